	.target	sm_100a

	.elftype	@"ET_EXEC"


//--------------------- .note.nv.tkinfo           --------------------------
	.section	.note.nv.tkinfo,"",@"SHT_NOTE"
	.sectionflags	@"SHF_NOTE_NV_TKINFO"
	.tkinfo
        /*0018*/ 	.word	0x00000002
        /*0030*/ 	.string	""
        /*0030*/ 	.string	"ptxas"
        /*0030*/ 	.string	"Cuda compilation tools, release 13.0, V13.0.88"
        /*0030*/ 	.string	"Build cuda_13.0.r13.0/compiler.36424714_0"
        /*0030*/ 	.string	"-arch sm_100a -m 64 "



//--------------------- .note.nv.cuinfo           --------------------------
	.section	.note.nv.cuinfo,"",@"SHT_NOTE"
	.sectionflags	@"SHF_NOTE_NV_CUINFO"
        /*0018*/ 	.short	0x0002
        /*001a*/ 	.short	0x0064
        /*001c*/ 	.short	0x0082
	.zero		2


//--------------------- .nv.info                  --------------------------
	.section	.nv.info,"",@"SHT_CUDA_INFO"
	.align	4


	//----- nvinfo : EIATTR_REGCOUNT
	.align		4
        /*0000*/ 	.byte	0x04, 0x2f
        /*0002*/ 	.short	(.L_34 - .L_33)
	.align		4
.L_33:
        /*0004*/ 	.word	index@(_ZN7cutlass13device_kernelINS_4fmha6kernel36Sm100FmhaFwdKernelTmaWarpspecializedIN4cute5tupleIJiiiNS5_IJNS5_IJiiEEEiEEEEEENS1_10collective38Sm100FmhaFwdMainloopTmaWarpspecializedINS_6half_tEffNS5_IJNS4_1CILi256EEENSC_ILi128EEENSC_ILi32EEEEEENS5_IJiNSC_ILi1EEES7_EEENS5_IJiSH_NS5_IJNS5_IJNSC_ILi0EEEiEEEiEEEEEESM_NS9_10CausalMaskILb1EEENS5_IJNSC_ILi2EEESH_SH_EEENSC_ILb0EEEEENS9_38Sm100FmhaFwdEpilogueTmaWarpspecializedISB_fNS5_IJSE_SF_SE_EEESI_NS5_IJSH_S7_EEESR_EENS2_23PersistentTileSchedulerENS2_41Sm100FmhaCtxKernelWarpspecializedScheduleEEEEEvNT_6ParamsE)
        /*0008*/ 	.word	0x00000080


	//----- nvinfo : EIATTR_FRAME_SIZE
	.align		4
.L_34:
        /*000c*/ 	.byte	0x04, 0x11
        /*000e*/ 	.short	(.L_36 - .L_35)
	.align		4
.L_35:
        /*0010*/ 	.word	index@($__internal_3_$__cuda_sm3x_div_rn_noftz_f32_slowpath)
        /*0014*/ 	.word	0x00000070


	//----- nvinfo : EIATTR_FRAME_SIZE
	.align		4
.L_36:
        /*0018*/ 	.byte	0x04, 0x11
        /*001a*/ 	.short	(.L_38 - .L_37)
	.align		4
.L_37:
        /*001c*/ 	.word	index@($__internal_2_$__cuda_sm10x_tcgen05_guardrail_trap_unallocated_columns_being_dealloced)
        /*0020*/ 	.word	0x00000070


	//----- nvinfo : EIATTR_FRAME_SIZE
	.align		4
.L_38:
        /*0024*/ 	.byte	0x04, 0x11
        /*0026*/ 	.short	(.L_40 - .L_39)
	.align		4
.L_39:
        /*0028*/ 	.word	index@($__internal_1_$__cuda_sm10x_tcgen05_guardrail_trap_phase_invalid_during_alloc)
        /*002c*/ 	.word	0x00000070


	//----- nvinfo : EIATTR_FRAME_SIZE
	.align		4
.L_40:
        /*0030*/ 	.byte	0x04, 0x11
        /*0032*/ 	.short	(.L_42 - .L_41)
	.align		4
.L_41:
        /*0034*/ 	.word	index@($__internal_0_$__cuda_sm10x_tcgen05_guardrail_trap_col_being_dealloced_not_returned_by_alloc)
        /*0038*/ 	.word	0x00000070


	//----- nvinfo : EIATTR_FRAME_SIZE
	.align		4
.L_42:
        /*003c*/ 	.byte	0x04, 0x11
        /*003e*/ 	.short	(.L_44 - .L_43)
	.align		4
.L_43:
        /*0040*/ 	.word	index@(_ZN7cutlass13device_kernelINS_4fmha6kernel36Sm100FmhaFwdKernelTmaWarpspecializedIN4cute5tupleIJiiiNS5_IJNS5_IJiiEEEiEEEEEENS1_10collective38Sm100FmhaFwdMainloopTmaWarpspecializedINS_6half_tEffNS5_IJNS4_1CILi256EEENSC_ILi128EEENSC_ILi32EEEEEENS5_IJiNSC_ILi1EEES7_EEENS5_IJiSH_NS5_IJNS5_IJNSC_ILi0EEEiEEEiEEEEEESM_NS9_10CausalMaskILb1EEENS5_IJNSC_ILi2EEESH_SH_EEENSC_ILb0EEEEENS9_38Sm100FmhaFwdEpilogueTmaWarpspecializedISB_fNS5_IJSE_SF_SE_EEESI_NS5_IJSH_S7_EEESR_EENS2_23PersistentTileSchedulerENS2_41Sm100FmhaCtxKernelWarpspecializedScheduleEEEEEvNT_6ParamsE)
        /*0044*/ 	.word	0x00000070


	//----- nvinfo : EIATTR_MIN_STACK_SIZE
	.align		4
.L_44:
        /*0048*/ 	.byte	0x04, 0x12
        /*004a*/ 	.short	(.L_46 - .L_45)
	.align		4
.L_45:
        /*004c*/ 	.word	index@(_ZN7cutlass13device_kernelINS_4fmha6kernel36Sm100FmhaFwdKernelTmaWarpspecializedIN4cute5tupleIJiiiNS5_IJNS5_IJiiEEEiEEEEEENS1_10collective38Sm100FmhaFwdMainloopTmaWarpspecializedINS_6half_tEffNS5_IJNS4_1CILi256EEENSC_ILi128EEENSC_ILi32EEEEEENS5_IJiNSC_ILi1EEES7_EEENS5_IJiSH_NS5_IJNS5_IJNSC_ILi0EEEiEEEiEEEEEESM_NS9_10CausalMaskILb1EEENS5_IJNSC_ILi2EEESH_SH_EEENSC_ILb0EEEEENS9_38Sm100FmhaFwdEpilogueTmaWarpspecializedISB_fNS5_IJSE_SF_SE_EEESI_NS5_IJSH_S7_EEESR_EENS2_23PersistentTileSchedulerENS2_41Sm100FmhaCtxKernelWarpspecializedScheduleEEEEEvNT_6ParamsE)
        /*0050*/ 	.word	0x00000070
.L_46:


//--------------------- .nv.compat                --------------------------
	.section	.nv.compat,"",@"SHT_CUDA_COMPAT_INFO"
	.align	4
        /*0000*/ 	.byte	0x02, 0x09, 0x01, 0x00, 0x02, 0x02, 0x02, 0x00, 0x02, 0x05, 0x05, 0x00, 0x03, 0x07, 0x01, 0x01
        /*0010*/ 	.byte	0x02, 0x03, 0x01, 0x00, 0x02, 0x06, 0x01, 0x00, 0x04, 0x0b, 0x08, 0x00, 0x01, 0x00, 0x00, 0x00
        /*0020*/ 	.byte	0x00, 0x00, 0x00, 0x00


//--------------------- .nv.info._ZN7cutlass13device_kernelINS_4fmha6kernel36Sm100FmhaFwdKernelTmaWarpspecializedIN4cute5tupleIJiiiNS5_IJNS5_IJiiEEEiEEEEEENS1_10collective38Sm100FmhaFwdMainloopTmaWarpspecializedINS_6half_tEffNS5_IJNS4_1CILi256EEENSC_ILi128EEENSC_ILi32EEEEEENS5_IJiNSC_ILi1EEES7_EEENS5_IJiSH_NS5_IJNS5_IJNSC_ILi0EEEiEEEiEEEEEESM_NS9_10CausalMaskILb1EEENS5_IJNSC_ILi2EEESH_SH_EEENSC_ILb0EEEEENS9_38Sm100FmhaFwdEpilogueTmaWarpspecializedISB_fNS5_IJSE_SF_SE_EEESI_NS5_IJSH_S7_EEESR_EENS2_23PersistentTileSchedulerENS2_41Sm100FmhaCtxKernelWarpspecializedScheduleEEEEEvNT_6ParamsE --------------------------
	.section	.nv.info._ZN7cutlass13device_kernelINS_4fmha6kernel36Sm100FmhaFwdKernelTmaWarpspecializedIN4cute5tupleIJiiiNS5_IJNS5_IJiiEEEiEEEEEENS1_10collective38Sm100FmhaFwdMainloopTmaWarpspecializedINS_6half_tEffNS5_IJNS4_1CILi256EEENSC_ILi128EEENSC_ILi32EEEEEENS5_IJiNSC_ILi1EEES7_EEENS5_IJiSH_NS5_IJNS5_IJNSC_ILi0EEEiEEEiEEEEEESM_NS9_10CausalMaskILb1EEENS5_IJNSC_ILi2EEESH_SH_EEENSC_ILb0EEEEENS9_38Sm100FmhaFwdEpilogueTmaWarpspecializedISB_fNS5_IJSE_SF_SE_EEESI_NS5_IJSH_S7_EEESR_EENS2_23PersistentTileSchedulerENS2_41Sm100FmhaCtxKernelWarpspecializedScheduleEEEEEvNT_6ParamsE,"",@"SHT_CUDA_INFO"
	.sectionflags	@""
	.align	4


	//----- nvinfo : EIATTR_CUDA_API_VERSION
	.align		4
        /*0000*/ 	.byte	0x04, 0x37
        /*0002*/ 	.short	(.L_48 - .L_47)
.L_47:
        /*0004*/ 	.word	0x00000082


	//----- nvinfo : EIATTR_KPARAM_INFO
	.align		4
.L_48:
        /*0008*/ 	.byte	0x04, 0x17
        /*000a*/ 	.short	(.L_50 - .L_49)
.L_49:
        /*000c*/ 	.word	0x00000000
        /*0010*/ 	.short	0x0000
        /*0012*/ 	.short	0x0000
        /*0014*/ 	.byte	0x00, 0xf0, 0x01, 0x18


	//----- nvinfo : EIATTR_AT_ENTRY_FRAGMENTS
	.align		4
.L_50:
        /*0018*/ 	.byte	0x04, 0x4f
        /*001a*/ 	.short	(.L_52 - .L_51)


	//   ....[0]....
.L_51:
        /*001c*/ 	.word	0x00000006


	//----- nvinfo : EIATTR_RESERVED_SMEM_USED
	.align		4
.L_52:
        /*0020*/ 	.byte	0x01, 0x41
	.zero		2


	//----- nvinfo : EIATTR_SPARSE_MMA_MASK
	.align		4
        /*0024*/ 	.byte	0x03, 0x50
        /*0026*/ 	.short	0x0000


	//----- nvinfo : EIATTR_TCGEN05_1CTA_USED
	.align		4
        /*0028*/ 	.byte	0x01, 0x51
	.zero		2


	//----- nvinfo : EIATTR_MAXREG_COUNT
	.align		4
        /*002c*/ 	.byte	0x03, 0x1b
        /*002e*/ 	.short	0x0080


	//----- nvinfo : EIATTR_NUM_BARRIERS
	.align		4
        /*0030*/ 	.byte	0x02, 0x4c
        /*0032*/ 	.byte	0x01
	.zero		1


	//----- nvinfo : EIATTR_EXTERNS
	.align		4
        /*0034*/ 	.byte	0x04, 0x0f
        /*0036*/ 	.short	(.L_54 - .L_53)


	//   ....[0]....
	.align		4
.L_53:
        /*0038*/ 	.word	index@(vprintf)


	//   ....[1]....
	.align		4
        /*003c*/ 	.word	index@(__assertfail)


	//----- nvinfo : EIATTR_ANNOTATIONS
	.align		4
.L_54:
        /*0040*/ 	.byte	0x04, 0x55
        /*0042*/ 	.short	(.L_56 - .L_55)


	//   ....[0]....
.L_55:
        /*0044*/ 	.word	0x00000001
        /*0048*/ 	.byte	0xa0, 0xda, 0x00, 0x00, 0x01, 0x00, 0x00, 0x00, 0x00, 0xdb, 0x00, 0x00, 0x01, 0x00, 0x00, 0x00
        /* <DEDUP_REMOVED lines=41> */
        /*02e8*/ 	.byte	0x40, 0x61, 0x01, 0x00


	//----- nvinfo : EIATTR_MERCURY_ISA_VERSION
	.align		4
.L_56:
        /*02ec*/ 	.byte	0x03, 0x5f
        /*02ee*/ 	.short	0x0101


	//----- nvinfo : EIATTR_INT_WARP_WIDE_INSTR_OFFSETS
	.align		4
        /*02f0*/ 	.byte	0x04, 0x31
        /*02f2*/ 	.short	(.L_58 - .L_57)


	//   ....[0]....
.L_57:
        /*02f4*/ 	.word	0x00019840


	//   ....[1]....
        /*02f8*/ 	.word	0x00019860


	//   ....[2]....
        /*02fc*/ 	.word	0x00019890


	//----- nvinfo : EIATTR_COOP_GROUP_MASK_REGIDS
	.align		4
.L_58:
        /*0300*/ 	.byte	0x04, 0x29
        /*0302*/ 	.short	(.L_60 - .L_59)


	//   ....[0]....
.L_59:
        /*0304*/ 	.word	0xffffffff


	//   ....[1]....
        /*0308*/ 	.word	0xffffffff


	//   ....[2]....
        /*030c*/ 	.word	0xffffffff


	//   ....[3]....
        /*0310*/ 	.word	0xffffffff


	//   ....[4]....
        /*0314*/ 	.word	0xffffffff


	//   ....[5]....
        /*0318*/ 	.word	0xffffffff


	//   ....[6]....
        /*031c*/ 	.word	0xffffffff


	//   ....[7]....
        /*0320*/ 	.word	0xffffffff


	//   ....[8]....
        /*0324*/ 	.word	0xffffffff


	//   ....[9]....
        /*0328*/ 	.word	0xffffffff


	//   ....[10]....
        /*032c*/ 	.word	0xffffffff


	//   ....[11]....
        /*0330*/ 	.word	0xffffffff


	//   ....[12]....
        /*0334*/ 	.word	0xffffffff


	//   ....[13]....
        /*0338*/ 	.word	0xffffffff


	//   ....[14]....
        /*033c*/ 	.word	0xffffffff


	//   ....[15]....
        /*0340*/ 	.word	0xffffffff


	//   ....[16]....
        /*0344*/ 	.word	0xffffffff


	//   ....[17]....
        /*0348*/ 	.word	0xffffffff


	//   ....[18]....
        /*034c*/ 	.word	0xffffffff


	//----- nvinfo : EIATTR_COOP_GROUP_INSTR_OFFSETS
	.align		4
.L_60:
        /*0350*/ 	.byte	0x04, 0x28
        /*0352*/ 	.short	(.L_62 - .L_61)


	//   ....[0]....
.L_61:
        /*0354*/ 	.word	0x00000120


	//   ....[1]....
        /*0358*/ 	.word	0x000008e0


	//   ....[2]....
        /*035c*/ 	.word	0x00000b10


	//   ....[3]....
        /*0360*/ 	.word	0x00000c40


	//   ....[4]....
        /*0364*/ 	.word	0x00000d80


	//   ....[5]....
        /*0368*/ 	.word	0x00000ff0


	//   ....[6]....
        /*036c*/ 	.word	0x000011e0


	//   ....[7]....
        /*0370*/ 	.word	0x000012f0


	//   ....[8]....
        /*0374*/ 	.word	0x00001450


	//   ....[9]....
        /*0378*/ 	.word	0x000015b0


	//   ....[10]....
        /*037c*/ 	.word	0x00001a00


	//   ....[11]....
        /*0380*/ 	.word	0x00001c10


	//   ....[12]....
        /*0384*/ 	.word	0x00001c20


	//   ....[13]....
        /*0388*/ 	.word	0x00007fb0


	//   ....[14]....
        /*038c*/ 	.word	0x000085d0


	//   ....[15]....
        /*0390*/ 	.word	0x0000ad20


	//   ....[16]....
        /*0394*/ 	.word	0x0000f2d0


	//   ....[17]....
        /*0398*/ 	.word	0x00019740


	//   ....[18]....
        /*039c*/ 	.word	0x00019960


	//----- nvinfo : EIATTR_REG_RECONFIG
	.align		4
.L_62:
        /*03a0*/ 	.byte	0x01, 0x54
	.zero		2


	//----- nvinfo : EIATTR_VRC_CTA_INIT_COUNT
	.align		4
        /*03a4*/ 	.byte	0x02, 0x4a
        /*03a6*/ 	.byte	0x80
	.zero		1


	//----- nvinfo : EIATTR_SYSCALL_OFFSETS
	.align		4
        /*03a8*/ 	.byte	0x04, 0x46
        /*03aa*/ 	.short	(.L_64 - .L_63)


	//   ....[0]....
.L_63:
        /*03ac*/ 	.word	0x000045d0


	//   ....[1]....
        /*03b0*/ 	.word	0x000046a0


	//   ....[2]....
        /*03b4*/ 	.word	0x00004710


	//   ....[3]....
        /*03b8*/ 	.word	0x00004780


	//   ....[4]....
        /*03bc*/ 	.word	0x000047f0


	//   ....[5]....
        /*03c0*/ 	.word	0x00004890


	//   ....[6]....
        /*03c4*/ 	.word	0x00004970


	//   ....[7]....
        /*03c8*/ 	.word	0x00004a10


	//   ....[8]....
        /*03cc*/ 	.word	0x00004ab0


	//   ....[9]....
        /*03d0*/ 	.word	0x00004b50


	//   ....[10]....
        /*03d4*/ 	.word	0x00004bc0


	//   ....[11]....
        /*03d8*/ 	.word	0x00004c60


	//   ....[12]....
        /*03dc*/ 	.word	0x00004d00


	//   ....[13]....
        /*03e0*/ 	.word	0x00004d70


	//   ....[14]....
        /*03e4*/ 	.word	0x00004e10


	//   ....[15]....
        /*03e8*/ 	.word	0x00004eb0


	//   ....[16]....
        /*03ec*/ 	.word	0x00004f50


	//   ....[17]....
        /*03f0*/ 	.word	0x00004ff0


	//   ....[18]....
        /*03f4*/ 	.word	0x00005060


	//   ....[19]....
        /*03f8*/ 	.word	0x00005100


	//   ....[20]....
        /*03fc*/ 	.word	0x000051a0


	//   ....[21]....
        /*0400*/ 	.word	0x00005210


	//   ....[22]....
        /*0404*/ 	.word	0x000052b0


	//   ....[23]....
        /*0408*/ 	.word	0x00005350


	//   ....[24]....
        /*040c*/ 	.word	0x000053f0


	//   ....[25]....
        /*0410*/ 	.word	0x00005490


	//   ....[26]....
        /*0414*/ 	.word	0x00005500


	//   ....[27]....
        /*0418*/ 	.word	0x000055a0


	//   ....[28]....
        /*041c*/ 	.word	0x00005640


	//   ....[29]....
        /*0420*/ 	.word	0x000056b0


	//   ....[30]....
        /*0424*/ 	.word	0x00005750


	//   ....[31]....
        /*0428*/ 	.word	0x000057f0


	//   ....[32]....
        /*042c*/ 	.word	0x00005890


	//   ....[33]....
        /*0430*/ 	.word	0x00005930


	//   ....[34]....
        /*0434*/ 	.word	0x000059d0


	//   ....[35]....
        /*0438*/ 	.word	0x00005a70


	//   ....[36]....
        /*043c*/ 	.word	0x00005ae0


	//   ....[37]....
        /*0440*/ 	.word	0x00005b80


	//   ....[38]....
        /*0444*/ 	.word	0x00005c20


	//   ....[39]....
        /*0448*/ 	.word	0x00005c90


	//   ....[40]....
        /*044c*/ 	.word	0x00005d30


	//   ....[41]....
        /*0450*/ 	.word	0x00005dd0


	//   ....[42]....
        /*0454*/ 	.word	0x00005e70


	//   ....[43]....
        /*0458*/ 	.word	0x00005f10


	//   ....[44]....
        /*045c*/ 	.word	0x00005f80


	//   ....[45]....
        /*0460*/ 	.word	0x00006020


	//   ....[46]....
        /*0464*/ 	.word	0x000060c0


	//   ....[47]....
        /*0468*/ 	.word	0x00006130


	//   ....[48]....
        /*046c*/ 	.word	0x000061c0


	//   ....[49]....
        /*0470*/ 	.word	0x00006260


	//   ....[50]....
        /*0474*/ 	.word	0x00006300


	//   ....[51]....
        /*0478*/ 	.word	0x000063a0


	//   ....[52]....
        /*047c*/ 	.word	0x00006410


	//   ....[53]....
        /*0480*/ 	.word	0x000064a0


	//   ....[54]....
        /*0484*/ 	.word	0x00006540


	//   ....[55]....
        /*0488*/ 	.word	0x000065b0


	//   ....[56]....
        /*048c*/ 	.word	0x00006650


	//   ....[57]....
        /*0490*/ 	.word	0x000066f0


	//   ....[58]....
        /*0494*/ 	.word	0x00006790


	//   ....[59]....
        /*0498*/ 	.word	0x00006830


	//   ....[60]....
        /*049c*/ 	.word	0x00008150


	//   ....[61]....
        /*04a0*/ 	.word	0x00008770


	//   ....[62]....
        /*04a4*/ 	.word	0x000090c0


	//   ....[63]....
        /*04a8*/ 	.word	0x00009f10


	//   ....[64]....
        /*04ac*/ 	.word	0x0000af60


	//   ....[65]....
        /*04b0*/ 	.word	0x0000b0d0


	//   ....[66]....
        /*04b4*/ 	.word	0x0000b240


	//   ....[67]....
        /*04b8*/ 	.word	0x0000b3b0


	//   ....[68]....
        /*04bc*/ 	.word	0x0000b940


	//   ....[69]....
        /*04c0*/ 	.word	0x0000e440


	//   ....[70]....
        /*04c4*/ 	.word	0x0000e740


	//   ....[71]....
        /*04c8*/ 	.word	0x0000f140


	//   ....[72]....
        /*04cc*/ 	.word	0x0000f510


	//   ....[73]....
        /*04d0*/ 	.word	0x0000f680


	//   ....[74]....
        /*04d4*/ 	.word	0x0000f7f0


	//   ....[75]....
        /*04d8*/ 	.word	0x0000f960


	//   ....[76]....
        /*04dc*/ 	.word	0x000127d0


	//   ....[77]....
        /*04e0*/ 	.word	0x00015380


	//   ....[78]....
        /*04e4*/ 	.word	0x00015690


	//   ....[79]....
        /*04e8*/ 	.word	0x000160e0


	//----- nvinfo : EIATTR_MBARRIER_INSTR_OFFSETS
	.align		4
.L_64:
        /*04ec*/ 	.byte	0x04, 0x39
        /*04ee*/ 	.short	(.L_66 - .L_65)


	//   ....[0]....
.L_65:
        /*04f0*/ 	.word	0x000009c0
        /*04f4*/ 	.word	0x000000ff
        /*04f8*/ 	.word	0x0000e000
        /*04fc*/ 	.short	0x0100
        /*04fe*/ 	.byte	0x05
	.zero		1


	//   ....[1]....
        /*0500*/ 	.word	0x000009d0
        /*0504*/ 	.word	0x000000ff
        /*0508*/ 	.word	0x0000e010
        /*050c*/ 	.short	0x0100
        /*050e*/ 	.byte	0x05
	.zero		1


	//   ....[2]....
        /*0510*/ 	.word	0x000009e0
        /*0514*/ 	.word	0x000000ff
        /*0518*/ 	.word	0x0000e008
        /*051c*/ 	.short	0x0100
        /*051e*/ 	.byte	0x05
	.zero		1


	//   ....[3]....
        /*0520*/ 	.word	0x000009f0
        /*0524*/ 	.word	0x000000ff
        /*0528*/ 	.word	0x0000e018
        /*052c*/ 	.short	0x0100
        /*052e*/ 	.byte	0x05
	.zero		1


	//   ....[4]....
        /*0530*/ 	.word	0x00000bd0
        /*0534*/ 	.word	0x000000ff
        /*0538*/ 	.word	0x0000e020
        /*053c*/ 	.short	0x0100
        /*053e*/ 	.byte	0x05
	.zero		1


	//   ....[5]....
        /*0540*/ 	.word	0x00000be0
        /*0544*/ 	.word	0x000000ff
        /*0548*/ 	.word	0x0000e038
        /*054c*/ 	.short	0x0100
        /*054e*/ 	.byte	0x05
	.zero		1


	//   ....[6]....
        /*0550*/ 	.word	0x00000bf0
        /*0554*/ 	.word	0x000000ff
        /*0558*/ 	.word	0x0000e028
        /*055c*/ 	.short	0x0100
        /*055e*/ 	.byte	0x05
	.zero		1


	//   ....[7]....
        /*0560*/ 	.word	0x00000c00
        /*0564*/ 	.word	0x000000ff
        /*0568*/ 	.word	0x0000e040
        /*056c*/ 	.short	0x0100
        /*056e*/ 	.byte	0x05
	.zero		1


	//   ....[8]....
        /*0570*/ 	.word	0x00000c10
        /*0574*/ 	.word	0x000000ff
        /*0578*/ 	.word	0x0000e030
        /*057c*/ 	.short	0x0100
        /*057e*/ 	.byte	0x05
	.zero		1


	//   ....[9]....
        /*0580*/ 	.word	0x00000c20
        /*0584*/ 	.word	0x000000ff
        /*0588*/ 	.word	0x0000e048
        /*058c*/ 	.short	0x0100
        /*058e*/ 	.byte	0x05
	.zero		1


	//   ....[10]....
        /*0590*/ 	.word	0x00000d50
        /*0594*/ 	.word	0x000000ff
        /*0598*/ 	.word	0x0000e050
        /*059c*/ 	.short	0x0100
        /*059e*/ 	.byte	0x06
	.zero		1


	//   ....[11]....
        /*05a0*/ 	.word	0x00000d60
        /*05a4*/ 	.word	0x000000ff
        /*05a8*/ 	.word	0x0000e058
        /*05ac*/ 	.short	0x0100
        /*05ae*/ 	.byte	0x06
	.zero		1


	//   ....[12]....
        /*05b0*/ 	.word	0x00000ec0
        /*05b4*/ 	.word	0x000000ff
        /*05b8*/ 	.word	0x0000e060
        /*05bc*/ 	.short	0x0100
        /*05be*/ 	.byte	0x07
	.zero		1


	//   ....[13]....
        /*05c0*/ 	.word	0x00000ed0
        /*05c4*/ 	.word	0x000000ff
        /*05c8*/ 	.word	0x0000e068
        /*05cc*/ 	.short	0x0100
        /*05ce*/ 	.byte	0x07
	.zero		1


	//   ....[14]....
        /*05d0*/ 	.word	0x000010b0
        /*05d4*/ 	.word	0x000000ff
        /*05d8*/ 	.word	0x0000e070
        /*05dc*/ 	.short	0x0100
        /*05de*/ 	.byte	0x06
	.zero		1


	//   ....[15]....
        /*05e0*/ 	.word	0x000010c0
        /*05e4*/ 	.word	0x000000ff
        /*05e8*/ 	.word	0x0000e078
        /*05ec*/ 	.short	0x0100
        /*05ee*/ 	.byte	0x06
	.zero		1


	//   ....[16]....
        /*05f0*/ 	.word	0x000012c0
        /*05f4*/ 	.word	0x000000ff
        /*05f8*/ 	.word	0x0000e080
        /*05fc*/ 	.short	0x0100
        /*05fe*/ 	.byte	0x09
	.zero		1


	//   ....[17]....
        /*0600*/ 	.word	0x000012d0
        /*0604*/ 	.word	0x000000ff
        /*0608*/ 	.word	0x0000e088
        /*060c*/ 	.short	0x0100
        /*060e*/ 	.byte	0x09
	.zero		1


	//   ....[18]....
        /*0610*/ 	.word	0x00001400
        /*0614*/ 	.word	0x000000ff
        /*0618*/ 	.word	0x0000e090
        /*061c*/ 	.short	0x0100
        /*061e*/ 	.byte	0x0a
	.zero		1


	//   ....[19]....
        /*0620*/ 	.word	0x00001410
        /*0624*/ 	.word	0x000000ff
        /*0628*/ 	.word	0x0000e0a0
        /*062c*/ 	.short	0x0100
        /*062e*/ 	.byte	0x0a
	.zero		1


	//   ....[20]....
        /*0630*/ 	.word	0x00001420
        /*0634*/ 	.word	0x000000ff
        /*0638*/ 	.word	0x0000e098
        /*063c*/ 	.short	0x0100
        /*063e*/ 	.byte	0x0a
	.zero		1


	//   ....[21]....
        /*0640*/ 	.word	0x00001430
        /*0644*/ 	.word	0x000000ff
        /*0648*/ 	.word	0x0000e0a8
        /*064c*/ 	.short	0x0100
        /*064e*/ 	.byte	0x0a
	.zero		1


	//   ....[22]....
        /*0650*/ 	.word	0x00001560
        /*0654*/ 	.word	0x000000ff
        /*0658*/ 	.word	0x0000e0b0
        /*065c*/ 	.short	0x0100
        /*065e*/ 	.byte	0x0a
	.zero		1


	//   ....[23]....
        /*0660*/ 	.word	0x00001570
        /*0664*/ 	.word	0x000000ff
        /*0668*/ 	.word	0x0000e0c0
        /*066c*/ 	.short	0x0100
        /*066e*/ 	.byte	0x0a
	.zero		1


	//   ....[24]....
        /*0670*/ 	.word	0x00001580
        /*0674*/ 	.word	0x000000ff
        /*0678*/ 	.word	0x0000e0b8
        /*067c*/ 	.short	0x0100
        /*067e*/ 	.byte	0x0a
	.zero		1


	//   ....[25]....
        /*0680*/ 	.word	0x00001590
        /*0684*/ 	.word	0x000000ff
        /*0688*/ 	.word	0x0000e0c8
        /*068c*/ 	.short	0x0100
        /*068e*/ 	.byte	0x0a
	.zero		1


	//   ....[26]....
        /*0690*/ 	.word	0x00001690
        /*0694*/ 	.word	0x000000ff
        /*0698*/ 	.word	0x0000e0d0
        /*069c*/ 	.short	0x0100
        /*069e*/ 	.byte	0x09
	.zero		1


	//   ....[27]....
        /*06a0*/ 	.word	0x000016a0
        /*06a4*/ 	.word	0x000000ff
        /*06a8*/ 	.word	0x0000e0d8
        /*06ac*/ 	.short	0x0100
        /*06ae*/ 	.byte	0x09
	.zero		1


	//   ....[28]....
        /*06b0*/ 	.word	0x00001da0
        /*06b4*/ 	.word	0x000000ff
        /*06b8*/ 	.word	0x0000e000
        /*06bc*/ 	.short	0x010a
        /*06be*/ 	.byte	0x14
	.zero		1


	//   ....[29]....
        /*06c0*/ 	.word	0x00001e20
        /*06c4*/ 	.word	0x000000ff
        /*06c8*/ 	.word	0x0000e020
        /*06cc*/ 	.short	0x010a
        /*06ce*/ 	.byte	0x04
	.zero		1


	//   ....[30]....
        /*06d0*/ 	.word	0x00001ef0
        /*06d4*/ 	.word	0x000000ff
        /*06d8*/ 	.word	0x0000e058
        /*06dc*/ 	.short	0x010a
        /*06de*/ 	.byte	0x14
	.zero		1


	//   ....[31]....
        /*06e0*/ 	.word	0x00002080
        /*06e4*/ 	.word	0x000000ff
        /*06e8*/ 	.word	0x0000e008
        /*06ec*/ 	.short	0x010a
        /*06ee*/ 	.byte	0x14
	.zero		1


	//   ....[32]....
        /*06f0*/ 	.word	0x00002110
        /*06f4*/ 	.word	0x000000ff
        /*06f8*/ 	.word	0x0000e068
        /*06fc*/ 	.short	0x010a
        /*06fe*/ 	.byte	0x14
	.zero		1


	//   ....[33]....
        /*0700*/ 	.word	0x000022e0
        /*0704*/ 	.word	0x000000ff
        /*0708*/ 	.word	0x0000e020
        /*070c*/ 	.short	0x010a
        /*070e*/ 	.byte	0x04
	.zero		1


	//   ....[34]....
        /*0710*/ 	.word	0x00002390
        /*0714*/ 	.word	0x000000ff
        /*0718*/ 	.word	0x0000e0a0
        /*071c*/ 	.short	0x010a
        /*071e*/ 	.byte	0x14
	.zero		1


	//   ....[35]....
        /*0720*/ 	.word	0x00002410
        /*0724*/ 	.word	0x000000ff
        /*0728*/ 	.word	0x0000e058
        /*072c*/ 	.short	0x010a
        /*072e*/ 	.byte	0x14
	.zero		1


	//   ....[36]....
        /*0730*/ 	.word	0x000029f0
        /*0734*/ 	.word	0x000000ff
        /*0738*/ 	.word	0x0000e020
        /*073c*/ 	.short	0x010a
        /*073e*/ 	.byte	0x06
	.zero		1


	//   ....[37]....
        /*0740*/ 	.word	0x00002be0
        /*0744*/ 	.word	0x000000ff
        /*0748*/ 	.word	0x0000e0a8
        /*074c*/ 	.short	0x010a
        /*074e*/ 	.byte	0x14
	.zero		1


	//   ....[38]....
        /*0750*/ 	.word	0x00002c60
        /*0754*/ 	.word	0x000000ff
        /*0758*/ 	.word	0x0000e068
        /*075c*/ 	.short	0x010a
        /*075e*/ 	.byte	0x14
	.zero		1


	//   ....[39]....
        /*0760*/ 	.word	0x00003380
        /*0764*/ 	.word	0x000000ff
        /*0768*/ 	.word	0x0000e020
        /*076c*/ 	.short	0x010a
        /*076e*/ 	.byte	0x04
	.zero		1


	//   ....[40]....
        /*0770*/ 	.word	0x00003430
        /*0774*/ 	.word	0x000000ff
        /*0778*/ 	.word	0x0000e0a0
        /*077c*/ 	.short	0x010a
        /*077e*/ 	.byte	0x14
	.zero		1


	//   ....[41]....
        /*0780*/ 	.word	0x000034e0
        /*0784*/ 	.word	0x000000ff
        /*0788*/ 	.word	0x0000e058
        /*078c*/ 	.short	0x010a
        /*078e*/ 	.byte	0x14
	.zero		1


	//   ....[42]....
        /*0790*/ 	.word	0x00003a80
        /*0794*/ 	.word	0x000000ff
        /*0798*/ 	.word	0x0000e0a8
        /*079c*/ 	.short	0x010a
        /*079e*/ 	.byte	0x14
	.zero		1


	//   ....[43]....
        /*07a0*/ 	.word	0x00003b00
        /*07a4*/ 	.word	0x000000ff
        /*07a8*/ 	.word	0x0000e068
        /*07ac*/ 	.short	0x010a
        /*07ae*/ 	.byte	0x14
	.zero		1


	//   ....[44]....
        /*07b0*/ 	.word	0x000044d0
        /*07b4*/ 	.word	0x00000010
        /*07b8*/ 	.word	0x0000e0c0
        /*07bc*/ 	.short	0x010a
        /*07be*/ 	.byte	0xff
	.zero		1


	//   ....[45]....
        /*07c0*/ 	.word	0x00007140
        /*07c4*/ 	.word	0x00000010
        /*07c8*/ 	.word	0x0000e0b0
        /*07cc*/ 	.short	0x0101
        /*07ce*/ 	.byte	0xff
	.zero		1


	//   ....[46]....
        /*07d0*/ 	.word	0x000076f0
        /*07d4*/ 	.word	0x00000010
        /*07d8*/ 	.word	0x0000e0c8
        /*07dc*/ 	.short	0x010a
        /*07de*/ 	.byte	0xff
	.zero		1


	//   ....[47]....
        /*07e0*/ 	.word	0x00007af0
        /*07e4*/ 	.word	0x00000010
        /*07e8*/ 	.word	0x0000e0b8
        /*07ec*/ 	.short	0x0101
        /*07ee*/ 	.byte	0xff
	.zero		1


	//   ....[48]....
        /*07f0*/ 	.word	0x00007c40
        /*07f4*/ 	.word	0x0000002f
        /*07f8*/ 	.word	0x0000e070
        /*07fc*/ 	.short	0x010a
        /*07fe*/ 	.byte	0xff
	.zero		1


	//   ....[49]....
        /*0800*/ 	.word	0x00007cd0
        /*0804*/ 	.word	0x00000000
        /*0808*/ 	.word	0x00000000
        /*080c*/ 	.short	0x0101
        /*080e*/ 	.byte	0xff
	.zero		1


	//   ....[50]....
        /*0810*/ 	.word	0x00007d30
        /*0814*/ 	.word	0x0000002f
        /*0818*/ 	.word	0x0000e080
        /*081c*/ 	.short	0x010a
        /*081e*/ 	.byte	0xff
	.zero		1


	//   ....[51]....
        /*0820*/ 	.word	0x00007e10
        /*0824*/ 	.word	0x0000002f
        /*0828*/ 	.word	0x0000e070
        /*082c*/ 	.short	0x010a
        /*082e*/ 	.byte	0xff
	.zero		1


	//   ....[52]....
        /*0830*/ 	.word	0x00007f90
        /*0834*/ 	.word	0x0000002f
        /*0838*/ 	.word	0x0000e090
        /*083c*/ 	.short	0x010a
        /*083e*/ 	.byte	0xff
	.zero		1


	//   ....[53]....
        /*0840*/ 	.word	0x00008370
        /*0844*/ 	.word	0x00000000
        /*0848*/ 	.word	0x00000000
        /*084c*/ 	.short	0x0101
        /*084e*/ 	.byte	0xff
	.zero		1


	//   ....[54]....
        /*0850*/ 	.word	0x000083f0
        /*0854*/ 	.word	0x00000000
        /*0858*/ 	.word	0x00000000
        /*085c*/ 	.short	0x0101
        /*085e*/ 	.byte	0xff
	.zero		1


	//   ....[55]....
        /*0860*/ 	.word	0x00008450
        /*0864*/ 	.word	0x0000002f
        /*0868*/ 	.word	0x0000e080
        /*086c*/ 	.short	0x010a
        /*086e*/ 	.byte	0xff
	.zero		1


	//   ....[56]....
        /*0870*/ 	.word	0x000085b0
        /*0874*/ 	.word	0x0000002f
        /*0878*/ 	.word	0x0000e098
        /*087c*/ 	.short	0x010a
        /*087e*/ 	.byte	0xff
	.zero		1


	//   ....[57]....
        /*0880*/ 	.word	0x00008970
        /*0884*/ 	.word	0x00000000
        /*0888*/ 	.word	0x00000000
        /*088c*/ 	.short	0x0101
        /*088e*/ 	.byte	0xff
	.zero		1


	//   ....[58]....
        /*0890*/ 	.word	0x00008a00
        /*0894*/ 	.word	0x00000003
        /*0898*/ 	.word	0x00000000
        /*089c*/ 	.short	0x0101
        /*089e*/ 	.byte	0xff
	.zero		1


	//   ....[59]....
        /*08a0*/ 	.word	0x00008a90
        /*08a4*/ 	.word	0x00000004
        /*08a8*/ 	.word	0x00000000
        /*08ac*/ 	.short	0x0101
        /*08ae*/ 	.byte	0xff
	.zero		1


	//   ....[60]....
        /*08b0*/ 	.word	0x00008ae0
        /*08b4*/ 	.word	0x0000002f
        /*08b8*/ 	.word	0x0000e070
        /*08bc*/ 	.short	0x010a
        /*08be*/ 	.byte	0xff
	.zero		1


	//   ....[61]....
        /*08c0*/ 	.word	0x00008b70
        /*08c4*/ 	.word	0x00000000
        /*08c8*/ 	.word	0x00000000
        /*08cc*/ 	.short	0x0101
        /*08ce*/ 	.byte	0xff
	.zero		1


	//   ....[62]....
        /*08d0*/ 	.word	0x00008bd0
        /*08d4*/ 	.word	0x0000002f
        /*08d8*/ 	.word	0x0000e090
        /*08dc*/ 	.short	0x010a
        /*08de*/ 	.byte	0xff
	.zero		1


	//   ....[63]....
        /*08e0*/ 	.word	0x00008c50
        /*08e4*/ 	.word	0x0000002f
        /*08e8*/ 	.word	0x0000e0c0
        /*08ec*/ 	.short	0x010a
        /*08ee*/ 	.byte	0xff
	.zero		1


	//   ....[64]....
        /*08f0*/ 	.word	0x000098e0
        /*08f4*/ 	.word	0x00000000
        /*08f8*/ 	.word	0x00000000
        /*08fc*/ 	.short	0x0101
        /*08fe*/ 	.byte	0xff
	.zero		1


	//   ....[65]....
        /*0900*/ 	.word	0x00009910
        /*0904*/ 	.word	0x0000002f
        /*0908*/ 	.word	0x0000e0b0
        /*090c*/ 	.short	0x0101
        /*090e*/ 	.byte	0xff
	.zero		1


	//   ....[66]....
        /*0910*/ 	.word	0x00009990
        /*0914*/ 	.word	0x0000002f
        /*0918*/ 	.word	0x0000e080
        /*091c*/ 	.short	0x010a
        /*091e*/ 	.byte	0xff
	.zero		1


	//   ....[67]....
        /*0920*/ 	.word	0x00009a20
        /*0924*/ 	.word	0x0000001f
        /*0928*/ 	.word	0x00000000
        /*092c*/ 	.short	0x0101
        /*092e*/ 	.byte	0xff
	.zero		1


	//   ....[68]....
        /*0930*/ 	.word	0x00009a70
        /*0934*/ 	.word	0x0000002f
        /*0938*/ 	.word	0x0000e098
        /*093c*/ 	.short	0x010a
        /*093e*/ 	.byte	0xff
	.zero		1


	//   ....[69]....
        /*0940*/ 	.word	0x00009af0
        /*0944*/ 	.word	0x0000002f
        /*0948*/ 	.word	0x0000e0c8
        /*094c*/ 	.short	0x010a
        /*094e*/ 	.byte	0xff
	.zero		1


	//   ....[70]....
        /*0950*/ 	.word	0x0000a740
        /*0954*/ 	.word	0x00000003
        /*0958*/ 	.word	0x00000000
        /*095c*/ 	.short	0x0101
        /*095e*/ 	.byte	0xff
	.zero		1


	//   ....[71]....
        /*0960*/ 	.word	0x0000a770
        /*0964*/ 	.word	0x0000002f
        /*0968*/ 	.word	0x0000e0b8
        /*096c*/ 	.short	0x0101
        /*096e*/ 	.byte	0xff
	.zero		1


	//   ....[72]....
        /*0970*/ 	.word	0x0000abd0
        /*0974*/ 	.word	0x000000ff
        /*0978*/ 	.word	0x00000000
        /*097c*/ 	.short	0x010a
        /*097e*/ 	.byte	0x06
	.zero		1


	//   ....[73]....
        /*0980*/ 	.word	0x0000ae40
        /*0984*/ 	.word	0x000000ff
        /*0988*/ 	.word	0x00000000
        /*098c*/ 	.short	0x010a
        /*098e*/ 	.byte	0x05
	.zero		1


	//   ....[74]....
        /*0990*/ 	.word	0x0000ba70
        /*0994*/ 	.word	0x000000ff
        /*0998*/ 	.word	0x00000000
        /*099c*/ 	.short	0x0101
        /*099e*/ 	.byte	0x04
	.zero		1


	//   ....[75]....
        /*09a0*/ 	.word	0x0000bae0
        /*09a4*/ 	.word	0x000000ff
        /*09a8*/ 	.word	0x00000000
        /*09ac*/ 	.short	0x010a
        /*09ae*/ 	.byte	0x2e
	.zero		1


	//   ....[76]....
        /*09b0*/ 	.word	0x0000be40
        /*09b4*/ 	.word	0x000000ff
        /*09b8*/ 	.word	0x00000000
        /*09bc*/ 	.short	0x0101
        /*09be*/ 	.byte	0x2d
	.zero		1


	//   ....[77]....
        /*09c0*/ 	.word	0x0000e840
        /*09c4*/ 	.word	0x000000ff
        /*09c8*/ 	.word	0x00000000
        /*09cc*/ 	.short	0x0101
        /*09ce*/ 	.byte	0x05
	.zero		1


	//   ....[78]....
        /*09d0*/ 	.word	0x0000e9c0
        /*09d4*/ 	.word	0x000000ff
        /*09d8*/ 	.word	0x00000000
        /*09dc*/ 	.short	0x010a
        /*09de*/ 	.byte	0x06
	.zero		1


	//   ....[79]....
        /*09e0*/ 	.word	0x0000f020
        /*09e4*/ 	.word	0x000000ff
        /*09e8*/ 	.word	0x00000000
        /*09ec*/ 	.short	0x010a
        /*09ee*/ 	.byte	0x06
	.zero		1


	//   ....[80]....
        /*09f0*/ 	.word	0x0000f3e0
        /*09f4*/ 	.word	0x000000ff
        /*09f8*/ 	.word	0x00000000
        /*09fc*/ 	.short	0x010a
        /*09fe*/ 	.byte	0x04
	.zero		1


	//   ....[81]....
        /*0a00*/ 	.word	0x00012930
        /*0a04*/ 	.word	0x000000ff
        /*0a08*/ 	.word	0x00000000
        /*0a0c*/ 	.short	0x0101
        /*0a0e*/ 	.byte	0x04
	.zero		1


	//   ....[82]....
        /*0a10*/ 	.word	0x00012990
        /*0a14*/ 	.word	0x000000ff
        /*0a18*/ 	.word	0x00000000
        /*0a1c*/ 	.short	0x010a
        /*0a1e*/ 	.byte	0x2e
	.zero		1


	//   ....[83]....
        /*0a20*/ 	.word	0x00012ef0
        /*0a24*/ 	.word	0x000000ff
        /*0a28*/ 	.word	0x00000000
        /*0a2c*/ 	.short	0x0101
        /*0a2e*/ 	.byte	0x2d
	.zero		1


	//   ....[84]....
        /*0a30*/ 	.word	0x00015790
        /*0a34*/ 	.word	0x000000ff
        /*0a38*/ 	.word	0x00000000
        /*0a3c*/ 	.short	0x0101
        /*0a3e*/ 	.byte	0x05
	.zero		1


	//   ....[85]....
        /*0a40*/ 	.word	0x00015950
        /*0a44*/ 	.word	0x000000ff
        /*0a48*/ 	.word	0x00000000
        /*0a4c*/ 	.short	0x010a
        /*0a4e*/ 	.byte	0x06
	.zero		1


	//   ....[86]....
        /*0a50*/ 	.word	0x00015fc0
        /*0a54*/ 	.word	0x000000ff
        /*0a58*/ 	.word	0x00000000
        /*0a5c*/ 	.short	0x010a
        /*0a5e*/ 	.byte	0x06
	.zero		1


	//   ....[87]....
        /*0a60*/ 	.word	0x00016260
        /*0a64*/ 	.word	0x000000ff
        /*0a68*/ 	.word	0x00000000
        /*0a6c*/ 	.short	0x0101
        /*0a6e*/ 	.byte	0x04
	.zero		1


	//   ....[88]....
        /*0a70*/ 	.word	0x000162f0
        /*0a74*/ 	.word	0x000000ff
        /*0a78*/ 	.word	0x00000000
        /*0a7c*/ 	.short	0x010a
        /*0a7e*/ 	.byte	0x04
	.zero		1


	//   ....[89]....
        /*0a80*/ 	.word	0x000163a0
        /*0a84*/ 	.word	0x000000ff
        /*0a88*/ 	.word	0x00000000
        /*0a8c*/ 	.short	0x0101
        /*0a8e*/ 	.byte	0x04
	.zero		1


	//   ....[90]....
        /*0a90*/ 	.word	0x00016a90
        /*0a94*/ 	.word	0x000000ff
        /*0a98*/ 	.word	0x0000e010
        /*0a9c*/ 	.short	0x010a
        /*0a9e*/ 	.byte	0x08
	.zero		1


	//   ....[91]....
        /*0aa0*/ 	.word	0x00016c40
        /*0aa4*/ 	.word	0x000000ff
        /*0aa8*/ 	.word	0x0000e038
        /*0aac*/ 	.short	0x010a
        /*0aae*/ 	.byte	0x11
	.zero		1


	//   ....[92]....
        /*0ab0*/ 	.word	0x00016e20
        /*0ab4*/ 	.word	0x000000ff
        /*0ab8*/ 	.word	0x0000e018
        /*0abc*/ 	.short	0x010a
        /*0abe*/ 	.byte	0x08
	.zero		1


	//   ....[93]....
        /*0ac0*/ 	.word	0x00017000
        /*0ac4*/ 	.word	0x000000ff
        /*0ac8*/ 	.word	0x0000e038
        /*0acc*/ 	.short	0x010a
        /*0ace*/ 	.byte	0x11
	.zero		1


	//   ....[94]....
        /*0ad0*/ 	.word	0x000172e0
        /*0ad4*/ 	.word	0x000000ff
        /*0ad8*/ 	.word	0x0000e038
        /*0adc*/ 	.short	0x010a
        /*0ade*/ 	.byte	0x11
	.zero		1


	//   ....[95]....
        /*0ae0*/ 	.word	0x00017510
        /*0ae4*/ 	.word	0x000000ff
        /*0ae8*/ 	.word	0x0000e038
        /*0aec*/ 	.short	0x010a
        /*0aee*/ 	.byte	0x11
	.zero		1


	//   ....[96]....
        /*0af0*/ 	.word	0x00017710
        /*0af4*/ 	.word	0x000000ff
        /*0af8*/ 	.word	0x0000e038
        /*0afc*/ 	.short	0x010a
        /*0afe*/ 	.byte	0x11
	.zero		1


	//   ....[97]....
        /*0b00*/ 	.word	0x00017910
        /*0b04*/ 	.word	0x000000ff
        /*0b08*/ 	.word	0x0000e038
        /*0b0c*/ 	.short	0x010a
        /*0b0e*/ 	.byte	0x11
	.zero		1


	//   ....[98]....
        /*0b10*/ 	.word	0x00017b10
        /*0b14*/ 	.word	0x000000ff
        /*0b18*/ 	.word	0x0000e038
        /*0b1c*/ 	.short	0x010a
        /*0b1e*/ 	.byte	0x11
	.zero		1


	//   ....[99]....
        /*0b20*/ 	.word	0x00017d10
        /*0b24*/ 	.word	0x000000ff
        /*0b28*/ 	.word	0x0000e038
        /*0b2c*/ 	.short	0x010a
        /*0b2e*/ 	.byte	0x11
	.zero		1


	//   ....[100]....
        /*0b30*/ 	.word	0x00017f20
        /*0b34*/ 	.word	0x000000ff
        /*0b38*/ 	.word	0x0000e038
        /*0b3c*/ 	.short	0x010a
        /*0b3e*/ 	.byte	0x11
	.zero		1


	//   ....[101]....
        /*0b40*/ 	.word	0x00018120
        /*0b44*/ 	.word	0x000000ff
        /*0b48*/ 	.word	0x0000e038
        /*0b4c*/ 	.short	0x010a
        /*0b4e*/ 	.byte	0x11
	.zero		1


	//   ....[102]....
        /*0b50*/ 	.word	0x00018370
        /*0b54*/ 	.word	0x000000ff
        /*0b58*/ 	.word	0x0000e038
        /*0b5c*/ 	.short	0x010a
        /*0b5e*/ 	.byte	0x11
	.zero		1


	//   ....[103]....
        /*0b60*/ 	.word	0x00018570
        /*0b64*/ 	.word	0x000000ff
        /*0b68*/ 	.word	0x0000e038
        /*0b6c*/ 	.short	0x010a
        /*0b6e*/ 	.byte	0x11
	.zero		1


	//   ....[104]....
        /*0b70*/ 	.word	0x00018790
        /*0b74*/ 	.word	0x000000ff
        /*0b78*/ 	.word	0x0000e038
        /*0b7c*/ 	.short	0x010a
        /*0b7e*/ 	.byte	0x11
	.zero		1


	//   ....[105]....
        /*0b80*/ 	.word	0x00018990
        /*0b84*/ 	.word	0x000000ff
        /*0b88*/ 	.word	0x0000e038
        /*0b8c*/ 	.short	0x010a
        /*0b8e*/ 	.byte	0x11
	.zero		1


	//   ....[106]....
        /*0b90*/ 	.word	0x00018bc0
        /*0b94*/ 	.word	0x000000ff
        /*0b98*/ 	.word	0x0000e038
        /*0b9c*/ 	.short	0x010a
        /*0b9e*/ 	.byte	0x11
	.zero		1


	//   ....[107]....
        /*0ba0*/ 	.word	0x00018dc0
        /*0ba4*/ 	.word	0x000000ff
        /*0ba8*/ 	.word	0x0000e038
        /*0bac*/ 	.short	0x010a
        /*0bae*/ 	.byte	0x09
	.zero		1


	//   ....[108]....
        /*0bb0*/ 	.word	0x00019460
        /*0bb4*/ 	.word	0x000000ff
        /*0bb8*/ 	.word	0x0000e0b0
        /*0bbc*/ 	.short	0x010a
        /*0bbe*/ 	.byte	0x11
	.zero		1


	//   ....[109]....
        /*0bc0*/ 	.word	0x00019500
        /*0bc4*/ 	.word	0x000000ff
        /*0bc8*/ 	.word	0x0000e0b8
        /*0bcc*/ 	.short	0x010a
        /*0bce*/ 	.byte	0x11
	.zero		1


	//   ....[110]....
        /*0bd0*/ 	.word	0x000195e0
        /*0bd4*/ 	.word	0x000000ff
        /*0bd8*/ 	.word	0x00000000
        /*0bdc*/ 	.short	0x0101
        /*0bde*/ 	.byte	0x08
	.zero		1


	//   ....[111]....
        /*0be0*/ 	.word	0x00019660
        /*0be4*/ 	.word	0x000000ff
        /*0be8*/ 	.word	0x00000000
        /*0bec*/ 	.short	0x0101
        /*0bee*/ 	.byte	0x11
	.zero		1


	//   ....[112]....
        /*0bf0*/ 	.word	0x00019990
        /*0bf4*/ 	.word	0x00000000
        /*0bf8*/ 	.word	0x0000e000
        /*0bfc*/ 	.short	0x010a
        /*0bfe*/ 	.byte	0xff
	.zero		1


	//   ....[113]....
        /*0c00*/ 	.word	0x000199f0
        /*0c04*/ 	.word	0x00000000
        /*0c08*/ 	.word	0x0000e020
        /*0c0c*/ 	.short	0x010a
        /*0c0e*/ 	.byte	0xff
	.zero		1


	//   ....[114]....
        /*0c10*/ 	.word	0x00019a50
        /*0c14*/ 	.word	0x00000003
        /*0c18*/ 	.word	0x0000e058
        /*0c1c*/ 	.short	0x010a
        /*0c1e*/ 	.byte	0xff
	.zero		1


	//   ....[115]....
        /*0c20*/ 	.word	0x00019ab0
        /*0c24*/ 	.word	0x00000000
        /*0c28*/ 	.word	0x0000e008
        /*0c2c*/ 	.short	0x010a
        /*0c2e*/ 	.byte	0xff
	.zero		1


	//   ....[116]....
        /*0c30*/ 	.word	0x00019b10
        /*0c34*/ 	.word	0x00000003
        /*0c38*/ 	.word	0x0000e068
        /*0c3c*/ 	.short	0x010a
        /*0c3e*/ 	.byte	0xff
	.zero		1


	//   ....[117]....
        /*0c40*/ 	.word	0x00019b70
        /*0c44*/ 	.word	0x00000000
        /*0c48*/ 	.word	0x0000e020
        /*0c4c*/ 	.short	0x010a
        /*0c4e*/ 	.byte	0xff
	.zero		1


	//   ....[118]....
        /*0c50*/ 	.word	0x00019bd0
        /*0c54*/ 	.word	0x00000000
        /*0c58*/ 	.word	0x0000e0a0
        /*0c5c*/ 	.short	0x010a
        /*0c5e*/ 	.byte	0xff
	.zero		1


	//   ....[119]....
        /*0c60*/ 	.word	0x00019c30
        /*0c64*/ 	.word	0x00000000
        /*0c68*/ 	.word	0x0000e058
        /*0c6c*/ 	.short	0x010a
        /*0c6e*/ 	.byte	0xff
	.zero		1


	//   ....[120]....
        /*0c70*/ 	.word	0x00019c90
        /*0c74*/ 	.word	0x00000003
        /*0c78*/ 	.word	0x0000e020
        /*0c7c*/ 	.short	0x010a
        /*0c7e*/ 	.byte	0xff
	.zero		1


	//   ....[121]....
        /*0c80*/ 	.word	0x00019cf0
        /*0c84*/ 	.word	0x00000000
        /*0c88*/ 	.word	0x0000e0a8
        /*0c8c*/ 	.short	0x010a
        /*0c8e*/ 	.byte	0xff
	.zero		1


	//   ....[122]....
        /*0c90*/ 	.word	0x00019d50
        /*0c94*/ 	.word	0x00000000
        /*0c98*/ 	.word	0x0000e068
        /*0c9c*/ 	.short	0x010a
        /*0c9e*/ 	.byte	0xff
	.zero		1


	//   ....[123]....
        /*0ca0*/ 	.word	0x00019db0
        /*0ca4*/ 	.word	0x00000000
        /*0ca8*/ 	.word	0x0000e020
        /*0cac*/ 	.short	0x010a
        /*0cae*/ 	.byte	0xff
	.zero		1


	//   ....[124]....
        /*0cb0*/ 	.word	0x00019e10
        /*0cb4*/ 	.word	0x00000000
        /*0cb8*/ 	.word	0x0000e0a0
        /*0cbc*/ 	.short	0x010a
        /*0cbe*/ 	.byte	0xff
	.zero		1


	//   ....[125]....
        /*0cc0*/ 	.word	0x00019e90
        /*0cc4*/ 	.word	0x00000006
        /*0cc8*/ 	.word	0x0000e058
        /*0ccc*/ 	.short	0x010a
        /*0cce*/ 	.byte	0xff
	.zero		1


	//   ....[126]....
        /*0cd0*/ 	.word	0x00019ef0
        /*0cd4*/ 	.word	0x00000000
        /*0cd8*/ 	.word	0x0000e0a8
        /*0cdc*/ 	.short	0x010a
        /*0cde*/ 	.byte	0xff
	.zero		1


	//   ....[127]....
        /*0ce0*/ 	.word	0x00019f50
        /*0ce4*/ 	.word	0x00000000
        /*0ce8*/ 	.word	0x0000e068
        /*0cec*/ 	.short	0x010a
        /*0cee*/ 	.byte	0xff
	.zero		1


	//   ....[128]....
        /*0cf0*/ 	.word	0x00019fa0
        /*0cf4*/ 	.word	0x00000010
        /*0cf8*/ 	.word	0x0000e0c0
        /*0cfc*/ 	.short	0x010a
        /*0cfe*/ 	.byte	0xff
	.zero		1


	//   ....[129]....
        /*0d00*/ 	.word	0x00019ff0
        /*0d04*/ 	.word	0x00000010
        /*0d08*/ 	.word	0x0000e0c8
        /*0d0c*/ 	.short	0x010a
        /*0d0e*/ 	.byte	0xff
	.zero		1


	//   ....[130]....
        /*0d10*/ 	.word	0x0001a040
        /*0d14*/ 	.word	0x0000002f
        /*0d18*/ 	.word	0x0000e070
        /*0d1c*/ 	.short	0x010a
        /*0d1e*/ 	.byte	0xff
	.zero		1


	//   ....[131]....
        /*0d20*/ 	.word	0x0001a090
        /*0d24*/ 	.word	0x0000002f
        /*0d28*/ 	.word	0x0000e080
        /*0d2c*/ 	.short	0x010a
        /*0d2e*/ 	.byte	0xff
	.zero		1


	//   ....[132]....
        /*0d30*/ 	.word	0x0001a0e0
        /*0d34*/ 	.word	0x0000002f
        /*0d38*/ 	.word	0x0000e070
        /*0d3c*/ 	.short	0x010a
        /*0d3e*/ 	.byte	0xff
	.zero		1


	//   ....[133]....
        /*0d40*/ 	.word	0x0001a130
        /*0d44*/ 	.word	0x0000002f
        /*0d48*/ 	.word	0x0000e090
        /*0d4c*/ 	.short	0x010a
        /*0d4e*/ 	.byte	0xff
	.zero		1


	//   ....[134]....
        /*0d50*/ 	.word	0x0001a180
        /*0d54*/ 	.word	0x0000002f
        /*0d58*/ 	.word	0x0000e080
        /*0d5c*/ 	.short	0x010a
        /*0d5e*/ 	.byte	0xff
	.zero		1


	//   ....[135]....
        /*0d60*/ 	.word	0x0001a1d0
        /*0d64*/ 	.word	0x0000002f
        /*0d68*/ 	.word	0x0000e098
        /*0d6c*/ 	.short	0x010a
        /*0d6e*/ 	.byte	0xff
	.zero		1


	//   ....[136]....
        /*0d70*/ 	.word	0x0001a220
        /*0d74*/ 	.word	0x0000002f
        /*0d78*/ 	.word	0x0000e070
        /*0d7c*/ 	.short	0x010a
        /*0d7e*/ 	.byte	0xff
	.zero		1


	//   ....[137]....
        /*0d80*/ 	.word	0x0001a270
        /*0d84*/ 	.word	0x0000002f
        /*0d88*/ 	.word	0x0000e090
        /*0d8c*/ 	.short	0x010a
        /*0d8e*/ 	.byte	0xff
	.zero		1


	//   ....[138]....
        /*0d90*/ 	.word	0x0001a2c0
        /*0d94*/ 	.word	0x0000002f
        /*0d98*/ 	.word	0x0000e0c0
        /*0d9c*/ 	.short	0x010a
        /*0d9e*/ 	.byte	0xff
	.zero		1


	//   ....[139]....
        /*0da0*/ 	.word	0x0001a310
        /*0da4*/ 	.word	0x0000002f
        /*0da8*/ 	.word	0x0000e080
        /*0dac*/ 	.short	0x010a
        /*0dae*/ 	.byte	0xff
	.zero		1


	//   ....[140]....
        /*0db0*/ 	.word	0x0001a360
        /*0db4*/ 	.word	0x0000002f
        /*0db8*/ 	.word	0x0000e098
        /*0dbc*/ 	.short	0x010a
        /*0dbe*/ 	.byte	0xff
	.zero		1


	//   ....[141]....
        /*0dc0*/ 	.word	0x0001a3b0
        /*0dc4*/ 	.word	0x0000002f
        /*0dc8*/ 	.word	0x0000e0c8
        /*0dcc*/ 	.short	0x010a
        /*0dce*/ 	.byte	0xff
	.zero		1


	//   ....[142]....
        /*0dd0*/ 	.word	0x0001a410
        /*0dd4*/ 	.word	0x00000000
        /*0dd8*/ 	.word	0x00000000
        /*0ddc*/ 	.short	0x010a
        /*0dde*/ 	.byte	0xff
	.zero		1


	//   ....[143]....
        /*0de0*/ 	.word	0x0001a470
        /*0de4*/ 	.word	0x00000000
        /*0de8*/ 	.word	0x00000000
        /*0dec*/ 	.short	0x010a
        /*0dee*/ 	.byte	0xff
	.zero		1


	//   ....[144]....
        /*0df0*/ 	.word	0x0001a4d0
        /*0df4*/ 	.word	0x00000004
        /*0df8*/ 	.word	0x00000000
        /*0dfc*/ 	.short	0x010a
        /*0dfe*/ 	.byte	0xff
	.zero		1


	//   ....[145]....
        /*0e00*/ 	.word	0x0001a530
        /*0e04*/ 	.word	0x00000005
        /*0e08*/ 	.word	0x00000000
        /*0e0c*/ 	.short	0x010a
        /*0e0e*/ 	.byte	0xff
	.zero		1


	//   ....[146]....
        /*0e10*/ 	.word	0x0001a590
        /*0e14*/ 	.word	0x00000003
        /*0e18*/ 	.word	0x00000000
        /*0e1c*/ 	.short	0x010a
        /*0e1e*/ 	.byte	0xff
	.zero		1


	//   ....[147]....
        /*0e20*/ 	.word	0x0001a5f0
        /*0e24*/ 	.word	0x00000000
        /*0e28*/ 	.word	0x00000000
        /*0e2c*/ 	.short	0x010a
        /*0e2e*/ 	.byte	0xff
	.zero		1


	//   ....[148]....
        /*0e30*/ 	.word	0x0001a650
        /*0e34*/ 	.word	0x00000004
        /*0e38*/ 	.word	0x00000000
        /*0e3c*/ 	.short	0x010a
        /*0e3e*/ 	.byte	0xff
	.zero		1


	//   ....[149]....
        /*0e40*/ 	.word	0x0001a6b0
        /*0e44*/ 	.word	0x00000009
        /*0e48*/ 	.word	0x00000000
        /*0e4c*/ 	.short	0x010a
        /*0e4e*/ 	.byte	0xff
	.zero		1


	//   ....[150]....
        /*0e50*/ 	.word	0x0001a710
        /*0e54*/ 	.word	0x00000003
        /*0e58*/ 	.word	0x00000000
        /*0e5c*/ 	.short	0x010a
        /*0e5e*/ 	.byte	0xff
	.zero		1


	//   ....[151]....
        /*0e60*/ 	.word	0x0001a770
        /*0e64*/ 	.word	0x00000000
        /*0e68*/ 	.word	0x00000000
        /*0e6c*/ 	.short	0x010a
        /*0e6e*/ 	.byte	0xff
	.zero		1


	//   ....[152]....
        /*0e70*/ 	.word	0x0001a7d0
        /*0e74*/ 	.word	0x00000000
        /*0e78*/ 	.word	0x0000e010
        /*0e7c*/ 	.short	0x010a
        /*0e7e*/ 	.byte	0xff
	.zero		1


	//   ....[153]....
        /*0e80*/ 	.word	0x0001a830
        /*0e84*/ 	.word	0x00000000
        /*0e88*/ 	.word	0x0000e038
        /*0e8c*/ 	.short	0x010a
        /*0e8e*/ 	.byte	0xff
	.zero		1


	//   ....[154]....
        /*0e90*/ 	.word	0x0001a890
        /*0e94*/ 	.word	0x00000000
        /*0e98*/ 	.word	0x0000e018
        /*0e9c*/ 	.short	0x010a
        /*0e9e*/ 	.byte	0xff
	.zero		1


	//   ....[155]....
        /*0ea0*/ 	.word	0x0001a8f0
        /*0ea4*/ 	.word	0x00000000
        /*0ea8*/ 	.word	0x0000e038
        /*0eac*/ 	.short	0x010a
        /*0eae*/ 	.byte	0xff
	.zero		1


	//   ....[156]....
        /*0eb0*/ 	.word	0x0001a950
        /*0eb4*/ 	.word	0x00000000
        /*0eb8*/ 	.word	0x0000e038
        /*0ebc*/ 	.short	0x010a
        /*0ebe*/ 	.byte	0xff
	.zero		1


	//   ....[157]....
        /*0ec0*/ 	.word	0x0001a9b0
        /*0ec4*/ 	.word	0x00000000
        /*0ec8*/ 	.word	0x0000e038
        /*0ecc*/ 	.short	0x010a
        /*0ece*/ 	.byte	0xff
	.zero		1


	//   ....[158]....
        /*0ed0*/ 	.word	0x0001aa10
        /*0ed4*/ 	.word	0x00000000
        /*0ed8*/ 	.word	0x0000e038
        /*0edc*/ 	.short	0x010a
        /*0ede*/ 	.byte	0xff
	.zero		1


	//   ....[159]....
        /*0ee0*/ 	.word	0x0001aa70
        /*0ee4*/ 	.word	0x00000000
        /*0ee8*/ 	.word	0x0000e038
        /*0eec*/ 	.short	0x010a
        /*0eee*/ 	.byte	0xff
	.zero		1


	//   ....[160]....
        /*0ef0*/ 	.word	0x0001aad0
        /*0ef4*/ 	.word	0x00000000
        /*0ef8*/ 	.word	0x0000e038
        /*0efc*/ 	.short	0x010a
        /*0efe*/ 	.byte	0xff
	.zero		1


	//   ....[161]....
        /*0f00*/ 	.word	0x0001ab30
        /*0f04*/ 	.word	0x00000000
        /*0f08*/ 	.word	0x0000e038
        /*0f0c*/ 	.short	0x010a
        /*0f0e*/ 	.byte	0xff
	.zero		1


	//   ....[162]....
        /*0f10*/ 	.word	0x0001ab90
        /*0f14*/ 	.word	0x00000000
        /*0f18*/ 	.word	0x0000e038
        /*0f1c*/ 	.short	0x010a
        /*0f1e*/ 	.byte	0xff
	.zero		1


	//   ....[163]....
        /*0f20*/ 	.word	0x0001abf0
        /*0f24*/ 	.word	0x00000000
        /*0f28*/ 	.word	0x0000e038
        /*0f2c*/ 	.short	0x010a
        /*0f2e*/ 	.byte	0xff
	.zero		1


	//   ....[164]....
        /*0f30*/ 	.word	0x0001ac50
        /*0f34*/ 	.word	0x00000000
        /*0f38*/ 	.word	0x0000e038
        /*0f3c*/ 	.short	0x010a
        /*0f3e*/ 	.byte	0xff
	.zero		1


	//   ....[165]....
        /*0f40*/ 	.word	0x0001acb0
        /*0f44*/ 	.word	0x00000000
        /*0f48*/ 	.word	0x0000e038
        /*0f4c*/ 	.short	0x010a
        /*0f4e*/ 	.byte	0xff
	.zero		1


	//   ....[166]....
        /*0f50*/ 	.word	0x0001ad10
        /*0f54*/ 	.word	0x00000000
        /*0f58*/ 	.word	0x0000e038
        /*0f5c*/ 	.short	0x010a
        /*0f5e*/ 	.byte	0xff
	.zero		1


	//   ....[167]....
        /*0f60*/ 	.word	0x0001ad70
        /*0f64*/ 	.word	0x00000000
        /*0f68*/ 	.word	0x0000e038
        /*0f6c*/ 	.short	0x010a
        /*0f6e*/ 	.byte	0xff
	.zero		1


	//   ....[168]....
        /*0f70*/ 	.word	0x0001add0
        /*0f74*/ 	.word	0x00000000
        /*0f78*/ 	.word	0x0000e038
        /*0f7c*/ 	.short	0x010a
        /*0f7e*/ 	.byte	0xff
	.zero		1


	//   ....[169]....
        /*0f80*/ 	.word	0x0001ae30
        /*0f84*/ 	.word	0x00000000
        /*0f88*/ 	.word	0x0000e038
        /*0f8c*/ 	.short	0x010a
        /*0f8e*/ 	.byte	0xff
	.zero		1


	//   ....[170]....
        /*0f90*/ 	.word	0x0001ae90
        /*0f94*/ 	.word	0x00000000
        /*0f98*/ 	.word	0x0000e0b0
        /*0f9c*/ 	.short	0x010a
        /*0f9e*/ 	.byte	0xff
	.zero		1


	//   ....[171]....
        /*0fa0*/ 	.word	0x0001aef0
        /*0fa4*/ 	.word	0x00000000
        /*0fa8*/ 	.word	0x0000e0b8
        /*0fac*/ 	.short	0x010a
        /*0fae*/ 	.byte	0xff
	.zero		1


	//----- nvinfo : EIATTR_NUM_MBARRIERS
	.align		4
.L_66:
        /*0fb0*/ 	.byte	0x03, 0x38
        /*0fb2*/ 	.short	0x001c


	//----- nvinfo : EIATTR_EXIT_INSTR_OFFSETS
	.align		4
        /*0fb4*/ 	.byte	0x04, 0x1c
        /*0fb6*/ 	.short	(.L_68 - .L_67)


	//   ....[0]....
.L_67:
        /*0fb8*/ 	.word	0x000017a0


	//   ....[1]....
        /*0fbc*/ 	.word	0x000040d0


	//   ....[2]....
        /*0fc0*/ 	.word	0x00004130


	//   ....[3]....
        /*0fc4*/ 	.word	0x0000a800


	//   ....[4]....
        /*0fc8*/ 	.word	0x0000a870


	//   ....[5]....
        /*0fcc*/ 	.word	0x00016440


	//   ....[6]....
        /*0fd0*/ 	.word	0x000164d0


	//   ....[7]....
        /*0fd4*/ 	.word	0x00016520


	//   ....[8]....
        /*0fd8*/ 	.word	0x00018fb0


	//   ....[9]....
        /*0fdc*/ 	.word	0x00019000


	//   ....[10]....
        /*0fe0*/ 	.word	0x000196b0


	//   ....[11]....
        /*0fe4*/ 	.word	0x00019970


	//----- nvinfo : EIATTR_INDIRECT_BRANCH_TARGETS
	.align		4
.L_68:
        /*0fe8*/ 	.byte	0x04, 0x34
        /*0fea*/ 	.short	(.L_70 - .L_69)


	//   ....[0]....
.L_69:
        /*0fec*/ 	.word	.L_x_500@srel
        /*0ff0*/ 	.short	0x0
        /*0ff2*/ 	.short	0x0
        /*0ff4*/ 	.word	0x3
        /*0ff8*/ 	.word	.L_x_501@srel
        /*0ffc*/ 	.word	.L_x_502@srel
        /*1000*/ 	.word	.L_x_503@srel


	//----- nvinfo : EIATTR_MAX_THREADS
	.align		4
.L_70:
        /*1004*/ 	.byte	0x04, 0x05
        /*1006*/ 	.short	(.L_72 - .L_71)
.L_71:
        /*1008*/ 	.word	0x00000200
        /*100c*/ 	.word	0x00000001
        /*1010*/ 	.word	0x00000001


	//----- nvinfo : EIATTR_CRS_STACK_SIZE
	.align		4
.L_72:
        /*1014*/ 	.byte	0x04, 0x1e
        /*1016*/ 	.short	(.L_74 - .L_73)
.L_73:
        /*1018*/ 	.word	0x00000000


	//----- nvinfo : EIATTR_CBANK_PARAM_SIZE
	.align		4
.L_74:
        /*101c*/ 	.byte	0x03, 0x19
        /*101e*/ 	.short	0x0600


	//----- nvinfo : EIATTR_PARAM_CBANK
	.align		4
        /*1020*/ 	.byte	0x04, 0x0a
        /*1022*/ 	.short	(.L_76 - .L_75)
	.align		4
.L_75:
        /*1024*/ 	.word	index@(.nv.constant0._ZN7cutlass13device_kernelINS_4fmha6kernel36Sm100FmhaFwdKernelTmaWarpspecializedIN4cute5tupleIJiiiNS5_IJNS5_IJiiEEEiEEEEEENS1_10collective38Sm100FmhaFwdMainloopTmaWarpspecializedINS_6half_tEffNS5_IJNS4_1CILi256EEENSC_ILi128EEENSC_ILi32EEEEEENS5_IJiNSC_ILi1EEES7_EEENS5_IJiSH_NS5_IJNS5_IJNSC_ILi0EEEiEEEiEEEEEESM_NS9_10CausalMaskILb1EEENS5_IJNSC_ILi2EEESH_SH_EEENSC_ILb0EEEEENS9_38Sm100FmhaFwdEpilogueTmaWarpspecializedISB_fNS5_IJSE_SF_SE_EEESI_NS5_IJSH_S7_EEESR_EENS2_23PersistentTileSchedulerENS2_41Sm100FmhaCtxKernelWarpspecializedScheduleEEEEEvNT_6ParamsE)
        /*1028*/ 	.short	0x0380
        /*102a*/ 	.short	0x0600


	//----- nvinfo : EIATTR_SW_WAR
	.align		4
.L_76:
        /*102c*/ 	.byte	0x04, 0x36
        /*102e*/ 	.short	(.L_78 - .L_77)
.L_77:
        /*1030*/ 	.word	0x00000008
.L_78:


//--------------------- .nv.callgraph             --------------------------
	.section	.nv.callgraph,"",@"SHT_CUDA_CALLGRAPH"
	.align	4
	.sectionentsize	8
	.align		4
        /*0000*/ 	.word	0x00000000
	.align		4
        /*0004*/ 	.word	0xffffffff
	.align		4
        /*0008*/ 	.word	index@(_ZN7cutlass13device_kernelINS_4fmha6kernel36Sm100FmhaFwdKernelTmaWarpspecializedIN4cute5tupleIJiiiNS5_IJNS5_IJiiEEEiEEEEEENS1_10collective38Sm100FmhaFwdMainloopTmaWarpspecializedINS_6half_tEffNS5_IJNS4_1CILi256EEENSC_ILi128EEENSC_ILi32EEEEEENS5_IJiNSC_ILi1EEES7_EEENS5_IJiSH_NS5_IJNS5_IJNSC_ILi0EEEiEEEiEEEEEESM_NS9_10CausalMaskILb1EEENS5_IJNSC_ILi2EEESH_SH_EEENSC_ILb0EEEEENS9_38Sm100FmhaFwdEpilogueTmaWarpspecializedISB_fNS5_IJSE_SF_SE_EEESI_NS5_IJSH_S7_EEESR_EENS2_23PersistentTileSchedulerENS2_41Sm100FmhaCtxKernelWarpspecializedScheduleEEEEEvNT_6ParamsE)
	.align		4
        /*000c*/ 	.word	index@(__assertfail)
	.align		4
        /*0010*/ 	.word	index@(_ZN7cutlass13device_kernelINS_4fmha6kernel36Sm100FmhaFwdKernelTmaWarpspecializedIN4cute5tupleIJiiiNS5_IJNS5_IJiiEEEiEEEEEENS1_10collective38Sm100FmhaFwdMainloopTmaWarpspecializedINS_6half_tEffNS5_IJNS4_1CILi256EEENSC_ILi128EEENSC_ILi32EEEEEENS5_IJiNSC_ILi1EEES7_EEENS5_IJiSH_NS5_IJNS5_IJNSC_ILi0EEEiEEEiEEEEEESM_NS9_10CausalMaskILb1EEENS5_IJNSC_ILi2EEESH_SH_EEENSC_ILb0EEEEENS9_38Sm100FmhaFwdEpilogueTmaWarpspecializedISB_fNS5_IJSE_SF_SE_EEESI_NS5_IJSH_S7_EEESR_EENS2_23PersistentTileSchedulerENS2_41Sm100FmhaCtxKernelWarpspecializedScheduleEEEEEvNT_6ParamsE)
	.align		4
        /*0014*/ 	.word	index@(vprintf)
	.align		4
        /*0018*/ 	.word	0x00000000
	.align		4
        /*001c*/ 	.word	0xfffffffe
	.align		4
        /*0020*/ 	.word	0x00000000
	.align		4
        /*0024*/ 	.word	0xfffffffd
	.align		4
        /*0028*/ 	.word	0x00000000
	.align		4
        /*002c*/ 	.word	0xfffffffc


//--------------------- .nv.constant4             --------------------------
	.section	.nv.constant4,"a",@progbits
	.align	8
	.align		8
.nv.constant4:
        /*0000*/ 	.dword	vprintf
	.align		8
        /*0008*/ 	.dword	__assertfail
	.align		8
        /*0010*/ 	.dword	__unnamed_1
	.align		8
        /*0018*/ 	.dword	__unnamed_2
	.align		8
        /*0020*/ 	.dword	__unnamed_3
	.align		8
        /*0028*/ 	.dword	__unnamed_4
	.align		8
        /*0030*/ 	.dword	__unnamed_5
	.align		8
        /*0038*/ 	.dword	__unnamed_6
	.align		8
        /*0040*/ 	.dword	__unnamed_7
	.align		8
        /*0048*/ 	.dword	_ZN39_INTERNAL_7de164fb_4_k_cu_7cd3260e_36744cuda3std3__45__cpo5beginE
	.align		8
        /*0050*/ 	.dword	_ZN39_INTERNAL_7de164fb_4_k_cu_7cd3260e_36744cuda3std3__45__cpo3endE
	.align		8
        /*0058*/ 	.dword	_ZN39_INTERNAL_7de164fb_4_k_cu_7cd3260e_36744cuda3std3__45__cpo6cbeginE
	.align		8
        /*0060*/ 	.dword	_ZN39_INTERNAL_7de164fb_4_k_cu_7cd3260e_36744cuda3std3__45__cpo4cendE
	.align		8
        /*0068*/ 	.dword	_ZN39_INTERNAL_7de164fb_4_k_cu_7cd3260e_36744cuda3std3__441_GLOBAL__N__7de164fb_4_k_cu_7cd3260e_36746ignoreE
	.align		8
        /*0070*/ 	.dword	_ZN39_INTERNAL_7de164fb_4_k_cu_7cd3260e_36744cuda3std3__419piecewise_constructE
	.align		8
        /*0078*/ 	.dword	_ZN39_INTERNAL_7de164fb_4_k_cu_7cd3260e_36744cuda3std3__48in_placeE
	.align		8
        /*0080*/ 	.dword	_ZN39_INTERNAL_7de164fb_4_k_cu_7cd3260e_36744cuda3std6ranges3__45__cpo4swapE
	.align		8
        /*0088*/ 	.dword	_ZN39_INTERNAL_7de164fb_4_k_cu_7cd3260e_36744cuda3std6ranges3__45__cpo9iter_moveE
	.align		8
        /*0090*/ 	.dword	_ZN39_INTERNAL_7de164fb_4_k_cu_7cd3260e_36744cute7productE
	.align		8
        /*0098*/ 	.dword	_ZN39_INTERNAL_7de164fb_4_k_cu_7cd3260e_36744cute1_E
	.align		8
        /*00a0*/ 	.dword	$str$22
	.align		8
        /*00a8*/ 	.dword	$str$23
	.align		8
        /*00b0*/ 	.dword	$str$26
	.align		8
        /*00b8*/ 	.dword	$str$27
	.align		8
        /*00c0*/ 	.dword	$str$28
	.align		8
        /*00c8*/ 	.dword	$str$29
	.align		8
        /*00d0*/ 	.dword	$str$30
	.align		8
        /*00d8*/ 	.dword	$str$31
	.align		8
        /*00e0*/ 	.dword	$str$32
	.align		8
        /*00e8*/ 	.dword	$str$33
	.align		8
        /*00f0*/ 	.dword	$str$34
	.align		8
        /*00f8*/ 	.dword	$str$35
	.align		8
        /*0100*/ 	.dword	$str$36
	.align		8
        /*0108*/ 	.dword	$str$37


//--------------------- .nv.constant2._ZN7cutlass13device_kernelINS_4fmha6kernel36Sm100FmhaFwdKernelTmaWarpspecializedIN4cute5tupleIJiiiNS5_IJNS5_IJiiEEEiEEEEEENS1_10collective38Sm100FmhaFwdMainloopTmaWarpspecializedINS_6half_tEffNS5_IJNS4_1CILi256EEENSC_ILi128EEENSC_ILi32EEEEEENS5_IJiNSC_ILi1EEES7_EEENS5_IJiSH_NS5_IJNS5_IJNSC_ILi0EEEiEEEiEEEEEESM_NS9_10CausalMaskILb1EEENS5_IJNSC_ILi2EEESH_SH_EEENSC_ILb0EEEEENS9_38Sm100FmhaFwdEpilogueTmaWarpspecializedISB_fNS5_IJSE_SF_SE_EEESI_NS5_IJSH_S7_EEESR_EENS2_23PersistentTileSchedulerENS2_41Sm100FmhaCtxKernelWarpspecializedScheduleEEEEEvNT_6ParamsE --------------------------
	.section	.nv.constant2._ZN7cutlass13device_kernelINS_4fmha6kernel36Sm100FmhaFwdKernelTmaWarpspecializedIN4cute5tupleIJiiiNS5_IJNS5_IJiiEEEiEEEEEENS1_10collective38Sm100FmhaFwdMainloopTmaWarpspecializedINS_6half_tEffNS5_IJNS4_1CILi256EEENSC_ILi128EEENSC_ILi32EEEEEENS5_IJiNSC_ILi1EEES7_EEENS5_IJiSH_NS5_IJNS5_IJNSC_ILi0EEEiEEEiEEEEEESM_NS9_10CausalMaskILb1EEENS5_IJNSC_ILi2EEESH_SH_EEENSC_ILb0EEEEENS9_38Sm100FmhaFwdEpilogueTmaWarpspecializedISB_fNS5_IJSE_SF_SE_EEESI_NS5_IJSH_S7_EEESR_EENS2_23PersistentTileSchedulerENS2_41Sm100FmhaCtxKernelWarpspecializedScheduleEEEEEvNT_6ParamsE,"a",@progbits
	.sectionflags	@""
	.align	4
.nv.constant2._ZN7cutlass13device_kernelINS_4fmha6kernel36Sm100FmhaFwdKernelTmaWarpspecializedIN4cute5tupleIJiiiNS5_IJNS5_IJiiEEEiEEEEEENS1_10collective38Sm100FmhaFwdMainloopTmaWarpspecializedINS_6half_tEffNS5_IJNS4_1CILi256EEENSC_ILi128EEENSC_ILi32EEEEEENS5_IJiNSC_ILi1EEES7_EEENS5_IJiSH_NS5_IJNS5_IJNSC_ILi0EEEiEEEiEEEEEESM_NS9_10CausalMaskILb1EEENS5_IJNSC_ILi2EEESH_SH_EEENSC_ILb0EEEEENS9_38Sm100FmhaFwdEpilogueTmaWarpspecializedISB_fNS5_IJSE_SF_SE_EEESI_NS5_IJSH_S7_EEESR_EENS2_23PersistentTileSchedulerENS2_41Sm100FmhaCtxKernelWarpspecializedScheduleEEEEEvNT_6ParamsE:
        /*0000*/ 	.byte	0xe0, 0x64, 0x01, 0x00, 0xc0, 0x8f, 0x01, 0x00, 0xb0, 0x64, 0x01, 0x00


//--------------------- .text._ZN7cutlass13device_kernelINS_4fmha6kernel36Sm100FmhaFwdKernelTmaWarpspecializedIN4cute5tupleIJiiiNS5_IJNS5_IJiiEEEiEEEEEENS1_10collective38Sm100FmhaFwdMainloopTmaWarpspecializedINS_6half_tEffNS5_IJNS4_1CILi256EEENSC_ILi128EEENSC_ILi32EEEEEENS5_IJiNSC_ILi1EEES7_EEENS5_IJiSH_NS5_IJNS5_IJNSC_ILi0EEEiEEEiEEEEEESM_NS9_10CausalMaskILb1EEENS5_IJNSC_ILi2EEESH_SH_EEENSC_ILb0EEEEENS9_38Sm100FmhaFwdEpilogueTmaWarpspecializedISB_fNS5_IJSE_SF_SE_EEESI_NS5_IJSH_S7_EEESR_EENS2_23PersistentTileSchedulerENS2_41Sm100FmhaCtxKernelWarpspecializedScheduleEEEEEvNT_6ParamsE --------------------------
	.section	.text._ZN7cutlass13device_kernelINS_4fmha6kernel36Sm100FmhaFwdKernelTmaWarpspecializedIN4cute5tupleIJiiiNS5_IJNS5_IJiiEEEiEEEEEENS1_10collective38Sm100FmhaFwdMainloopTmaWarpspecializedINS_6half_tEffNS5_IJNS4_1CILi256EEENSC_ILi128EEENSC_ILi32EEEEEENS5_IJiNSC_ILi1EEES7_EEENS5_IJiSH_NS5_IJNS5_IJNSC_ILi0EEEiEEEiEEEEEESM_NS9_10CausalMaskILb1EEENS5_IJNSC_ILi2EEESH_SH_EEENSC_ILb0EEEEENS9_38Sm100FmhaFwdEpilogueTmaWarpspecializedISB_fNS5_IJSE_SF_SE_EEESI_NS5_IJSH_S7_EEESR_EENS2_23PersistentTileSchedulerENS2_41Sm100FmhaCtxKernelWarpspecializedScheduleEEEEEvNT_6ParamsE,"ax",@progbits
	.align	128
.text._ZN7cutlass13device_kernelINS_4fmha6kernel36Sm100FmhaFwdKernelTmaWarpspecializedIN4cute5tupleIJiiiNS5_IJNS5_IJiiEEEiEEEEEENS1_10collective38Sm100FmhaFwdMainloopTmaWarpspecializedINS_6half_tEffNS5_IJNS4_1CILi256EEENSC_ILi128EEENSC_ILi32EEEEEENS5_IJiNSC_ILi1EEES7_EEENS5_IJiSH_NS5_IJNS5_IJNSC_ILi0EEEiEEEiEEEEEESM_NS9_10CausalMaskILb1EEENS5_IJNSC_ILi2EEESH_SH_EEENSC_ILb0EEEEENS9_38Sm100FmhaFwdEpilogueTmaWarpspecializedISB_fNS5_IJSE_SF_SE_EEESI_NS5_IJSH_S7_EEESR_EENS2_23PersistentTileSchedulerENS2_41Sm100FmhaCtxKernelWarpspecializedScheduleEEEEEvNT_6ParamsE:
        .type           _ZN7cutlass13device_kernelINS_4fmha6kernel36Sm100FmhaFwdKernelTmaWarpspecializedIN4cute5tupleIJiiiNS5_IJNS5_IJiiEEEiEEEEEENS1_10collective38Sm100FmhaFwdMainloopTmaWarpspecializedINS_6half_tEffNS5_IJNS4_1CILi256EEENSC_ILi128EEENSC_ILi32EEEEEENS5_IJiNSC_ILi1EEES7_EEENS5_IJiSH_NS5_IJNS5_IJNSC_ILi0EEEiEEEiEEEEEESM_NS9_10CausalMaskILb1EEENS5_IJNSC_ILi2EEESH_SH_EEENSC_ILb0EEEEENS9_38Sm100FmhaFwdEpilogueTmaWarpspecializedISB_fNS5_IJSE_SF_SE_EEESI_NS5_IJSH_S7_EEESR_EENS2_23PersistentTileSchedulerENS2_41Sm100FmhaCtxKernelWarpspecializedScheduleEEEEEvNT_6ParamsE,@function
        .size           _ZN7cutlass13device_kernelINS_4fmha6kernel36Sm100FmhaFwdKernelTmaWarpspecializedIN4cute5tupleIJiiiNS5_IJNS5_IJiiEEEiEEEEEENS1_10collective38Sm100FmhaFwdMainloopTmaWarpspecializedINS_6half_tEffNS5_IJNS4_1CILi256EEENSC_ILi128EEENSC_ILi32EEEEEENS5_IJiNSC_ILi1EEES7_EEENS5_IJiSH_NS5_IJNS5_IJNSC_ILi0EEEiEEEiEEEEEESM_NS9_10CausalMaskILb1EEENS5_IJNSC_ILi2EEESH_SH_EEENSC_ILb0EEEEENS9_38Sm100FmhaFwdEpilogueTmaWarpspecializedISB_fNS5_IJSE_SF_SE_EEESI_NS5_IJSH_S7_EEESR_EENS2_23PersistentTileSchedulerENS2_41Sm100FmhaCtxKernelWarpspecializedScheduleEEEEEvNT_6ParamsE,(.L_x_504 - _ZN7cutlass13device_kernelINS_4fmha6kernel36Sm100FmhaFwdKernelTmaWarpspecializedIN4cute5tupleIJiiiNS5_IJNS5_IJiiEEEiEEEEEENS1_10collective38Sm100FmhaFwdMainloopTmaWarpspecializedINS_6half_tEffNS5_IJNS4_1CILi256EEENSC_ILi128EEENSC_ILi32EEEEEENS5_IJiNSC_ILi1EEES7_EEENS5_IJiSH_NS5_IJNS5_IJNSC_ILi0EEEiEEEiEEEEEESM_NS9_10CausalMaskILb1EEENS5_IJNSC_ILi2EEESH_SH_EEENSC_ILb0EEEEENS9_38Sm100FmhaFwdEpilogueTmaWarpspecializedISB_fNS5_IJSE_SF_SE_EEESI_NS5_IJSH_S7_EEESR_EENS2_23PersistentTileSchedulerENS2_41Sm100FmhaCtxKernelWarpspecializedScheduleEEEEEvNT_6ParamsE)
        .other          _ZN7cutlass13device_kernelINS_4fmha6kernel36Sm100FmhaFwdKernelTmaWarpspecializedIN4cute5tupleIJiiiNS5_IJNS5_IJiiEEEiEEEEEENS1_10collective38Sm100FmhaFwdMainloopTmaWarpspecializedINS_6half_tEffNS5_IJNS4_1CILi256EEENSC_ILi128EEENSC_ILi32EEEEEENS5_IJiNSC_ILi1EEES7_EEENS5_IJiSH_NS5_IJNS5_IJNSC_ILi0EEEiEEEiEEEEEESM_NS9_10CausalMaskILb1EEENS5_IJNSC_ILi2EEESH_SH_EEENSC_ILb0EEEEENS9_38Sm100FmhaFwdEpilogueTmaWarpspecializedISB_fNS5_IJSE_SF_SE_EEESI_NS5_IJSH_S7_EEESR_EENS2_23PersistentTileSchedulerENS2_41Sm100FmhaCtxKernelWarpspecializedScheduleEEEEEvNT_6ParamsE,@"STO_CUDA_ENTRY STV_DEFAULT"
_ZN7cutlass13device_kernelINS_4fmha6kernel36Sm100FmhaFwdKernelTmaWarpspecializedIN4cute5tupleIJiiiNS5_IJNS5_IJiiEEEiEEEEEENS1_10collective38Sm100FmhaFwdMainloopTmaWarpspecializedINS_6half_tEffNS5_IJNS4_1CILi256EEENSC_ILi128EEENSC_ILi32EEEEEENS5_IJiNSC_ILi1EEES7_EEENS5_IJiSH_NS5_IJNS5_IJNSC_ILi0EEEiEEEiEEEEEESM_NS9_10CausalMaskILb1EEENS5_IJNSC_ILi2EEESH_SH_EEENSC_ILb0EEEEENS9_38Sm100FmhaFwdEpilogueTmaWarpspecializedISB_fNS5_IJSE_SF_SE_EEESI_NS5_IJSH_S7_EEESR_EENS2_23PersistentTileSchedulerENS2_41Sm100FmhaCtxKernelWarpspecializedScheduleEEEEEvNT_6ParamsE:
[----:B------:R-:W1:Y:S02]  /*0000*/  LDC R1, c[0x0][0x37c] ;  /* 0x0000df00ff017b82 */ /* 0x000e640000000800 */
[----:B-1----:R-:W-:-:S04]  /*0010*/  IADD3 R1, PT, PT, R1, -0x70, RZ ;  /* 0xffffff9001017810 */ /* 0x002fc80007ffe0ff */
[----:B------:R-:W-:Y:S01]  /*0020*/  R2UR UR38, R1 ;  /* 0x00000000012672ca */ /* 0x000fe200000e0000 */
[----:B------:R-:W1:Y:S01]  /*0030*/  S2R R41, SR_TID.X ;  /* 0x0000000000297919 */ /* 0x000e620000002100 */
[----:B------:R-:W2:Y:S01]  /*0040*/  LDCU UR4, c[0x0][0x2f8] ;  /* 0x00005f00ff0477ac */ /* 0x000ea20008000800 */
[----:B------:R-:W3:Y:S01]  /*0050*/  LDCU UR37, c[0x0][0x2fc] ;  /* 0x00005f80ff2577ac */ /* 0x000ee20008000800 */
[----:B------:R-:W-:Y:S02]  /*0060*/  UPLOP3.LUT UP3, UPT, UPT, UPT, UPT, 0x40, 0x4 ;  /* 0x000000000004789c */ /* 0x000fe40003f6e870 */
[----:B------:R-:W-:Y:S02]  /*0070*/  UPLOP3.LUT UP1, UPT, UPT, UPT, UPT, 0x80, 0x8 ;  /* 0x000000000008789c */ /* 0x000fe40003f2f070 */
[----:B------:R-:W-:Y:S02]  /*0080*/  UPLOP3.LUT UP0, UPT, UPT, UPT, UPT, 0x40, 0x4 ;  /* 0x000000000004789c */ /* 0x000fe40003f0e870 */
[----:B------:R-:W-:-:S02]  /*0090*/  UPLOP3.LUT UP6, UPT, UPT, UPT, UPT, 0x40, 0x4 ;  /* 0x000000000004789c */ /* 0x000fc40003fce870 */
[----:B------:R-:W-:Y:S02]  /*00a0*/  UPLOP3.LUT UP5, UPT, UPT, UPT, UPT, 0x40, 0x4 ;  /* 0x000000000004789c */ /* 0x000fe40003fae870 */
[----:B--2---:R-:W-:Y:S02]  /*00b0*/  UIADD3 UR38, UP2, UPT, UR38, UR4, URZ ;  /* 0x0000000426267290 */ /* 0x004fe4000ff5e0ff */
[----:B------:R-:W-:Y:S02]  /*00c0*/  UP2UR UR41, UPR, URZ, 0x8 ;  /* 0x00000008ff297883 */ /* 0x000fe40008000000 */
[----:B---3--:R-:W-:Y:S02]  /*00d0*/  UIADD3.X UR37, UPT, UPT, URZ, UR37, URZ, UP2, !UPT ;  /* 0x00000025ff257290 */ /* 0x008fe400097fe4ff */
[----:B------:R-:W-:Y:S02]  /*00e0*/  UPLOP3.LUT UP2, UPT, UPT, UPT, UPT, 0x80, 0x8 ;  /* 0x000000000008789c */ /* 0x000fe40003f4f070 */
[----:B------:R-:W-:-:S02]  /*00f0*/  UPLOP3.LUT UP4, UPT, UPT, UPT, UPT, 0x40, 0x4 ;  /* 0x000000000004789c */ /* 0x000fc40003f8e870 */
[----:B------:R-:W-:Y:S01]  /*0100*/  UP2UR UR56, UPR, URZ, 0x4 ;  /* 0x00000004ff387883 */ /* 0x000fe20008000000 */
[----:B-1----:R-:W-:-:S05]  /*0110*/  SHF.R.U32.HI R3, RZ, 0x5, R41 ;  /* 0x00000005ff037819 */ /* 0x002fca0000011629 */
[----:B------:R-:W1:Y:S02]  /*0120*/  SHFL.IDX PT, R0, R3, RZ, 0x1f ;  /* 0x00001fff03007589 */ /* 0x000e6400000e0000 */
[----:B-1----:R-:W-:-:S04]  /*0130*/  SHF.R.S32.HI R5, RZ, 0x1f, R0 ;  /* 0x0000001fff057819 */ /* 0x002fc80000011400 */
[----:B------:R-:W-:-:S04]  /*0140*/  LEA.HI R2, R5, R0, RZ, 0x2 ;  /* 0x0000000005027211 */ /* 0x000fc800078f10ff */
[----:B------:R-:W-:-:S04]  /*0150*/  SHF.R.S32.HI R2, RZ, 0x2, R2 ;  /* 0x00000002ff027819 */ /* 0x000fc80000011402 */
[----:B------:R-:W-:-:S13]  /*0160*/  ISETP.NE.AND P0, PT, R2, RZ, PT ;  /* 0x000000ff0200720c */ /* 0x000fda0003f05270 */
[----:B------:R-:W-:Y:S05]  /*0170*/  @!P0 BRA `(.L_x_0) ;  /* 0x0000000400248947 */ /* 0x000fea0003800000 */
[----:B------:R-:W-:-:S13]  /*0180*/  ISETP.NE.AND P0, PT, R2, 0x2, PT ;  /* 0x000000020200780c */ /* 0x000fda0003f05270 */
[----:B------:R-:W-:Y:S05]  /*0190*/  @!P0 BRA `(.L_x_1) ;  /* 0x0000000000f48947 */ /* 0x000fea0003800000 */
[----:B------:R-:W-:-:S13]  /*01a0*/  ISETP.NE.AND P0, PT, R2, 0x1, PT ;  /* 0x000000010200780c */ /* 0x000fda0003f05270 */
[----:B------:R-:W-:Y:S05]  /*01b0*/  @P0 BRA `(.L_x_2) ;  /* 0x00000000002c0947 */ /* 0x000fea0003800000 */
[----:B------:R-:W-:Y:S01]  /*01c0*/  HFMA2 R2, -RZ, RZ, 0, 5.9604644775390625e-08 ;  /* 0x00000001ff027431 */ /* 0x000fe200000001ff */
[----:B------:R-:W-:Y:S02]  /*01d0*/  UPLOP3.LUT UP3, UPT, UPT, UPT, UPT, 0x40, 0x4 ;  /* 0x000000000004789c */ /* 0x000fe40003f6e870 */
[----:B------:R-:W-:Y:S02]  /*01e0*/  UPLOP3.LUT UP2, UPT, UPT, UPT, UPT, 0x40, 0x4 ;  /* 0x000000000004789c */ /* 0x000fe40003f4e870 */
[----:B------:R-:W-:Y:S02]  /*01f0*/  UPLOP3.LUT UP1, UPT, UPT, UPT, UPT, 0x80, 0x8 ;  /* 0x000000000008789c */ /* 0x000fe40003f2f070 */
[----:B------:R-:W-:Y:S02]  /*0200*/  UPLOP3.LUT UP0, UPT, UPT, UPT, UPT, 0x40, 0x4 ;  /* 0x000000000004789c */ /* 0x000fe40003f0e870 */
[----:B------:R-:W-:Y:S02]  /*0210*/  UPLOP3.LUT UP6, UPT, UPT, UPT, UPT, 0x40, 0x4 ;  /* 0x000000000004789c */ /* 0x000fe40003fce870 */
[----:B------:R-:W-:-:S02]  /*0220*/  UPLOP3.LUT UP5, UPT, UPT, UPT, UPT, 0x40, 0x4 ;  /* 0x000000000004789c */ /* 0x000fc40003fae870 */
[----:B------:R-:W-:Y:S02]  /*0230*/  UPLOP3.LUT UP4, UPT, UPT, UPT, UPT, 0x80, 0x8 ;  /* 0x000000000008789c */ /* 0x000fe40003f8f070 */
[----:B------:R-:W-:Y:S02]  /*0240*/  UP2UR UR41, UPR, URZ, 0x8 ;  /* 0x00000008ff297883 */ /* 0x000fe40008000000 */
[----:B------:R-:W-:Y:S01]  /*0250*/  UP2UR UR56, UPR, URZ, 0x4 ;  /* 0x00000004ff387883 */ /* 0x000fe20008000000 */
[----:B------:R-:W-:Y:S11]  /*0260*/  BRA `(.L_x_0) ;  /* 0x0000000000e87947 */ /* 0x000ff60003800000 */
.L_x_2:
[----:B------:R-:W-:Y:S01]  /*0270*/  ISETP.NE.AND P0, PT, R0, 0xc, PT ;  /* 0x0000000c0000780c */ /* 0x000fe20003f05270 */
[----:B------:R-:W-:Y:S01]  /*0280*/  UPLOP3.LUT UP2, UPT, UPT, UPT, UPT, 0x40, 0x4 ;  /* 0x000000000004789c */ /* 0x000fe20003f4e870 */
[----:B------:R-:W-:Y:S01]  /*0290*/  HFMA2 R2, -RZ, RZ, 0, 1.78813934326171875e-07 ;  /* 0x00000003ff027431 */ /* 0x000fe200000001ff */
[----:B------:R-:W-:Y:S02]  /*02a0*/  UPLOP3.LUT UP1, UPT, UPT, UPT, UPT, 0x80, 0x8 ;  /* 0x000000000008789c */ /* 0x000fe40003f2f070 */
[----:B------:R-:W-:Y:S02]  /*02b0*/  UP2UR UR41, UPR, URZ, 0x4 ;  /* 0x00000004ff297883 */ /* 0x000fe40008000000 */
[----:B------:R-:W-:Y:S02]  /*02c0*/  UPLOP3.LUT UP2, UPT, UPT, UPT, UPT, 0x40, 0x4 ;  /* 0x000000000004789c */ /* 0x000fe40003f4e870 */
[----:B------:R-:W-:Y:S02]  /*02d0*/  UPLOP3.LUT UP0, UPT, UPT, UPT, UPT, 0x40, 0x4 ;  /* 0x000000000004789c */ /* 0x000fe40003f0e870 */
[----:B------:R-:W-:-:S02]  /*02e0*/  UPLOP3.LUT UP6, UPT, UPT, UPT, UPT, 0x40, 0x4 ;  /* 0x000000000004789c */ /* 0x000fc40003fce870 */
[----:B------:R-:W-:Y:S02]  /*02f0*/  UPLOP3.LUT UP5, UPT, UPT, UPT, UPT, 0x80, 0x8 ;  /* 0x000000000008789c */ /* 0x000fe40003faf070 */
[----:B------:R-:W-:Y:S02]  /*0300*/  UPLOP3.LUT UP4, UPT, UPT, UPT, UPT, 0x40, 0x4 ;  /* 0x000000000004789c */ /* 0x000fe40003f8e870 */
[----:B------:R-:W-:Y:S01]  /*0310*/  UP2UR UR56, UPR, URZ, 0x4 ;  /* 0x00000004ff387883 */ /* 0x000fe20008000000 */
[----:B------:R-:W-:Y:S11]  /*0320*/  @!P0 BRA `(.L_x_0) ;  /* 0x0000000000b88947 */ /* 0x000ff60003800000 */
[----:B------:R-:W-:-:S13]  /*0330*/  ISETP.NE.AND P0, PT, R0, 0xe, PT ;  /* 0x0000000e0000780c */ /* 0x000fda0003f05270 */
[----:B------:R-:W-:Y:S05]  /*0340*/  @!P0 BRA `(.L_x_3) ;  /* 0x00000000005c8947 */ /* 0x000fea0003800000 */
[----:B------:R-:W-:-:S13]  /*0350*/  ISETP.NE.AND P0, PT, R0, 0xd, PT ;  /* 0x0000000d0000780c */ /* 0x000fda0003f05270 */
[----:B------:R-:W-:Y:S05]  /*0360*/  @P0 BRA `(.L_x_4) ;  /* 0x00000000002c0947 */ /* 0x000fea0003800000 */
[----:B------:R-:W-:Y:S01]  /*0370*/  HFMA2 R2, -RZ, RZ, 0, 2.384185791015625e-07 ;  /* 0x00000004ff027431 */ /* 0x000fe200000001ff */
        /* <DEDUP_REMOVED lines=10> */
.L_x_4:
[----:B------:R-:W-:Y:S01]  /*0420*/  HFMA2 R2, -RZ, RZ, 0, 3.5762786865234375e-07 ;  /* 0x00000006ff027431 */ /* 0x000fe200000001ff */
[----:B------:R-:W-:Y:S02]  /*0430*/  UPLOP3.LUT UP3, UPT, UPT, UPT, UPT, 0x40, 0x4 ;  /* 0x000000000004789c */ /* 0x000fe40003f6e870 */
[----:B------:R-:W-:Y:S02]  /*0440*/  UPLOP3.LUT UP2, UPT, UPT, UPT, UPT, 0x40, 0x4 ;  /* 0x000000000004789c */ /* 0x000fe40003f4e870 */
[----:B------:R-:W-:Y:S02]  /*0450*/  UPLOP3.LUT UP0, UPT, UPT, UPT, UPT, 0x40, 0x4 ;  /* 0x000000000004789c */ /* 0x000fe40003f0e870 */
[----:B------:R-:W-:Y:S02]  /*0460*/  UPLOP3.LUT UP6, UPT, UPT, UPT, UPT, 0x40, 0x4 ;  /* 0x000000000004789c */ /* 0x000fe40003fce870 */
[----:B------:R-:W-:Y:S02]  /*0470*/  UPLOP3.LUT UP5, UPT, UPT, UPT, UPT, 0x40, 0x4 ;  /* 0x000000000004789c */ /* 0x000fe40003fae870 */
[----:B------:R-:W-:-:S02]  /*0480*/  UPLOP3.LUT UP4, UPT, UPT, UPT, UPT, 0x40, 0x4 ;  /* 0x000000000004789c */ /* 0x000fc40003f8e870 */
[----:B------:R-:W-:Y:S02]  /*0490*/  UP2UR UR41, UPR, URZ, 0x8 ;  /* 0x00000008ff297883 */ /* 0x000fe40008000000 */
[----:B------:R-:W-:Y:S01]  /*04a0*/  UP2UR UR56, UPR, URZ, 0x4 ;  /* 0x00000004ff387883 */ /* 0x000fe20008000000 */
[----:B------:R-:W-:Y:S11]  /*04b0*/  BRA `(.L_x_0) ;  /* 0x0000000000547947 */ /* 0x000ff60003800000 */
.L_x_3:
[----:B------:R-:W-:Y:S01]  /*04c0*/  HFMA2 R2, -RZ, RZ, 0, 2.98023223876953125e-07 ;  /* 0x00000005ff027431 */ /* 0x000fe200000001ff */
        /* <DEDUP_REMOVED lines=10> */
.L_x_1:
[----:B------:R-:W-:Y:S01]  /*0570*/  HFMA2 R2, -RZ, RZ, 0, 1.1920928955078125e-07 ;  /* 0x00000002ff027431 */ /* 0x000fe200000001ff */
        /* <DEDUP_REMOVED lines=8> */
[----:B------:R-:W-:-:S12]  /*0600*/  UP2UR UR56, UPR, URZ, 0x4 ;  /* 0x00000004ff387883 */ /* 0x000fd80008000000 */
.L_x_0:
[----:B------:R-:W-:Y:S01]  /*0610*/  ELECT P0, URZ, PT ;  /* 0x0000000000ff782f */ /* 0x000fe20003800000 */
[----:B------:R-:W-:Y:S03]  /*0620*/  BSSY.RECONVERGENT B0, `(.L_x_5) ;  /* 0x000000f000007945 */ /* 0x000fe60003800200 */
[----:B------:R-:W-:Y:S02]  /*0630*/  PLOP3.LUT P2, PT, P0, PT, UP0, 0x5d, 0xd5 ;  /* 0x0000000000d5781c */ /* 0x000fe4000074eb0d */
[----:B------:R-:W-:-:S11]  /*0640*/  PLOP3.LUT P1, PT, P0, PT, UP6, 0x5d, 0xd5 ;  /* 0x0000000000d5781c */ /* 0x000fd6000072eb6d */
[----:B------:R-:W-:Y:S05]  /*0650*/  @P2 BRA `(.L_x_6) ;  /* 0x00000000002c2947 */ /* 0x000fea0003800000 */
[----:B------:R-:W1:Y:S02]  /*0660*/  LDCU.64 UR4, c[0x0][0x348] ;  /* 0x00006900ff0477ac */ /* 0x000e640008000a00 */
[----:B-1----:R-:W-:-:S04]  /*0670*/  UIADD3 UR8, UP0, UPT, UR4, 0x80, URZ ;  /* 0x0000008004087890 */ /* 0x002fc8000ff1e0ff */
[----:B------:R-:W-:Y:S02]  /*0680*/  UIADD3.X UR9, UPT, UPT, URZ, UR5, URZ, UP0, !UPT ;  /* 0x00000005ff097290 */ /* 0x000fe400087fe4ff */
[----:B------:R-:W-:-:S04]  /*0690*/  UIADD3 UR6, UP0, UPT, UR4, 0x180, URZ ;  /* 0x0000018004067890 */ /* 0x000fc8000ff1e0ff */
[----:B------:R-:W-:Y:S02]  /*06a0*/  UIADD3.X UR7, UPT, UPT, URZ, UR5, URZ, UP0, !UPT ;  /* 0x00000005ff077290 */ /* 0x000fe400087fe4ff */
[----:B------:R-:W-:Y:S01]  /*06b0*/  UIADD3 UR4, UP0, UPT, UR4, 0x280, URZ ;  /* 0x0000028004047890 */ /* 0x000fe2000ff1e0ff */
[----:B------:R1:W-:Y:S03]  /*06c0*/  UTMACCTL.PF [UR8] ;  /* 0x00000000080079b9 */ /* 0x0003e60008040000 */
[----:B------:R-:W-:-:S03]  /*06d0*/  UIADD3.X UR5, UPT, UPT, URZ, UR5, URZ, UP0, !UPT ;  /* 0x00000005ff057290 */ /* 0x000fc600087fe4ff */
[----:B------:R1:W-:Y:S06]  /*06e0*/  UTMACCTL.PF [UR6] ;  /* 0x00000000060079b9 */ /* 0x0003ec0008040000 */
[----:B------:R1:W-:Y:S02]  /*06f0*/  UTMACCTL.PF [UR4] ;  /* 0x00000000040079b9 */ /* 0x0003e40008040000 */
[----:B-1----:R-:W-:Y:S01]  /*0700*/  NOP ;  /* 0x0000000000007918 */ /* 0x002fe20000000000 */
.L_x_6:
[----:B------:R-:W-:Y:S05]  /*0710*/  BSYNC.RECONVERGENT B0 ;  /* 0x0000000000007941 */ /* 0x000fea0003800200 */
.L_x_5:
[----:B------:R-:W-:Y:S04]  /*0720*/  BSSY.RECONVERGENT B0, `(.L_x_7) ;  /* 0x000001b000007945 */ /* 0x000fe80003800200 */
[----:B------:R-:W-:Y:S05]  /*0730*/  @P1 BRA `(.L_x_8) ;  /* 0x0000000000241947 */ /* 0x000fea0003800000 */
[----:B------:R-:W1:Y:S01]  /*0740*/  LDCU.64 UR4, c[0x0][0x348] ;  /* 0x00006900ff0477ac */ /* 0x000e620008000a00 */
[----:B------:R-:W-:Y:S02]  /*0750*/  PLOP3.LUT P6, PT, PT, PT, PT, 0x80, 0x8 ;  /* 0x000000000008781c */ /* 0x000fe40003fcf070 */
[----:B------:R-:W-:Y:S02]  /*0760*/  PLOP3.LUT P5, PT, PT, PT, PT, 0x8, 0x80 ;  /* 0x000000000080781c */ /* 0x000fe40003fae170 */
[----:B------:R-:W-:Y:S02]  /*0770*/  PLOP3.LUT P4, PT, PT, PT, PT, 0x80, 0x8 ;  /* 0x000000000008781c */ /* 0x000fe40003f8f070 */
[----:B------:R-:W-:Y:S01]  /*0780*/  PLOP3.LUT P3, PT, PT, PT, PT, 0x80, 0x8 ;  /* 0x000000000008781c */ /* 0x000fe20003f6f070 */
[----:B-1----:R-:W-:-:S04]  /*0790*/  UIADD3 UR4, UP0, UPT, UR4, 0x400, URZ ;  /* 0x0000040004047890 */ /* 0x002fc8000ff1e0ff */
[----:B------:R-:W-:-:S09]  /*07a0*/  UIADD3.X UR5, UPT, UPT, URZ, UR5, URZ, UP0, !UPT ;  /* 0x00000005ff057290 */ /* 0x000fd200087fe4ff */
[----:B------:R1:W-:Y:S02]  /*07b0*/  UTMACCTL.PF [UR4] ;  /* 0x00000000040079b9 */ /* 0x0003e40008040000 */
[----:B-1----:R-:W-:Y:S05]  /*07c0*/  BRA `(.L_x_9) ;  /* 0x0000000000407947 */ /* 0x002fea0003800000 */
.L_x_8:
[----:B------:R-:W-:-:S13]  /*07d0*/  ISETP.NE.AND P1, PT, R2, 0x3, PT ;  /* 0x000000030200780c */ /* 0x000fda0003f25270 */
[----:B------:R-:W-:Y:S05]  /*07e0*/  @!P1 BRA `(.L_x_10) ;  /* 0x0000000000289947 */ /* 0x000fea0003800000 */
[----:B------:R-:W-:Y:S02]  /*07f0*/  ISETP.NE.AND P1, PT, R2, 0x4, PT ;  /* 0x000000040200780c */ /* 0x000fe40003f25270 */
[----:B------:R-:W-:Y:S02]  /*0800*/  PLOP3.LUT P4, PT, PT, PT, PT, 0x80, 0x8 ;  /* 0x000000000008781c */ /* 0x000fe40003f8f070 */
[----:B------:R-:W-:Y:S02]  /*0810*/  PLOP3.LUT P5, PT, PT, PT, PT, 0x8, 0x80 ;  /* 0x000000000080781c */ /* 0x000fe40003fae170 */
[----:B------:R-:W-:Y:S02]  /*0820*/  PLOP3.LUT P6, PT, PT, PT, PT, 0x80, 0x8 ;  /* 0x000000000008781c */ /* 0x000fe40003fcf070 */
[----:B------:R-:W-:-:S05]  /*0830*/  PLOP3.LUT P3, PT, PT, PT, PT, 0x80, 0x8 ;  /* 0x000000000008781c */ /* 0x000fca0003f6f070 */
[----:B------:R-:W-:Y:S08]  /*0840*/  @P1 BRA `(.L_x_9) ;  /* 0x0000000000201947 */ /* 0x000ff00003800000 */
[----:B------:R-:W-:Y:S02]  /*0850*/  PLOP3.LUT P5, PT, PT, PT, PT, 0x8, 0x80 ;  /* 0x000000000080781c */ /* 0x000fe40003fae170 */
[----:B------:R-:W-:Y:S02]  /*0860*/  PLOP3.LUT P6, PT, PT, PT, PT, 0x8, 0x80 ;  /* 0x000000000080781c */ /* 0x000fe40003fce170 */
[----:B------:R-:W-:Y:S01]  /*0870*/  PLOP3.LUT P3, PT, PT, PT, PT, 0x8, 0x80 ;  /* 0x000000000080781c */ /* 0x000fe20003f6e170 */
[----:B------:R-:W-:-:S12]  /*0880*/  BRA `(.L_x_9) ;  /* 0x0000000000107947 */ /* 0x000fd80003800000 */
.L_x_10:
[----:B------:R-:W-:Y:S02]  /*0890*/  PLOP3.LUT P6, PT, PT, PT, PT, 0x8, 0x80 ;  /* 0x000000000080781c */ /* 0x000fe40003fce170 */
[----:B------:R-:W-:Y:S02]  /*08a0*/  PLOP3.LUT P5, PT, PT, PT, PT, 0x80, 0x8 ;  /* 0x000000000008781c */ /* 0x000fe40003faf070 */
[----:B------:R-:W-:Y:S02]  /*08b0*/  PLOP3.LUT P4, PT, PT, PT, PT, 0x8, 0x80 ;  /* 0x000000000080781c */ /* 0x000fe40003f8e170 */
[----:B------:R-:W-:-:S13]  /*08c0*/  PLOP3.LUT P3, PT, PT, PT, PT, 0x80, 0x8 ;  /* 0x000000000008781c */ /* 0x000fda0003f6f070 */
.L_x_9:
[----:B------:R-:W-:Y:S05]  /*08d0*/  BSYNC.RECONVERGENT B0 ;  /* 0x0000000000007941 */ /* 0x000fea0003800200 */
.L_x_7:
[----:B------:R-:W1:Y:S01]  /*08e0*/  SHFL.IDX PT, R0, R3, RZ, 0x1f ;  /* 0x00001fff03007589 */ /* 0x000e6200000e0000 */
[----:B------:R-:W-:Y:S02]  /*08f0*/  ISETP.NE.AND P1, PT, R2, 0x3, PT ;  /* 0x000000030200780c */ /* 0x000fe40003f25270 */
[----:B------:R-:W-:Y:S02]  /*0900*/  PLOP3.LUT P0, PT, P0, PT, UP1, 0xae, 0xea ;  /* 0x0000000000ea781c */ /* 0x000fe4000070f51e */
[----:B-1----:R-:W-:-:S13]  /*0910*/  ISETP.NE.AND P2, PT, R0, RZ, PT ;  /* 0x000000ff0000720c */ /* 0x002fda0003f45270 */
[----:B------:R-:W-:Y:S05]  /*0920*/  @P2 BRA `(.L_x_11) ;  /* 0x0000000000382947 */ /* 0x000fea0003800000 */
[----:B------:R-:W1:Y:S01]  /*0930*/  S2UR UR5, SR_CgaCtaId ;  /* 0x00000000000579c3 */ /* 0x000e620000008800 */
[----:B------:R-:W-:Y:S01]  /*0940*/  UMOV UR6, 0x400 ;  /* 0x0000040000067882 */ /* 0x000fe20000000000 */
[----:B------:R-:W-:Y:S01]  /*0950*/  UMOV UR4, 0x1 ;  /* 0x0000000100047882 */ /* 0x000fe20000000000 */
[----:B------:R-:W-:Y:S01]  /*0960*/  ELECT P2, URZ, PT ;  /* 0x0000000000ff782f */ /* 0x000fe20003840000 */
[----:B-1----:R-:W-:Y:S02]  /*0970*/  ULEA UR5, UR5, UR6, 0x18 ;  /* 0x0000000605057291 */ /* 0x002fe4000f8ec0ff */
[----:B------:R-:W-:-:S04]  /*0980*/  UIADD3 UR6, UPT, UPT, -UR4, 0x100000, URZ ;  /* 0x0010000004067890 */ /* 0x000fc8000fffe1ff */
[----:B------:R-:W-:Y:S02]  /*0990*/  USHF.L.U32 UR7, UR6, 0xb, URZ ;  /* 0x0000000b06077899 */ /* 0x000fe400080006ff */
[----:B------:R-:W-:Y:S01]  /*09a0*/  USHF.L.U32 UR6, UR6, 0x1, URZ ;  /* 0x0000000106067899 */ /* 0x000fe200080006ff */
[----:B------:R-:W1:Y:S11]  /*09b0*/  FENCE.VIEW.ASYNC.S ;  /* 0x00000000000073c6 */ /* 0x000e760000000000 */
[----:B-1----:R1:W2:Y:S01]  /*09c0*/  SYNCS.EXCH.64 URZ, [UR5+0xe000], UR6 ;  /* 0x00e0000605ff75b2 */ /* 0x0022a20008000100 */
[----:B------:R1:W3:Y:S01]  /*09d0*/  SYNCS.EXCH.64 URZ, [UR5+0xe010], UR6 ;  /* 0x00e0100605ff75b2 */ /* 0x0002e20008000100 */
[----:B------:R1:W4:Y:S01]  /*09e0*/  SYNCS.EXCH.64 URZ, [UR5+0xe008], UR6 ;  /* 0x00e0080605ff75b2 */ /* 0x0003220008000100 */
[----:B------:R1:W1:Y:S01]  /*09f0*/  SYNCS.EXCH.64 URZ, [UR5+0xe018], UR6 ;  /* 0x00e0180605ff75b2 */ /* 0x0002620008000100 */
[----:B------:R-:W-:Y:S01]  /*0a00*/  NOP ;  /* 0x0000000000007918 */ /* 0x000fe20000000000 */
.L_x_11:
[----:B------:R-:W-:Y:S01]  /*0a10*/  NOP ;  /* 0x0000000000007918 */ /* 0x000fe20000000000 */
[----:B------:R-:W-:Y:S05]  /*0a20*/  @!P1 BRA `(.L_x_12) ;  /* 0x0000000000289947 */ /* 0x000fea0003800000 */
[----:B------:R-:W-:Y:S01]  /*0a30*/  ISETP.NE.AND P1, PT, R2, 0x4, PT ;  /* 0x000000040200780c */ /* 0x000fe20003f25270 */
[----:B------:R-:W-:Y:S02]  /*0a40*/  UPLOP3.LUT UP3, UPT, UPT, UPT, UPT, 0x80, 0x8 ;  /* 0x000000000008789c */ /* 0x000fe40003f6f070 */
[----:B------:R-:W-:Y:S02]  /*0a50*/  UPLOP3.LUT UP2, UPT, UPT, UPT, UPT, 0x40, 0x4 ;  /* 0x000000000004789c */ /* 0x000fe40003f4e870 */
[----:B------:R-:W-:Y:S02]  /*0a60*/  UPLOP3.LUT UP1, UPT, UPT, UPT, UPT, 0x80, 0x8 ;  /* 0x000000000008789c */ /* 0x000fe40003f2f070 */
[----:B------:R-:W-:-:S06]  /*0a70*/  UPLOP3.LUT UP0, UPT, UPT, UPT, UPT, 0x80, 0x8 ;  /* 0x000000000008789c */ /* 0x000fcc0003f0f070 */
[----:B------:R-:W-:Y:S05]  /*0a80*/  @P1 BRA `(.L_x_13) ;  /* 0x0000000000201947 */ /* 0x000fea0003800000 */
[----:B------:R-:W-:Y:S02]  /*0a90*/  UPLOP3.LUT UP2, UPT, UPT, UPT, UPT, 0x40, 0x4 ;  /* 0x000000000004789c */ /* 0x000fe40003f4e870 */
[----:B------:R-:W-:Y:S02]  /*0aa0*/  UPLOP3.LUT UP3, UPT, UPT, UPT, UPT, 0x40, 0x4 ;  /* 0x000000000004789c */ /* 0x000fe40003f6e870 */
[----:B------:R-:W-:Y:S01]  /*0ab0*/  UPLOP3.LUT UP0, UPT, UPT, UPT, UPT, 0x40, 0x4 ;  /* 0x000000000004789c */ /* 0x000fe20003f0e870 */
[----:B------:R-:W-:Y:S05]  /*0ac0*/  BRA `(.L_x_13) ;  /* 0x0000000000107947 */ /* 0x000fea0003800000 */
.L_x_12:
[----:B------:R-:W-:Y:S02]  /*0ad0*/  UPLOP3.LUT UP3, UPT, UPT, UPT, UPT, 0x40, 0x4 ;  /* 0x000000000004789c */ /* 0x000fe40003f6e870 */
[----:B------:R-:W-:Y:S02]  /*0ae0*/  UPLOP3.LUT UP2, UPT, UPT, UPT, UPT, 0x80, 0x8 ;  /* 0x000000000008789c */ /* 0x000fe40003f4f070 */
[----:B------:R-:W-:Y:S02]  /*0af0*/  UPLOP3.LUT UP1, UPT, UPT, UPT, UPT, 0x40, 0x4 ;  /* 0x000000000004789c */ /* 0x000fe40003f2e870 */
[----:B------:R-:W-:Y:S02]  /*0b00*/  UPLOP3.LUT UP0, UPT, UPT, UPT, UPT, 0x80, 0x8 ;  /* 0x000000000008789c */ /* 0x000fe40003f0f070 */
.L_x_13:
[----:B------:R-:W5:Y:S02]  /*0b10*/  SHFL.IDX PT, R0, R3, RZ, 0x1f ;  /* 0x00001fff03007589 */ /* 0x000f6400000e0000 */
[----:B-----5:R-:W-:-:S13]  /*0b20*/  ISETP.NE.AND P1, PT, R0, RZ, PT ;  /* 0x000000ff0000720c */ /* 0x020fda0003f25270 */
[----:B------:R-:W-:Y:S05]  /*0b30*/  @P1 BRA `(.L_x_14) ;  /* 0x0000000000401947 */ /* 0x000fea0003800000 */
[----:B-1----:R-:W1:Y:S01]  /*0b40*/  S2UR UR5, SR_CgaCtaId ;  /* 0x00000000000579c3 */ /* 0x002e620000008800 */
        /* <DEDUP_REMOVED lines=8> */
[----:B-1----:R1:W1:Y:S01]  /*0bd0*/  SYNCS.EXCH.64 URZ, [UR5+0xe020], UR6 ;  /* 0x00e0200605ff75b2 */ /* 0x0022620008000100 */
[----:B------:R1:W1:Y:S01]  /*0be0*/  SYNCS.EXCH.64 URZ, [UR5+0xe038], UR6 ;  /* 0x00e0380605ff75b2 */ /* 0x0002620008000100 */
[----:B------:R1:W1:Y:S01]  /*0bf0*/  SYNCS.EXCH.64 URZ, [UR5+0xe028], UR6 ;  /* 0x00e0280605ff75b2 */ /* 0x0002620008000100 */
[----:B------:R1:W1:Y:S01]  /*0c00*/  SYNCS.EXCH.64 URZ, [UR5+0xe040], UR6 ;  /* 0x00e0400605ff75b2 */ /* 0x0002620008000100 */
[----:B------:R1:W1:Y:S01]  /*0c10*/  SYNCS.EXCH.64 URZ, [UR5+0xe030], UR6 ;  /* 0x00e0300605ff75b2 */ /* 0x0002620008000100 */
[----:B------:R1:W1:Y:S01]  /*0c20*/  SYNCS.EXCH.64 URZ, [UR5+0xe048], UR6 ;  /* 0x00e0480605ff75b2 */ /* 0x0002620008000100 */
[----:B------:R-:W-:Y:S01]  /*0c30*/  NOP ;  /* 0x0000000000007918 */ /* 0x000fe20000000000 */
.L_x_14:
[----:B------:R-:W5:Y:S01]  /*0c40*/  SHFL.IDX PT, R0, R3, RZ, 0x1f ;  /* 0x00001fff03007589 */ /* 0x000f6200000e0000 */
[----:B------:R-:W-:Y:S01]  /*0c50*/  NOP ;  /* 0x0000000000007918 */ /* 0x000fe20000000000 */
[----:B-----5:R-:W-:-:S13]  /*0c60*/  ISETP.NE.AND P1, PT, R0, RZ, PT ;  /* 0x000000ff0000720c */ /* 0x020fda0003f25270 */
[----:B------:R-:W-:Y:S05]  /*0c70*/  @P1 BRA `(.L_x_15) ;  /* 0x0000000000401947 */ /* 0x000fea0003800000 */
[----:B-1----:R-:W1:Y:S01]  /*0c80*/  S2UR UR6, SR_CgaCtaId ;  /* 0x00000000000679c3 */ /* 0x002e620000008800 */
[----:B------:R-:W-:Y:S01]  /*0c90*/  UMOV UR7, 0x400 ;  /* 0x0000040000077882 */ /* 0x000fe20000000000 */
[----:B------:R-:W-:Y:S01]  /*0ca0*/  UMOV UR5, 0x1 ;  /* 0x0000000100057882 */ /* 0x000fe20000000000 */
[----:B------:R-:W-:Y:S01]  /*0cb0*/  UMOV UR4, 0x80 ;  /* 0x0000008000047882 */ /* 0x000fe20000000000 */
[----:B------:R-:W-:-:S04]  /*0cc0*/  UIADD3 UR8, UPT, UPT, -UR5, 0x100000, URZ ;  /* 0x0010000005087890 */ /* 0x000fc8000fffe1ff */
[----:B------:R-:W-:Y:S02]  /*0cd0*/  USHF.L.U32 UR9, UR8, 0xb, URZ ;  /* 0x0000000b08097899 */ /* 0x000fe400080006ff */
[----:B------:R-:W-:Y:S02]  /*0ce0*/  USHF.L.U32 UR8, UR8, 0x1, URZ ;  /* 0x0000000108087899 */ /* 0x000fe400080006ff */
[----:B------:R-:W-:-:S04]  /*0cf0*/  UIADD3 UR4, UPT, UPT, -UR4, 0x100000, URZ ;  /* 0x0010000004047890 */ /* 0x000fc8000fffe1ff */
[----:B------:R-:W-:Y:S02]  /*0d00*/  USHF.L.U32 UR5, UR4, 0xb, URZ ;  /* 0x0000000b04057899 */ /* 0x000fe400080006ff */
[----:B------:R-:W-:Y:S01]  /*0d10*/  USHF.L.U32 UR4, UR4, 0x1, URZ ;  /* 0x0000000104047899 */ /* 0x000fe200080006ff */
[----:B------:R-:W-:Y:S01]  /*0d20*/  ELECT P1, URZ, PT ;  /* 0x0000000000ff782f */ /* 0x000fe20003820000 */
[----:B-1----:R-:W-:Y:S01]  /*0d30*/  ULEA UR6, UR6, UR7, 0x18 ;  /* 0x0000000706067291 */ /* 0x002fe2000f8ec0ff */
[----:B------:R-:W1:Y:S11]  /*0d40*/  FENCE.VIEW.ASYNC.S ;  /* 0x00000000000073c6 */ /* 0x000e760000000000 */
[----:B-1----:R1:W1:Y:S01]  /*0d50*/  SYNCS.EXCH.64 URZ, [UR6+0xe050], UR8 ;  /* 0x00e0500806ff75b2 */ /* 0x0022620008000100 */
[----:B------:R1:W1:Y:S01]  /*0d60*/  SYNCS.EXCH.64 URZ, [UR6+0xe058], UR4 ;  /* 0x00e0580406ff75b2 */ /* 0x0002620008000100 */
[----:B------:R-:W-:Y:S01]  /*0d70*/  NOP ;  /* 0x0000000000007918 */ /* 0x000fe20000000000 */
.L_x_15:
[----:B------:R-:W5:Y:S01]  /*0d80*/  SHFL.IDX PT, R0, R3, RZ, 0x1f ;  /* 0x00001fff03007589 */ /* 0x000f6200000e0000 */
[----:B-1----:R-:W-:Y:S01]  /*0d90*/  USEL UR4, URZ, 0x2, !UP4 ;  /* 0x00000002ff047887 */ /* 0x002fe2000e000000 */
[----:B------:R-:W-:Y:S01]  /*0da0*/  ISETP.NE.AND P2, PT, R2, 0x2, PT ;  /* 0x000000020200780c */ /* 0x000fe20003f45270 */
[----:B------:R-:W-:Y:S02]  /*0db0*/  NOP ;  /* 0x0000000000007918 */ /* 0x000fe40000000000 */
[----:B------:R-:W-:Y:S01]  /*0dc0*/  USEL UR4, UR4, 0x1, !UP5 ;  /* 0x0000000104047887 */ /* 0x000fe2000e800000 */
[----:B-----5:R-:W-:-:S13]  /*0dd0*/  ISETP.NE.AND P1, PT, R0, RZ, PT ;  /* 0x000000ff0000720c */ /* 0x020fda0003f25270 */
[----:B------:R-:W-:Y:S05]  /*0de0*/  @P1 BRA `(.L_x_16) ;  /* 0x0000000000401947 */ /* 0x000fea0003800000 */
[----:B------:R-:W1:Y:S01]  /*0df0*/  S2UR UR7, SR_CgaCtaId ;  /* 0x00000000000779c3 */ /* 0x000e620000008800 */
[----:B------:R-:W-:Y:S01]  /*0e00*/  UMOV UR8, 0x400 ;  /* 0x0000040000087882 */ /* 0x000fe20000000000 */
[----:B------:R-:W-:Y:S01]  /*0e10*/  UMOV UR6, 0x1 ;  /* 0x0000000100067882 */ /* 0x000fe20000000000 */
[----:B------:R-:W-:Y:S01]  /*0e20*/  UMOV UR5, 0x80 ;  /* 0x0000008000057882 */ /* 0x000fe20000000000 */
[----:B------:R-:W-:Y:S01]  /*0e30*/  ELECT P1, URZ, PT ;  /* 0x0000000000ff782f */ /* 0x000fe20003820000 */
[----:B------:R-:W-:-:S04]  /*0e40*/  UIADD3 UR10, UPT, UPT, -UR5, 0x100000, URZ ;  /* 0x00100000050a7890 */ /* 0x000fc8000fffe1ff */
[----:B------:R-:W-:Y:S02]  /*0e50*/  USHF.L.U32 UR11, UR10, 0xb, URZ ;  /* 0x0000000b0a0b7899 */ /* 0x000fe400080006ff */
[----:B------:R-:W-:Y:S02]  /*0e60*/  USHF.L.U32 UR10, UR10, 0x1, URZ ;  /* 0x000000010a0a7899 */ /* 0x000fe400080006ff */
[----:B-1----:R-:W-:Y:S02]  /*0e70*/  ULEA UR7, UR7, UR8, 0x18 ;  /* 0x0000000807077291 */ /* 0x002fe4000f8ec0ff */
[----:B------:R-:W-:-:S04]  /*0e80*/  UIADD3 UR8, UPT, UPT, -UR6, 0x100000, URZ ;  /* 0x0010000006087890 */ /* 0x000fc8000fffe1ff */
[----:B------:R-:W-:Y:S02]  /*0e90*/  USHF.L.U32 UR9, UR8, 0xb, URZ ;  /* 0x0000000b08097899 */ /* 0x000fe400080006ff */
[----:B------:R-:W-:Y:S01]  /*0ea0*/  USHF.L.U32 UR8, UR8, 0x1, URZ ;  /* 0x0000000108087899 */ /* 0x000fe200080006ff */
[----:B------:R-:W1:Y:S11]  /*0eb0*/  FENCE.VIEW.ASYNC.S ;  /* 0x00000000000073c6 */ /* 0x000e760000000000 */
[----:B-1----:R1:W1:Y:S01]  /*0ec0*/  SYNCS.EXCH.64 URZ, [UR7+0xe060], UR8 ;  /* 0x00e0600807ff75b2 */ /* 0x0022620008000100 */
[----:B------:R1:W1:Y:S01]  /*0ed0*/  SYNCS.EXCH.64 URZ, [UR7+0xe068], UR10 ;  /* 0x00e0680a07ff75b2 */ /* 0x0002620008000100 */
[----:B------:R-:W-:Y:S01]  /*0ee0*/  NOP ;  /* 0x0000000000007918 */ /* 0x000fe20000000000 */
.L_x_16:
[----:B------:R-:W-:Y:S01]  /*0ef0*/  NOP ;  /* 0x0000000000007918 */ /* 0x000fe20000000000 */
[----:B------:R-:W-:Y:S05]  /*0f00*/  @!P2 BRA `(.L_x_17) ;  /* 0x000000000024a947 */ /* 0x000fea0003800000 */
[----:B------:R-:W-:Y:S01]  /*0f10*/  ISETP.NE.AND P1, PT, R2, RZ, PT ;  /* 0x000000ff0200720c */ /* 0x000fe20003f25270 */
[----:B------:R-:W-:Y:S02]  /*0f20*/  UP2UR UR5, UPR, URZ, 0x1 ;  /* 0x00000001ff057883 */ /* 0x000fe40008000000 */
[----:B------:R-:W-:Y:S01]  /*0f30*/  UPLOP3.LUT UP0, UPT, UPT, UPT, UPT, 0x80, 0x8 ;  /* 0x000000000008789c */ /* 0x000fe20003f0f070 */
[----:B-1----:R-:W-:-:S03]  /*0f40*/  UMOV UR7, URZ ;  /* 0x000000ff00077c82 */ /* 0x002fc60008000000 */
[----:B------:R-:W-:Y:S02]  /*0f50*/  UP2UR UR40, UPR, URZ, 0x1 ;  /* 0x00000001ff287883 */ /* 0x000fe40008000000 */
[----:B------:R-:W-:-:S04]  /*0f60*/  UISETP.NE.AND UP0, UPT, UR5, URZ, UPT ;  /* 0x000000ff0500728c */ /* 0x000fc8000bf05270 */
[----:B------:R-:W-:Y:S07]  /*0f70*/  @P1 BRA `(.L_x_18) ;  /* 0x00000000001c1947 */ /* 0x000fee0003800000 */
[----:B------:R-:W-:Y:S01]  /*0f80*/  UMOV UR7, 0x1 ;  /* 0x0000000100077882 */ /* 0x000fe20000000000 */
[----:B------:R-:W-:Y:S05]  /*0f90*/  BRA `(.L_x_18) ;  /* 0x0000000000147947 */ /* 0x000fea0003800000 */
.L_x_17:
[----:B------:R-:W-:Y:S02]  /*0fa0*/  UP2UR UR5, UPR, URZ, 0x1 ;  /* 0x00000001ff057883 */ /* 0x000fe40008000000 */
[----:B------:R-:W-:Y:S01]  /*0fb0*/  UPLOP3.LUT UP0, UPT, UPT, UPT, UPT, 0x40, 0x4 ;  /* 0x000000000004789c */ /* 0x000fe20003f0e870 */
[----:B-1----:R-:W-:-:S03]  /*0fc0*/  UMOV UR7, 0x2 ;  /* 0x0000000200077882 */ /* 0x002fc60000000000 */
[----:B------:R-:W-:Y:S02]  /*0fd0*/  UP2UR UR40, UPR, URZ, 0x1 ;  /* 0x00000001ff287883 */ /* 0x000fe40008000000 */
[----:B------:R-:W-:Y:S02]  /*0fe0*/  UISETP.NE.AND UP0, UPT, UR5, URZ, UPT ;  /* 0x000000ff0500728c */ /* 0x000fe4000bf05270 */
.L_x_18:
[----:B------:R-:W1:Y:S02]  /*0ff0*/  SHFL.IDX PT, R0, R3, RZ, 0x1f ;  /* 0x00001fff03007589 */ /* 0x000e6400000e0000 */
        /* <DEDUP_REMOVED lines=14> */
.L_x_19:
[----:B------:R-:W-:Y:S01]  /*10e0*/  NOP ;  /* 0x0000000000007918 */ /* 0x000fe20000000000 */
[----:B------:R-:W-:Y:S05]  /*10f0*/  @!P2 BRA `(.L_x_20) ;  /* 0x000000000024a947 */ /* 0x000fea0003800000 */
[----:B------:R-:W-:Y:S01]  /*1100*/  ISETP.NE.AND P1, PT, R2, 0x1, PT ;  /* 0x000000010200780c */ /* 0x000fe20003f25270 */
        /* <DEDUP_REMOVED lines=8> */
.L_x_20:
[----:B------:R-:W-:Y:S02]  /*1190*/  UP2UR UR5, UPR, URZ, 0x1 ;  /* 0x00000001ff057883 */ /* 0x000fe40008000000 */
[----:B------:R-:W-:Y:S01]  /*11a0*/  UPLOP3.LUT UP0, UPT, UPT, UPT, UPT, 0x40, 0x4 ;  /* 0x000000000004789c */ /* 0x000fe20003f0e870 */
[----:B-1----:R-:W-:-:S03]  /*11b0*/  UMOV UR6, 0x2 ;  /* 0x0000000200067882 */ /* 0x002fc60000000000 */
[----:B------:R-:W-:Y:S02]  /*11c0*/  UP2UR UR39, UPR, URZ, 0x1 ;  /* 0x00000001ff277883 */ /* 0x000fe40008000000 */
[----:B------:R-:W-:Y:S02]  /*11d0*/  UISETP.NE.AND UP0, UPT, UR5, URZ, UPT ;  /* 0x000000ff0500728c */ /* 0x000fe4000bf05270 */
.L_x_21:
[----:B------:R-:W1:Y:S01]  /*11e0*/  SHFL.IDX PT, R0, R3, RZ, 0x1f ;  /* 0x00001fff03007589 */ /* 0x000e6200000e0000 */
[----:B------:R-:W-:Y:S02]  /*11f0*/  USEL UR8, URZ, 0x1, !UP4 ;  /* 0x00000001ff087887 */ /* 0x000fe4000e000000 */
[----:B------:R-:W-:Y:S01]  /*1200*/  USEL UR55, URZ, 0x1, UP4 ;  /* 0x00000001ff377887 */ /* 0x000fe2000a000000 */
        /* <DEDUP_REMOVED lines=14> */
.L_x_22:
        /* <DEDUP_REMOVED lines=19> */
[----:B------:R1:W1:Y:S01]  /*1420*/  SYNCS.EXCH.64 URZ, [UR10+0xe098], UR12 ;  /* 0x00e0980c0aff75b2 */ /* 0x0002620008000100 */
[----:B------:R1:W1:Y:S01]  /*1430*/  SYNCS.EXCH.64 URZ, [UR10+0xe0a8], UR14 ;  /* 0x00e0a80e0aff75b2 */ /* 0x0002620008000100 */
[----:B------:R-:W-:Y:S01]  /*1440*/  NOP ;  /* 0x0000000000007918 */ /* 0x000fe20000000000 */
.L_x_23:
        /* <DEDUP_REMOVED lines=22> */
.L_x_24:
[----:B------:R-:W5:Y:S01]  /*15b0*/  SHFL.IDX PT, R3, R3, RZ, 0x1f ;  /* 0x00001fff03037589 */ /* 0x000f6200000e0000 */
[----:B------:R-:W1:Y:S01]  /*15c0*/  S2UR UR36, SR_CTAID.X ;  /* 0x00000000002479c3 */ /* 0x000e620000002500 */
[----:B------:R-:W-:Y:S01]  /*15d0*/  NOP ;  /* 0x0000000000007918 */ /* 0x000fe20000000000 */
[----:B-----5:R-:W-:-:S13]  /*15e0*/  ISETP.NE.AND P1, PT, R3, RZ, PT ;  /* 0x000000ff0300720c */ /* 0x020fda0003f25270 */
[----:B-1----:R-:W-:Y:S05]  /*15f0*/  @P1 BRA `(.L_x_25) ;  /* 0x0000000000301947 */ /* 0x002fea0003800000 */
        /* <DEDUP_REMOVED lines=12> */
.L_x_25:
[----:B------:R-:W-:Y:S01]  /*16c0*/  ISETP.GT.AND P1, PT, R2, 0x3, PT ;  /* 0x000000030200780c */ /* 0x000fe20003f24270 */
[----:B------:R-:W-:Y:S01]  /*16d0*/  NOP ;  /* 0x0000000000007918 */ /* 0x000fe20000000000 */
[----:B-1234-:R-:W-:Y:S11]  /*16e0*/  BAR.SYNC.DEFER_BLOCKING 0x0 ;  /* 0x0000000000007b1d */ /* 0x01eff60000010000 */
[----:B------:R-:W-:Y:S05]  /*16f0*/  @P1 BRA `(.L_x_26) ;  /* 0x0000014c00541947 */ /* 0x000fea0003800000 */
[----:B------:R-:W-:Y:S01]  /*1700*/  ISETP.GE.U32.AND P0, PT, R2, 0x2, PT ;  /* 0x000000020200780c */ /* 0x000fe20003f06070 */
[----:B------:R-:W-:-:S04]  /*1710*/  UISETP.NE.AND UP0, UPT, UR56, URZ, UPT ;  /* 0x000000ff3800728c */ /* 0x000fc8000bf05270 */
[----:B------:R-:W-:-:S04]  /*1720*/  USEL UR5, URZ, 0x2, !UP0 ;  /* 0x00000002ff057887 */ /* 0x000fc8000c000000 */
[----:B------:R-:W-:-:S04]  /*1730*/  USEL UR5, UR5, 0x1, !UP5 ;  /* 0x0000000105057887 */ /* 0x000fc8000e800000 */
[----:B------:R-:W-:Y:S08]  /*1740*/  @!P0 BRA `(.L_x_27) ;  /* 0x0000009000308947 */ /* 0x000ff00003800000 */
[----:B------:R-:W-:Y:S05]  /*1750*/  @!P2 BRA `(.L_x_28) ;  /* 0x000000280060a947 */ /* 0x000fea0003800000 */
[----:B------:R-:W-:-:S08]  /*1760*/  NOP ;  /* 0x0000000000007918 */ /* 0x000fd00000000000 */
[----:B------:R-:W1:-:S00]  /*1770*/  USETMAXREG.DEALLOC.CTAPOOL 0x20 ;  /* 0x00000020000079c8 */ /* 0x000e4000080e0500 */
[----:B-1----:R-:W1:Y:S02]  /*1780*/  LDC R0, c[0x0][0x900] ;  /* 0x00024000ff007b82 */ /* 0x002e640000000800 */
[----:B-1----:R-:W-:-:S13]  /*1790*/  ISETP.LE.AND P0, PT, R0, UR36, PT ;  /* 0x0000002400007c0c */ /* 0x002fda000bf03270 */
[----:B------:R-:W-:Y:S05]  /*17a0*/  @P0 EXIT ;  /* 0x000000000000094d */ /* 0x000fea0003800000 */
[----:B------:R-:W1:Y:S01]  /*17b0*/  S2UR UR68, SR_CgaCtaId ;  /* 0x00000000004479c3 */ /* 0x000e620000008800 */
[----:B------:R-:W-:Y:S01]  /*17c0*/  UMOV UR6, 0x400 ;  /* 0x0000040000067882 */ /* 0x000fe20000000000 */
[----:B------:R-:W-:Y:S01]  /*17d0*/  HFMA2 R7, -RZ, RZ, 0, 0 ;  /* 0x00000000ff077431 */ /* 0x000fe200000001ff */
[----:B------:R-:W-:Y:S01]  /*17e0*/  PRMT R8, RZ, 0x7610, R8 ;  /* 0x00007610ff087816 */ /* 0x000fe20000000008 */
[----:B------:R-:W-:Y:S02]  /*17f0*/  ULOP3.LUT UR22, UR5, 0x1, URZ, 0xc0, !UPT ;  /* 0x0000000105167892 */ /* 0x000fe4000f8ec0ff */
[----:B------:R-:W-:Y:S01]  /*1800*/  ULOP3.LUT UR21, UR4, 0x1, URZ, 0xc0, !UPT ;  /* 0x0000000104157892 */ /* 0x000fe2000f8ec0ff */
[----:B------:R-:W-:Y:S01]  /*1810*/  UMOV UR32, URZ ;  /* 0x000000ff00207c82 */ /* 0x000fe20008000000 */
[----:B------:R-:W-:Y:S01]  /*1820*/  UMOV UR31, 0x1 ;  /* 0x00000001001f7882 */ /* 0x000fe20000000000 */
[----:B------:R-:W-:Y:S01]  /*1830*/  UMOV UR30, 0x1 ;  /* 0x00000001001e7882 */ /* 0x000fe20000000000 */
[----:B------:R-:W-:Y:S01]  /*1840*/  UMOV UR29, 0x1 ;  /* 0x00000001001d7882 */ /* 0x000fe20000000000 */
[----:B------:R-:W-:Y:S01]  /*1850*/  UMOV UR28, URZ ;  /* 0x000000ff001c7c82 */ /* 0x000fe20008000000 */
[----:B------:R-:W-:Y:S01]  /*1860*/  UMOV UR69, 0x80004020 ;  /* 0x8000402000457882 */ /* 0x000fe20000000000 */
[----:B-1----:R-:W-:-:S04]  /*1870*/  ULEA UR68, UR68, UR6, 0x18 ;  /* 0x0000000644447291 */ /* 0x002fc8000f8ec0ff */
[----:B------:R-:W-:Y:S02]  /*1880*/  UIADD3 UR33, UPT, UPT, UR68, 0x4000, URZ ;  /* 0x0000400044217890 */ /* 0x000fe4000fffe0ff */
[----:B------:R-:W-:Y:S02]  /*1890*/  USHF.R.U32.HI UR68, URZ, 0x4, UR68 ;  /* 0x00000004ff447899 */ /* 0x000fe40008011644 */
[----:B------:R-:W-:Y:S02]  /*18a0*/  USHF.R.U32.HI UR33, URZ, 0x4, UR33 ;  /* 0x00000004ff217899 */ /* 0x000fe40008011621 */
[----:B------:R-:W-:Y:S02]  /*18b0*/  ULOP3.LUT UR68, UR68, 0x3fff, URZ, 0xc0, !UPT ;  /* 0x00003fff44447892 */ /* 0x000fe4000f8ec0ff */
[----:B------:R-:W-:Y:S02]  /*18c0*/  ULOP3.LUT UR33, UR33, 0x3fff, URZ, 0xc0, !UPT ;  /* 0x00003fff21217892 */ /* 0x000fe4000f8ec0ff */
[----:B------:R-:W-:-:S02]  /*18d0*/  ULOP3.LUT UR68, UR68, 0x10000, URZ, 0xfc, !UPT ;  /* 0x0001000044447892 */ /* 0x000fc4000f8efcff */
[----:B------:R-:W-:-:S12]  /*18e0*/  ULOP3.LUT UR23, UR33, 0x10000, URZ, 0xfc, !UPT ;  /* 0x0001000021177892 */ /* 0x000fd8000f8efcff */
.L_x_89:
[----:B------:R-:W1:Y:S01]  /*18f0*/  LDCU.64 UR4, c[0x0][0x908] ;  /* 0x00012100ff0477ac */ /* 0x000e620008000a00 */
[----:B--2---:R-:W2:Y:S01]  /*1900*/  LDCU UR6, c[0x0][0x904] ;  /* 0x00012080ff0677ac */ /* 0x004ea20008000800 */
[----:B-1----:R-:W-:Y:S01]  /*1910*/  UIMAD.WIDE.U32 UR8, UR36, UR4, URZ ;  /* 0x00000004240872a5 */ /* 0x002fe2000f8e00ff */
[----:B------:R-:W1:Y:S01]  /*1920*/  LDCU UR4, c[0x0][0x380] ;  /* 0x00007000ff0477ac */ /* 0x000e620008000800 */
[----:B--2---:R-:W-:-:S05]  /*1930*/  UISETP.NE.AND UP0, UPT, UR6, 0x1, UPT ;  /* 0x000000010600788c */ /* 0x004fca000bf05270 */
[----:B------:R-:W-:Y:S02]  /*1940*/  UMOV UR7, UR9 ;  /* 0x0000000900077c82 */ /* 0x000fe40008000000 */
[----:B------:R-:W-:-:S04]  /*1950*/  USHF.R.U32.HI UR5, URZ, UR5, UR7 ;  /* 0x00000005ff057299 */ /* 0x000fc80008011607 */
[----:B------:R-:W-:-:S04]  /*1960*/  USEL UR5, UR36, UR5, !UP0 ;  /* 0x0000000524057287 */ /* 0x000fc8000c000000 */
[----:B------:R-:W-:-:S04]  /*1970*/  UIADD3 UR5, UPT, UPT, -UR5, URZ, URZ ;  /* 0x000000ff05057290 */ /* 0x000fc8000fffe1ff */
[----:B------:R-:W-:-:S04]  /*1980*/  UIMAD UR6, UR6, UR5, UR36 ;  /* 0x00000005060672a4 */ /* 0x000fc8000f8e0224 */
[----:B------:R-:W-:-:S04]  /*1990*/  USHF.L.U32 UR6, UR6, 0x8, URZ ;  /* 0x0000000806067899 */ /* 0x000fc800080006ff */
[----:B-1----:R-:W-:-:S09]  /*19a0*/  UISETP.GE.AND UP0, UPT, UR6, UR4, UPT ;  /* 0x000000040600728c */ /* 0x002fd2000bf06270 */
[----:B------:R-:W-:Y:S05]  /*19b0*/  BRA.U UP0, `(.L_x_29) ;  /* 0x0000002500b07547 */ /* 0x000fea000b800000 */
[----:B------:R-:W-:-:S13]  /*19c0*/  LOP3.LUT P0, RZ, R8, 0xff, RZ, 0xc0, !PT ;  /* 0x000000ff08ff7812 */ /* 0x000fda000780c0ff */
[----:B------:R-:W-:Y:S05]  /*19d0*/  @P0 BRA `(.L_x_30) ;  /* 0x0000000000940947 */ /* 0x000fea0003800000 */
[----:B------:R-:W1:Y:S01]  /*19e0*/  S2UR UR5, SR_CgaCtaId ;  /* 0x00000000000579c3 */ /* 0x000e620000008800 */
[----:B------:R-:W-:Y:S01]  /*19f0*/  UMOV UR7, 0x40 ;  /* 0x0000004000077882 */ /* 0x000fe20000000000 */
[----:B------:R-:W-:Y:S01]  /*1a00*/  NOP ;  /* 0x0000000000007918 */ /* 0x000fe20000000000 */
[----:B------:R-:W-:Y:S01]  /*1a10*/  UMOV UR4, 0x400 ;  /* 0x0000040000047882 */ /* 0x000fe20000000000 */
[----:B-1----:R-:W-:Y:S02]  /*1a20*/  ULEA UR7, UR5, UR7, 0x18 ;  /* 0x0000000705077291 */ /* 0x002fe4000f8ec0ff */
[----:B------:R-:W-:-:S07]  /*1a30*/  ULEA UR5, UR5, UR4, 0x18 ;  /* 0x0000000405057291 */ /* 0x000fce000f8ec0ff */
[----:B------:R-:W1:Y:S02]  /*1a40*/  LDS.U8 R0, [UR7+0x1c] ;  /* 0x00001c07ff007984 */ /* 0x000e640008000000 */
[----:B-1----:R-:W-:-:S13]  /*1a50*/  ISETP.NE.AND P0, PT, R0, RZ, PT ;  /* 0x000000ff0000720c */ /* 0x002fda0003f05270 */
[----:B------:R-:W-:Y:S05]  /*1a60*/  @P0 BRA `(.L_x_31) ;  /* 0x0000000000580947 */ /* 0x000fea0003800000 */
[----:B------:R-:W-:-:S13]  /*1a70*/  ELECT P0, URZ, PT ;  /* 0x0000000000ff782f */ /* 0x000fda0003800000 */
[----:B------:R-:W-:Y:S05]  /*1a80*/  @!P0 BRA `(.L_x_32) ;  /* 0x0000000000608947 */ /* 0x000fea0003800000 */
[----:B------:R-:W-:Y:S01]  /*1a90*/  UMOV UR4, 0x10 ;  /* 0x0000001000047882 */ /* 0x000fe20000000000 */
[----:B------:R-:W-:Y:S01]  /*1aa0*/  HFMA2 R0, -RZ, RZ, 0, 5.9604644775390625e-08 ;  /* 0x00000001ff007431 */ /* 0x000fe200000001ff */
[----:B------:R-:W-:-:S03]  /*1ab0*/  MOV R2, 0xffff ;  /* 0x0000ffff00027802 */ /* 0x000fc60000000f00 */
[----:B------:R-:W-:Y:S04]  /*1ac0*/  DEPBAR.LE SB1, 0x36 ;  /* 0x00009d800000791a */ /* 0x000fe80000000000 */
[----:B------:R-:W1:Y:S02]  /*1ad0*/  UTCATOMSWS.FIND_AND_SET.ALIGN UP0, UR4, UR4 ;  /* 0x00000004000475e3 */ /* 0x000e640008000800 */
[----:B-1----:R-:W-:Y:S01]  /*1ae0*/  MOV R3, UR4 ;  /* 0x0000000400037c02 */ /* 0x002fe20008000f00 */
[----:B------:R-:W-:Y:S06]  /*1af0*/  BRA.U UP0, `(.L_x_33) ;  /* 0x0000000100187547 */ /* 0x000fec000b800000 */
.L_x_34:
[----:B------:R-:W-:Y:S05]  /*1b00*/  NANOSLEEP 0x64 ;  /* 0x000000640000795d */ /* 0x000fea0003800000 */
[----:B------:R-:W-:-:S05]  /*1b10*/  UMOV UR4, 0x10 ;  /* 0x0000001000047882 */ /* 0x000fca0000000000 */
[----:B------:R-:W-:Y:S04]  /*1b20*/  DEPBAR.LE SB1, 0x36 ;  /* 0x00009d800000791a */ /* 0x000fe80000000000 */
[----:B------:R-:W1:Y:S02]  /*1b30*/  UTCATOMSWS.FIND_AND_SET.ALIGN UP0, UR4, UR4 ;  /* 0x00000004000475e3 */ /* 0x000e640008000800 */
[----:B-1----:R-:W-:Y:S01]  /*1b40*/  MOV R3, UR4 ;  /* 0x0000000400037c02 */ /* 0x002fe20008000f00 */
[----:B------:R-:W-:Y:S05]  /*1b50*/  BRA.U !UP0, `(.L_x_34) ;  /* 0xfffffffd08e87547 */ /* 0x000fea000b83ffff */
.L_x_33:
[-C--:B------:R-:W-:Y:S02]  /*1b60*/  SHF.L.U32 R2, R2, R3.reuse, RZ ;  /* 0x0000000302027219 */ /* 0x080fe400000006ff */
[----:B------:R-:W-:Y:S01]  /*1b70*/  SHF.L.U32 R0, R0, R3, RZ ;  /* 0x0000000300007219 */ /* 0x000fe200000006ff */
[----:B------:R-:W-:Y:S02]  /*1b80*/  IMAD.SHL.U32 R3, R3, 0x20, RZ ;  /* 0x0000002003037824 */ /* 0x000fe400078e00ff */
[----:B------:R1:W-:Y:S04]  /*1b90*/  ATOMS.OR RZ, [UR7+0x14], R2 ;  /* 0x00001402ffff798c */ /* 0x0003e8000b000007 */
[----:B------:R1:W-:Y:S04]  /*1ba0*/  ATOMS.OR RZ, [UR7+0x18], R0 ;  /* 0x00001800ffff798c */ /* 0x0003e8000b000007 */
[----:B------:R1:W-:Y:S01]  /*1bb0*/  STS [UR5+0xe0e0], R3 ;  /* 0x00e0e003ff007988 */ /* 0x0003e20008000805 */
[----:B------:R-:W-:Y:S05]  /*1bc0*/  BRA `(.L_x_32) ;  /* 0x0000000000107947 */ /* 0x000fea0003800000 */
.L_x_31:
[----:B------:R-:W-:Y:S02]  /*1bd0*/  MOV R0, 0xffffffff ;  /* 0xffffffff00007802 */ /* 0x000fe40000000f00 */
[----:B------:R-:W-:-:S03]  /*1be0*/  MOV R2, 0x1c10 ;  /* 0x00001c1000027802 */ /* 0x000fc60000000f00 */
[----:B------:R1:W-:Y:S04]  /*1bf0*/  STS [UR5+0xe0e0], R0 ;  /* 0x00e0e000ff007988 */ /* 0x0003e80008000805 */
[----:B-1----:R-:W-:Y:S05]  /*1c00*/  CALL.REL.NOINC `($__internal_1_$__cuda_sm10x_tcgen05_guardrail_trap_phase_invalid_during_alloc) ;  /* 0x0000019000d87944 */ /* 0x002fea0003c00000 */
.L_x_32:
[----:B------:R-:W-:Y:S05]  /*1c10*/  WARPSYNC.ALL ;  /* 0x0000000000007948 */ /* 0x000fea0003800000 */
[----:B------:R-:W-:Y:S01]  /*1c20*/  NOP ;  /* 0x0000000000007918 */ /* 0x000fe20000000000 */
.L_x_30:
[----:B------:R-:W2:Y:S01]  /*1c30*/  LDCU UR7, c[0x0][0x384] ;  /* 0x00007080ff0777ac */ /* 0x000ea20008000800 */
[----:B------:R-:W-:Y:S01]  /*1c40*/  HFMA2 R8, -RZ, RZ, 0, 5.9604644775390625e-08 ;  /* 0x00000001ff087431 */ /* 0x000fe200000001ff */
[----:B--2---:R-:W-:-:S09]  /*1c50*/  UISETP.NE.AND UP0, UPT, UR7, URZ, UPT ;  /* 0x000000ff0700728c */ /* 0x004fd2000bf05270 */
[----:B------:R-:W-:Y:S05]  /*1c60*/  BRA.U !UP0, `(.L_x_29) ;  /* 0x0000002508047547 */ /* 0x000fea000b800000 */
[----:B------:R-:W-:Y:S01]  /*1c70*/  UIADD3 UR6, UPT, UPT, UR6, 0x100, URZ ;  /* 0x0000010006067890 */ /* 0x000fe2000fffe0ff */
[----:B------:R-:W-:Y:S01]  /*1c80*/  BSSY.RECONVERGENT B0, `(.L_x_35) ;  /* 0x000000d000007945 */ /* 0x000fe20003800200 */
[----:B------:R-:W-:Y:S02]  /*1c90*/  UIADD3 UR7, UPT, UPT, UR7, 0x7f, URZ ;  /* 0x0000007f07077890 */ /* 0x000fe4000fffe0ff */
[----:B------:R-:W-:Y:S02]  /*1ca0*/  USHF.R.S32.HI UR4, URZ, 0x1f, UR6 ;  /* 0x0000001fff047899 */ /* 0x000fe40008011406 */
[----:B------:R-:W-:Y:S02]  /*1cb0*/  USHF.R.S32.HI UR5, URZ, 0x1f, UR7 ;  /* 0x0000001fff057899 */ /* 0x000fe40008011407 */
[----:B------:R-:W-:Y:S02]  /*1cc0*/  ULEA.HI UR4, UR4, UR6, URZ, 0x7 ;  /* 0x0000000604047291 */ /* 0x000fe4000f8f38ff */
[----:B------:R-:W-:-:S02]  /*1cd0*/  ULEA.HI UR5, UR5, UR7, URZ, 0x7 ;  /* 0x0000000705057291 */ /* 0x000fc4000f8f38ff */
[----:B------:R-:W-:Y:S02]  /*1ce0*/  UIADD3 UR4, UPT, UPT, UR4, 0x7f, URZ ;  /* 0x0000007f04047890 */ /* 0x000fe4000fffe0ff */
[----:B------:R-:W-:Y:S02]  /*1cf0*/  USHF.R.S32.HI UR5, URZ, 0x7, UR5 ;  /* 0x00000007ff057899 */ /* 0x000fe40008011405 */
[----:B------:R-:W-:-:S04]  /*1d00*/  USHF.R.S32.HI UR4, URZ, 0x7, UR4 ;  /* 0x00000007ff047899 */ /* 0x000fc80008011404 */
[----:B------:R-:W-:-:S04]  /*1d10*/  UISETP.LT.AND UP0, UPT, UR5, UR4, UPT ;  /* 0x000000040500728c */ /* 0x000fc8000bf01270 */
[----:B------:R-:W-:Y:S01]  /*1d20*/  USEL UR27, UR5, UR4, UP0 ;  /* 0x00000004051b7287 */ /* 0x000fe20008000000 */
[----:B------:R-:W-:Y:S11]  /*1d30*/  @!P4 BRA `(.L_x_36) ;  /* 0x000000000004c947 */ /* 0x000ff60003800000 */
[----:B------:R-:W-:Y:S05]  /*1d40*/  BPT.TRAP 0x1 ;  /* 0x000000040000795c */ /* 0x000fea0000300000 */
.L_x_36:
[----:B------:R-:W-:Y:S05]  /*1d50*/  BSYNC.RECONVERGENT B0 ;  /* 0x0000000000007941 */ /* 0x000fea0003800200 */
.L_x_35:
[----:B------:R-:W2:Y:S01]  /*1d60*/  S2UR UR20, SR_CgaCtaId ;  /* 0x00000000001479c3 */ /* 0x000ea20000008800 */
[----:B------:R-:W-:Y:S01]  /*1d70*/  UMOV UR4, 0x400 ;  /* 0x0000040000047882 */ /* 0x000fe20000000000 */
[----:B------:R-:W-:Y:S01]  /*1d80*/  SHF.L.U32 R5, R7, 0x1f, RZ ;  /* 0x0000001f07057819 */ /* 0x000fe200000006ff */
[----:B--2---:R-:W-:-:S09]  /*1d90*/  ULEA UR20, UR20, UR4, 0x18 ;  /* 0x0000000414147291 */ /* 0x004fd2000f8ec0ff */
[----:B------:R-:W2:Y:S02]  /*1da0*/  SYNCS.PHASECHK.TRANS64.TRYWAIT P0, [UR20+0xe000], R5 ;  /* 0x00e00005ff0075a7 */ /* 0x000ea40008001114 */
[----:B--2---:R-:W-:Y:S05]  /*1db0*/  @!P0 BRA `(.L_x_37) ;  /* 0x0000017800f08947 */ /* 0x004fea0003800000 */
.L_x_385:
[----:B------:R-:W-:Y:S05]  /*1dc0*/  BRA.U !UP1, `(.L_x_38) ;  /* 0x0000000109047547 */ /* 0x000fea000b800000 */
[----:B------:R-:W-:Y:S05]  /*1dd0*/  BPT.TRAP 0x1 ;  /* 0x000000040000795c */ /* 0x000fea0000300000 */
.L_x_38:
[----:B------:R-:W-:Y:S01]  /*1de0*/  ULEA UR4, UR32, UR20, 0x3 ;  /* 0x0000001420047291 */ /* 0x000fe2000f8e18ff */
[----:B-1----:R-:W-:Y:S01]  /*1df0*/  MOV R3, UR28 ;  /* 0x0000001c00037c02 */ /* 0x002fe20008000f00 */
[----:B------:R-:W-:-:S03]  /*1e00*/  UISETP.NE.AND UP4, UPT, UR22, URZ, UPT ;  /* 0x000000ff1600728c */ /* 0x000fc6000bf85270 */
[----:B------:R-:W-:-:S04]  /*1e10*/  SHF.L.U32 R3, R3, 0x1f, RZ ;  /* 0x0000001f03037819 */ /* 0x000fc800000006ff */
[----:B------:R-:W1:Y:S02]  /*1e20*/  SYNCS.PHASECHK.TRANS64.TRYWAIT P0, [UR4+0xe020], R3 ;  /* 0x00e02003ff0075a7 */ /* 0x000e640008001104 */
[----:B-1----:R-:W-:Y:S05]  /*1e30*/  @!P0 BRA `(.L_x_39) ;  /* 0x0000017800e88947 */ /* 0x002fea0003800000 */
.L_x_387:
[----:B------:R-:W-:-:S04]  /*1e40*/  UIADD3 UR26, UPT, UPT, UR32, 0x1, URZ ;  /* 0x00000001201a7890 */ /* 0x000fc8000fffe0ff */
[----:B------:R-:W-:-:S04]  /*1e50*/  UISETP.NE.AND UP0, UPT, UR26, 0x3, UPT ;  /* 0x000000031a00788c */ /* 0x000fc8000bf05270 */
[----:B------:R-:W-:Y:S02]  /*1e60*/  USEL UR5, URZ, 0x1, UP0 ;  /* 0x00000001ff057887 */ /* 0x000fe40008000000 */
[----:B------:R-:W-:Y:S02]  /*1e70*/  USEL UR26, UR26, URZ, UP0 ;  /* 0x000000ff1a1a7287 */ /* 0x000fe40008000000 */
[----:B------:R-:W-:Y:S01]  /*1e80*/  ULOP3.LUT UR28, UR28, UR5, URZ, 0x3c, !UPT ;  /* 0x000000051c1c7292 */ /* 0x000fe2000f8e3cff */
[----:B------:R-:W-:Y:S11]  /*1e90*/  BRA.U UP4, `(.L_x_40) ;  /* 0x0000000104047547 */ /* 0x000ff6000b800000 */
[----:B------:R-:W-:Y:S05]  /*1ea0*/  BPT.TRAP 0x1 ;  /* 0x000000040000795c */ /* 0x000fea0000300000 */
.L_x_40:
[----:B------:R-:W-:Y:S01]  /*1eb0*/  IMAD.U32 R4, RZ, RZ, UR29 ;  /* 0x0000001dff047e24 */ /* 0x000fe2000f8e00ff */
[----:B------:R-:W-:Y:S01]  /*1ec0*/  MOV R2, RZ ;  /* 0x000000ff00027202 */ /* 0x000fe20000000f00 */
[----:B-1----:R-:W-:-:S03]  /*1ed0*/  IMAD.MOV.U32 R0, RZ, RZ, RZ ;  /* 0x000000ffff007224 */ /* 0x002fc600078e00ff */
[----:B------:R-:W-:-:S04]  /*1ee0*/  SHF.L.U32 R4, R4, 0x1f, RZ ;  /* 0x0000001f04047819 */ /* 0x000fc800000006ff */
[----:B------:R-:W1:Y:S02]  /*1ef0*/  SYNCS.PHASECHK.TRANS64.TRYWAIT P0, [UR20+0xe058], R4 ;  /* 0x00e05804ff0075a7 */ /* 0x000e640008001114 */
[----:B-1----:R-:W-:Y:S05]  /*1f00*/  @!P0 BRA `(.L_x_41) ;  /* 0x0000017800cc8947 */ /* 0x002fea0003800000 */
.L_x_389:
[----:B------:R-:W-:Y:S01]  /*1f10*/  R2UR UR6, R2 ;  /* 0x00000000020672ca */ /* 0x000fe200000e0000 */
[----:B------:R-:W-:Y:S01]  /*1f20*/  ULEA UR14, UR32, UR23, 0x9 ;  /* 0x00000017200e7291 */ /* 0x000fe2000f8e48ff */
[----:B------:R-:W-:Y:S01]  /*1f30*/  R2UR UR5, R0 ;  /* 0x00000000000572ca */ /* 0x000fe200000e0000 */
[----:B------:R-:W-:Y:S02]  /*1f40*/  UIADD3 UR16, UPT, UPT, UR68, 0x2, URZ ;  /* 0x0000000244107890 */ /* 0x000fe4000fffe0ff */
[----:B------:R-:W-:Y:S01]  /*1f50*/  UIADD3 UR10, UPT, UPT, UR14, 0x2, URZ ;  /* 0x000000020e0a7890 */ /* 0x000fe2000fffe0ff */
[----:B------:R-:W-:Y:S01]  /*1f60*/  UMOV UR12, 0x0 ;  /* 0x00000000000c7882 */ /* 0x000fe20000000000 */
[----:B------:R-:W-:Y:S01]  /*1f70*/  UMOV UR13, 0x8200010 ;  /* 0x08200010000d7882 */ /* 0x000fe20000000000 */
[----:B------:R-:W-:Y:S01]  /*1f80*/  UMOV UR15, 0x80004020 ;  /* 0x80004020000f7882 */ /* 0x000fe20000000000 */
[----:B------:R-:W-:Y:S01]  /*1f90*/  UMOV UR8, 0x0 ;  /* 0x0000000000087882 */ /* 0x000fe20000000000 */
[----:B------:R-:W-:Y:S01]  /*1fa0*/  UMOV UR9, 0x8200010 ;  /* 0x0820001000097882 */ /* 0x000fe20000000000 */
[----:B------:R-:W-:Y:S01]  /*1fb0*/  UMOV UR17, 0x80004020 ;  /* 0x8000402000117882 */ /* 0x000fe20000000000 */
[----:B------:R-:W-:Y:S01]  /*1fc0*/  UMOV UR11, 0x80004020 ;  /* 0x80004020000b7882 */ /* 0x000fe20000000000 */
[----:B------:R2:W-:Y:S02]  /*1fd0*/  UTCHMMA gdesc[UR68], gdesc[UR14], tmem[UR6], tmem[UR12], idesc[UR13], !UPT ;  /* 0x00ff0c0e440075ea */ /* 0x0005e4000f800006 */
[----:B------:R2:W-:Y:S01]  /*1fe0*/  UTCHMMA gdesc[UR16], gdesc[UR10], tmem[UR5], tmem[UR8], idesc[UR9], UPT ;  /* 0x00ff080a100075ea */ /* 0x0005e2000b800005 */
[----:B------:R-:W-:Y:S05]  /*1ff0*/  BRA.U UP4, `(.L_x_42) ;  /* 0x0000000104047547 */ /* 0x000fea000b800000 */
[----:B--2---:R-:W-:Y:S05]  /*2000*/  BPT.TRAP 0x1 ;  /* 0x000000040000795c */ /* 0x004fea0000300000 */
.L_x_42:
[----:B--2---:R-:W-:Y:S01]  /*2010*/  UIADD3 UR5, UPT, UPT, UR20, 0xe050, URZ ;  /* 0x0000e05014057890 */ /* 0x004fe2000fffe0ff */
[----:B------:R-:W-:Y:S01]  /*2020*/  BSSY.RECONVERGENT B0, `(.L_x_43) ;  /* 0x0000005000007945 */ /* 0x000fe20003800200 */
[----:B------:R-:W-:-:S07]  /*2030*/  ULOP3.LUT UR25, UR29, 0x1, URZ, 0x3c, !UPT ;  /* 0x000000011d197892 */ /* 0x000fce000f8e3cff */
[----:B------:R2:W-:Y:S01]  /*2040*/  UTCBAR [UR5], URZ ;  /* 0x000000ff050073e9 */ /* 0x0005e200080000ff */
[----:B------:R-:W-:Y:S05]  /*2050*/  @!P4 BRA `(.L_x_44) ;  /* 0x000000000004c947 */ /* 0x000fea0003800000 */
[----:B--2---:R-:W-:Y:S05]  /*2060*/  BPT.TRAP 0x1 ;  /* 0x000000040000795c */ /* 0x004fea0000300000 */
.L_x_44:
[----:B--2---:R-:W-:Y:S05]  /*2070*/  BSYNC.RECONVERGENT B0 ;  /* 0x0000000000007941 */ /* 0x004fea0003800200 */
.L_x_43:
[----:B------:R-:W2:Y:S01]  /*2080*/  SYNCS.PHASECHK.TRANS64.TRYWAIT P0, [UR20+0xe008], R5 ;  /* 0x00e00805ff0075a7 */ /* 0x000ea20008001114 */
[----:B------:R-:W-:Y:S01]  /*2090*/  UISETP.NE.AND UP3, UPT, UR21, URZ, UPT ;  /* 0x000000ff1500728c */ /* 0x000fe2000bf65270 */
[----:B--2---:R-:W-:Y:S10]  /*20a0*/  @!P0 BRA `(.L_x_45) ;  /* 0x00000178007c8947 */ /* 0x004ff40003800000 */
.L_x_391:
[----:B------:R-:W-:Y:S05]  /*20b0*/  BRA.U UP3, `(.L_x_46) ;  /* 0x0000000103047547 */ /* 0x000fea000b800000 */
[----:B------:R-:W-:Y:S05]  /*20c0*/  BPT.TRAP 0x1 ;  /* 0x000000040000795c */ /* 0x000fea0000300000 */
.L_x_46:
[----:B-1----:R-:W-:Y:S02]  /*20d0*/  IMAD.U32 R4, RZ, RZ, UR30 ;  /* 0x0000001eff047e24 */ /* 0x002fe4000f8e00ff */
[----:B------:R-:W-:Y:S02]  /*20e0*/  HFMA2 R2, -RZ, RZ, 0, 7.62939453125e-06 ;  /* 0x00000080ff027431 */ /* 0x000fe400000001ff */
[----:B--2---:R-:W-:Y:S01]  /*20f0*/  IMAD.MOV.U32 R0, RZ, RZ, 0x80 ;  /* 0x00000080ff007424 */ /* 0x004fe200078e00ff */
[----:B------:R-:W-:-:S04]  /*2100*/  SHF.L.U32 R4, R4, 0x1f, RZ ;  /* 0x0000001f04047819 */ /* 0x000fc800000006ff */
[----:B------:R-:W1:Y:S02]  /*2110*/  SYNCS.PHASECHK.TRANS64.TRYWAIT P0, [UR20+0xe068], R4 ;  /* 0x00e06804ff0075a7 */ /* 0x000e640008001114 */
[----:B-1----:R-:W-:Y:S05]  /*2120*/  @!P0 BRA `(.L_x_47) ;  /* 0x0000017800748947 */ /* 0x002fea0003800000 */
.L_x_393:
[----:B------:R-:W-:Y:S01]  /*2130*/  R2UR UR6, R2 ;  /* 0x00000000020672ca */ /* 0x000fe200000e0000 */
[----:B------:R-:W-:Y:S01]  /*2140*/  UIADD3 UR18, UPT, UPT, UR68, 0x200, URZ ;  /* 0x0000020044127890 */ /* 0x000fe2000fffe0ff */
[----:B------:R-:W-:Y:S01]  /*2150*/  R2UR UR5, R0 ;  /* 0x00000000000572ca */ /* 0x000fe200000e0000 */
        /* <DEDUP_REMOVED lines=8> */
[----:B------:R-:W-:-:S02]  /*21e0*/  UMOV UR17, 0x80004020 ;  /* 0x8000402000117882 */ /* 0x000fc40000000000 */
[----:B------:R2:W-:Y:S02]  /*21f0*/  UTCHMMA gdesc[UR18], gdesc[UR14], tmem[UR6], tmem[UR12], idesc[UR13], !UPT ;  /* 0x00ff0c0e120075ea */ /* 0x0005e4000f800006 */
[----:B------:R2:W-:Y:S01]  /*2200*/  UTCHMMA gdesc[UR16], gdesc[UR10], tmem[UR5], tmem[UR8], idesc[UR9], UPT ;  /* 0x00ff080a100075ea */ /* 0x0005e2000b800005 */
[----:B------:R-:W-:Y:S05]  /*2210*/  BRA.U UP3, `(.L_x_48) ;  /* 0x0000000103047547 */ /* 0x000fea000b800000 */
[----:B--2---:R-:W-:Y:S05]  /*2220*/  BPT.TRAP 0x1 ;  /* 0x000000040000795c */ /* 0x004fea0000300000 */
.L_x_48:
[----:B--2---:R-:W-:-:S09]  /*2230*/  UIADD3 UR5, UPT, UPT, UR20, 0xe060, URZ ;  /* 0x0000e06014057890 */ /* 0x004fd2000fffe0ff */
[----:B------:R2:W-:Y:S01]  /*2240*/  UTCBAR [UR5], URZ ;  /* 0x000000ff050073e9 */ /* 0x0005e200080000ff */
[----:B------:R-:W-:Y:S05]  /*2250*/  BRA.U !UP1, `(.L_x_49) ;  /* 0x0000000109047547 */ /* 0x000fea000b800000 */
[----:B--2---:R-:W-:Y:S05]  /*2260*/  BPT.TRAP 0x1 ;  /* 0x000000040000795c */ /* 0x004fea0000300000 */
.L_x_49:
[----:B------:R-:W-:-:S09]  /*2270*/  UIADD3 UR4, UPT, UPT, UR4, 0xe038, URZ ;  /* 0x0000e03804047890 */ /* 0x000fd2000fffe0ff */
[----:B------:R3:W-:Y:S01]  /*2280*/  UTCBAR [UR4], URZ ;  /* 0x000000ff040073e9 */ /* 0x0007e200080000ff */
[----:B------:R-:W-:Y:S05]  /*2290*/  BRA.U !UP1, `(.L_x_50) ;  /* 0x0000000109047547 */ /* 0x000fea000b800000 */
[----:B--23--:R-:W-:Y:S05]  /*22a0*/  BPT.TRAP 0x1 ;  /* 0x000000040000795c */ /* 0x00cfea0000300000 */
.L_x_50:
[----:B---3--:R-:W-:Y:S01]  /*22b0*/  ULEA UR4, UR26, UR20, 0x3 ;  /* 0x000000141a047291 */ /* 0x008fe2000f8e18ff */
[----:B-1----:R-:W-:-:S04]  /*22c0*/  MOV R3, UR28 ;  /* 0x0000001c00037c02 */ /* 0x002fc80008000f00 */
[----:B------:R-:W-:-:S04]  /*22d0*/  SHF.L.U32 R3, R3, 0x1f, RZ ;  /* 0x0000001f03037819 */ /* 0x000fc800000006ff */
[----:B------:R-:W1:Y:S02]  /*22e0*/  SYNCS.PHASECHK.TRANS64.TRYWAIT P0, [UR4+0xe020], R3 ;  /* 0x00e02003ff0075a7 */ /* 0x000e640008001104 */
[----:B-1----:R-:W-:Y:S05]  /*22f0*/  @!P0 BRA `(.L_x_51) ;  /* 0x0000017800188947 */ /* 0x002fea0003800000 */
.L_x_395:
[----:B------:R-:W-:-:S04]  /*2300*/  UIADD3 UR32, UPT, UPT, UR26, 0x1, URZ ;  /* 0x000000011a207890 */ /* 0x000fc8000fffe0ff */
[----:B------:R-:W-:-:S04]  /*2310*/  UISETP.NE.AND UP0, UPT, UR32, 0x3, UPT ;  /* 0x000000032000788c */ /* 0x000fc8000bf05270 */
[----:B------:R-:W-:Y:S02]  /*2320*/  USEL UR4, URZ, 0x1, UP0 ;  /* 0x00000001ff047887 */ /* 0x000fe40008000000 */
[----:B------:R-:W-:Y:S02]  /*2330*/  USEL UR32, UR32, URZ, UP0 ;  /* 0x000000ff20207287 */ /* 0x000fe40008000000 */
[----:B------:R-:W-:Y:S01]  /*2340*/  ULOP3.LUT UR28, UR28, UR4, URZ, 0x3c, !UPT ;  /* 0x000000041c1c7292 */ /* 0x000fe2000f8e3cff */
[----:B------:R-:W-:Y:S11]  /*2350*/  BRA.U UP5, `(.L_x_52) ;  /* 0x0000000105047547 */ /* 0x000ff6000b800000 */
[----:B--2---:R-:W-:Y:S05]  /*2360*/  BPT.TRAP 0x1 ;  /* 0x000000040000795c */ /* 0x004fea0000300000 */
.L_x_52:
[----:B-1----:R-:W-:-:S04]  /*2370*/  MOV R3, UR31 ;  /* 0x0000001f00037c02 */ /* 0x002fc80008000f00 */
[----:B------:R-:W-:-:S04]  /*2380*/  SHF.L.U32 R3, R3, 0x1f, RZ ;  /* 0x0000001f03037819 */ /* 0x000fc800000006ff */
[----:B------:R-:W1:Y:S02]  /*2390*/  SYNCS.PHASECHK.TRANS64.TRYWAIT P0, [UR20+0xe0a0], R3 ;  /* 0x00e0a003ff0075a7 */ /* 0x000e640008001114 */
[----:B-1----:R-:W-:Y:S05]  /*23a0*/  @!P0 BRA `(.L_x_53) ;  /* 0x0000017800048947 */ /* 0x002fea0003800000 */
.L_x_397:
[----:B------:R-:W-:Y:S05]  /*23b0*/  BRA.U UP4, `(.L_x_54) ;  /* 0x0000000104047547 */ /* 0x000fea000b800000 */
[----:B--2---:R-:W-:Y:S05]  /*23c0*/  BPT.TRAP 0x1 ;  /* 0x000000040000795c */ /* 0x004fea0000300000 */
.L_x_54:
[----:B------:R-:W-:Y:S01]  /*23d0*/  IMAD.U32 R5, RZ, RZ, UR25 ;  /* 0x00000019ff057e24 */ /* 0x000fe2000f8e00ff */
[----:B------:R-:W-:Y:S01]  /*23e0*/  MOV R4, 0x20 ;  /* 0x0000002000047802 */ /* 0x000fe20000000f00 */
[----:B-1----:R-:W-:-:S03]  /*23f0*/  IMAD.MOV.U32 R3, RZ, RZ, 0x100 ;  /* 0x00000100ff037424 */ /* 0x002fc600078e00ff */
[----:B------:R-:W-:-:S04]  /*2400*/  SHF.L.U32 R5, R5, 0x1f, RZ ;  /* 0x0000001f05057819 */ /* 0x000fc800000006ff */
[----:B------:R-:W1:Y:S02]  /*2410*/  SYNCS.PHASECHK.TRANS64.TRYWAIT P0, [UR20+0xe058], R5 ;  /* 0x00e05805ff0075a7 */ /* 0x000e640008001114 */
[----:B-1----:R-:W-:Y:S05]  /*2420*/  @!P0 BRA `(.L_x_55) ;  /* 0x0000017400fc8947 */ /* 0x002fea0003800000 */
.L_x_399:
[----:B------:R-:W-:Y:S01]  /*2430*/  IMAD.MOV.U32 R2, RZ, RZ, 0x28 ;  /* 0x00000028ff027424 */ /* 0x000fe200078e00ff */
[----:B------:R-:W-:Y:S01]  /*2440*/  R2UR UR18, R4 ;  /* 0x00000000041272ca */ /* 0x000fe200000e0000 */
[----:B------:R-:W-:Y:S01]  /*2450*/  IMAD.MOV.U32 R4, RZ, RZ, 0x30 ;  /* 0x00000030ff047424 */ /* 0x000fe200078e00ff */
[----:B------:R-:W-:Y:S01]  /*2460*/  R2UR UR19, R3 ;  /* 0x00000000031372ca */ /* 0x000fe200000e0000 */
[----:B-1----:R-:W-:Y:S01]  /*2470*/  IMAD.MOV.U32 R0, RZ, RZ, 0x100 ;  /* 0x00000100ff007424 */ /* 0x002fe200078e00ff */
[----:B------:R-:W-:Y:S01]  /*2480*/  R2UR UR16, R2 ;  /* 0x00000000021072ca */ /* 0x000fe200000e0000 */
[----:B------:R-:W-:Y:S01]  /*2490*/  IMAD.MOV.U32 R2, RZ, RZ, 0x38 ;  /* 0x00000038ff027424 */ /* 0x000fe200078e00ff */
[----:B------:R-:W-:Y:S01]  /*24a0*/  R2UR UR14, R4 ;  /* 0x00000000040e72ca */ /* 0x000fe200000e0000 */
[----:B------:R-:W-:Y:S01]  /*24b0*/  IMAD.MOV.U32 R3, RZ, RZ, 0x100 ;  /* 0x00000100ff037424 */ /* 0x000fe200078e00ff */
[----:B------:R-:W-:Y:S01]  /*24c0*/  R2UR UR17, R0 ;  /* 0x00000000001172ca */ /* 0x000fe200000e0000 */
[----:B------:R-:W-:Y:S01]  /*24d0*/  IMAD.MOV.U32 R4, RZ, RZ, 0x40 ;  /* 0x00000040ff047424 */ /* 0x000fe200078e00ff */
[----:B------:R-:W-:Y:S01]  /*24e0*/  R2UR UR12, R2 ;  /* 0x00000000020c72ca */ /* 0x000fe200000e0000 */
[----:B------:R-:W-:Y:S01]  /*24f0*/  IMAD.MOV.U32 R2, RZ, RZ, 0x48 ;  /* 0x00000048ff027424 */ /* 0x000fe200078e00ff */
[----:B------:R-:W-:Y:S01]  /*2500*/  ULEA UR66, UR26, UR33, 0x9 ;  /* 0x000000211a427291 */ /* 0x000fe2000f8e48ff */
[C---:B------:R-:W-:Y:S01]  /*2510*/  R2UR UR15, R3.reuse ;  /* 0x00000000030f72ca */ /* 0x040fe200000e0000 */
[----:B------:R-:W-:Y:S01]  /*2520*/  UMOV UR50, 0x0 ;  /* 0x0000000000327882 */ /* 0x000fe20000000000 */
[----:B------:R-:W-:Y:S01]  /*2530*/  R2UR UR13, R0 ;  /* 0x00000000000d72ca */ /* 0x000fe200000e0000 */
[----:B------:R-:W-:Y:S01]  /*2540*/  UIADD3 UR64, UPT, UPT, UR66, 0x40, URZ ;  /* 0x0000004042407890 */ /* 0x000fe2000fffe0ff */
[----:B------:R-:W-:Y:S01]  /*2550*/  R2UR UR8, R2 ;  /* 0x00000000020872ca */ /* 0x000fe200000e0000 */
[----:B------:R-:W-:Y:S01]  /*2560*/  IMAD.MOV.U32 R2, RZ, RZ, 0x50 ;  /* 0x00000050ff027424 */ /* 0x000fe200078e00ff */
[----:B------:R-:W-:Y:S01]  /*2570*/  R2UR UR10, R4 ;  /* 0x00000000040a72ca */ /* 0x000fe200000e0000 */
[----:B------:R-:W-:Y:S01]  /*2580*/  UIADD3 UR62, UPT, UPT, UR66, 0x80, URZ ;  /* 0x00000080423e7890 */ /* 0x000fe2000fffe0ff */
[----:B------:R-:W-:Y:S01]  /*2590*/  R2UR UR11, R3 ;  /* 0x00000000030b72ca */ /* 0x000fe200000e0000 */
[----:B------:R-:W-:Y:S01]  /*25a0*/  UIADD3 UR60, UPT, UPT, UR66, 0xc0, URZ ;  /* 0x000000c0423c7890 */ /* 0x000fe2000fffe0ff */
[----:B------:R-:W-:Y:S01]  /*25b0*/  R2UR UR6, R2 ;  /* 0x00000000020672ca */ /* 0x000fe200000e0000 */
[----:B------:R-:W-:Y:S01]  /*25c0*/  IMAD.MOV.U32 R2, RZ, RZ, 0x58 ;  /* 0x00000058ff027424 */ /* 0x000fe200078e00ff */
[C---:B------:R-:W-:Y:S01]  /*25d0*/  R2UR UR9, R0.reuse ;  /* 0x00000000000972ca */ /* 0x040fe200000e0000 */
[----:B------:R-:W-:Y:S01]  /*25e0*/  UIADD3 UR58, UPT, UPT, UR66, 0x100, URZ ;  /* 0x00000100423a7890 */ /* 0x000fe2000fffe0ff */
[----:B------:R-:W-:Y:S01]  /*25f0*/  R2UR UR7, R0 ;  /* 0x00000000000772ca */ /* 0x000fe200000e0000 */
[----:B------:R-:W-:Y:S01]  /*2600*/  UIADD3 UR56, UPT, UPT, UR66, 0x140, URZ ;  /* 0x0000014042387890 */ /* 0x000fe2000fffe0ff */
[----:B------:R-:W-:Y:S01]  /*2610*/  R2UR UR4, R2 ;  /* 0x00000000020472ca */ /* 0x000fe200000e0000 */
[----:B------:R-:W-:Y:S01]  /*2620*/  UIADD3 UR54, UPT, UPT, UR66, 0x180, URZ ;  /* 0x0000018042367890 */ /* 0x000fe2000fffe0ff */
[----:B--2---:R-:W-:Y:S01]  /*2630*/  R2UR UR5, R0 ;  /* 0x00000000000572ca */ /* 0x004fe200000e0000 */
[----:B------:R-:W-:Y:S01]  /*2640*/  UMOV UR51, 0x8090010 ;  /* 0x0809001000337882 */ /* 0x000fe20000000000 */
[----:B------:R-:W-:Y:S01]  /*2650*/  UMOV UR67, 0x80004020 ;  /* 0x8000402000437882 */ /* 0x000fe20000000000 */
[----:B------:R-:W-:Y:S01]  /*2660*/  UIADD3 UR52, UPT, UPT, UR66, 0x1c0, URZ ;  /* 0x000001c042347890 */ /* 0x000fe2000fffe0ff */
[----:B------:R1:W-:Y:S01]  /*2670*/  UTCHMMA tmem[UR18], gdesc[UR66], tmem[UR19], tmem[UR50], idesc[UR51], !UPT ;  /* 0x00ff3242120079ea */ /* 0x0003e2000f800013 */
[----:B------:R-:W-:Y:S01]  /*2680*/  UMOV UR48, 0x0 ;  /* 0x0000000000307882 */ /* 0x000fe20000000000 */
        /* <DEDUP_REMOVED lines=8> */
[----:B------:R1:W-:Y:S01]  /*2710*/  UTCHMMA tmem[UR16], gdesc[UR64], tmem[UR17], tmem[UR48], idesc[UR49], UPT ;  /* 0x00ff3040100079ea */ /* 0x0003e2000b800011 */
        /* <DEDUP_REMOVED lines=16> */
[----:B------:R1:W-:Y:S01]  /*2820*/  UTCHMMA tmem[UR6], gdesc[UR54], tmem[UR7], tmem[UR38], idesc[UR39], UPT ;  /* 0x00ff2636060079ea */ /* 0x0003e2000b800007 */
[----:B------:R1:W-:Y:S01]  /*2830*/  UTCHMMA tmem[UR4], gdesc[UR52], tmem[UR5], tmem[UR34], idesc[UR35], UPT ;  /* 0x00ff2234040079ea */ /* 0x0003e2000b800005 */
[----:B------:R-:W-:Y:S05]  /*2840*/  BRA.U UP5, `(.L_x_56) ;  /* 0x0000000105047547 */ /* 0x000fea000b800000 */
[----:B-1----:R-:W-:Y:S05]  /*2850*/  BPT.TRAP 0x1 ;  /* 0x000000040000795c */ /* 0x002fea0000300000 */
.L_x_56:
[----:B-1----:R-:W-:Y:S02]  /*2860*/  UIADD3 UR5, UPT, UPT, UR20, 0xe090, URZ ;  /* 0x0000e09014057890 */ /* 0x002fe4000fffe0ff */
[----:B------:R-:W-:Y:S02]  /*2870*/  UISETP.GE.AND UP0, UPT, UR27, 0x2, UPT ;  /* 0x000000021b00788c */ /* 0x000fe4000bf06270 */
[----:B------:R-:W-:Y:S01]  /*2880*/  ULOP3.LUT UR6, UR30, 0x1, URZ, 0x3c, !UPT ;  /* 0x000000011e067892 */ /* 0x000fe2000f8e3cff */
[----:B------:R-:W-:Y:S01]  /*2890*/  UMOV UR4, URZ ;  /* 0x000000ff00047c82 */ /* 0x000fe20008000000 */
[----:B------:R-:W-:-:S03]  /*28a0*/  UMOV UR24, UR26 ;  /* 0x0000001a00187c82 */ /* 0x000fc60008000000 */
[----:B------:R1:W-:Y:S02]  /*28b0*/  UTCBAR [UR5], URZ ;  /* 0x000000ff050073e9 */ /* 0x0003e400080000ff */
[----:B------:R-:W-:Y:S05]  /*28c0*/  BRA.U !UP0, `(.L_x_57) ;  /* 0x00000011082c7547 */ /* 0x000fea000b800000 */
[----:B------:R-:W-:Y:S01]  /*28d0*/  UMOV UR4, URZ ;  /* 0x000000ff00047c82 */ /* 0x000fe20008000000 */
[----:B------:R-:W-:Y:S01]  /*28e0*/  UMOV UR24, UR26 ;  /* 0x0000001a00187c82 */ /* 0x000fe20008000000 */
[----:B-1----:R-:W-:Y:S01]  /*28f0*/  UMOV UR5, UR26 ;  /* 0x0000001a00057c82 */ /* 0x002fe20008000000 */
.L_x_76:
[----:B--2---:R-:W-:Y:S01]  /*2900*/  UMOV UR7, UR27 ;  /* 0x0000001b00077c82 */ /* 0x004fe20008000000 */
[----:B------:R-:W-:Y:S02]  /*2910*/  UIADD3 UR27, UPT, UPT, UR27, -0x1, URZ ;  /* 0xffffffff1b1b7890 */ /* 0x000fe4000fffe0ff */
[----:B------:R-:W-:Y:S01]  /*2920*/  UISETP.GT.U32.AND UP2, UPT, UR7, 0x2, UPT ;  /* 0x000000020700788c */ /* 0x000fe2000bf44070 */
[----:B------:R-:W-:Y:S01]  /*2930*/  UMOV UR29, UR25 ;  /* 0x00000019001d7c82 */ /* 0x000fe20008000000 */
[----:B------:R-:W-:Y:S01]  /*2940*/  UMOV UR30, UR6 ;  /* 0x00000006001e7c82 */ /* 0x000fe20008000000 */
[----:B-1----:R-:W-:Y:S08]  /*2950*/  BRA.U !UP1, `(.L_x_58) ;  /* 0x0000000109047547 */ /* 0x002ff0000b800000 */
[----:B------:R-:W-:Y:S05]  /*2960*/  BPT.TRAP 0x1 ;  /* 0x000000040000795c */ /* 0x000fea0000300000 */
.L_x_58:
[----:B------:R-:W1:Y:S01]  /*2970*/  S2UR UR20, SR_CgaCtaId ;  /* 0x00000000001479c3 */ /* 0x000e620000008800 */
[----:B------:R-:W-:Y:S01]  /*2980*/  UMOV UR6, 0x400 ;  /* 0x0000040000067882 */ /* 0x000fe20000000000 */
[----:B------:R-:W-:Y:S02]  /*2990*/  IMAD.U32 R0, RZ, RZ, UR28 ;  /* 0x0000001cff007e24 */ /* 0x000fe4000f8e00ff */
[----:B------:R-:W-:Y:S03]  /*29a0*/  HFMA2 R2, -RZ, RZ, 0, 0 ;  /* 0x00000000ff027431 */ /* 0x000fe600000001ff */
[----:B------:R-:W-:Y:S01]  /*29b0*/  SHF.L.U32 R4, R0, 0x1f, RZ ;  /* 0x0000001f00047819 */ /* 0x000fe200000006ff */
[----:B------:R-:W-:Y:S01]  /*29c0*/  IMAD.MOV.U32 R0, RZ, RZ, RZ ;  /* 0x000000ffff007224 */ /* 0x000fe200078e00ff */
[----:B-1----:R-:W-:Y:S04]  /*29d0*/  ULEA UR20, UR20, UR6, 0x18 ;  /* 0x0000000614147291 */ /* 0x002fe8000f8ec0ff */
[----:B------:R-:W-:Y:S09]  /*29e0*/  ULEA UR6, UR32, UR20, 0x3 ;  /* 0x0000001420067291 */ /* 0x000ff2000f8e18ff */
[----:B------:R-:W1:Y:S02]  /*29f0*/  SYNCS.PHASECHK.TRANS64.TRYWAIT P0, [UR6+0xe020], R4 ;  /* 0x00e02004ff0075a7 */ /* 0x000e640008001106 */
[----:B-1----:R-:W-:Y:S05]  /*2a00*/  @!P0 BRA `(.L_x_59) ;  /* 0x00000170009c8947 */ /* 0x002fea0003800000 */
.L_x_401:
[----:B------:R-:W-:Y:S01]  /*2a10*/  ULEA UR38, UR32, UR23, 0x9 ;  /* 0x0000001720267291 */ /* 0x000fe2000f8e48ff */
[----:B------:R-:W-:Y:S01]  /*2a20*/  R2UR UR7, R2 ;  /* 0x00000000020772ca */ /* 0x000fe200000e0000 */
[----:B------:R-:W-:Y:S01]  /*2a30*/  UIADD3 UR10, UPT, UPT, UR68, 0x2, URZ ;  /* 0x00000002440a7890 */ /* 0x000fe2000fffe0ff */
[----:B------:R-:W-:Y:S01]  /*2a40*/  R2UR UR6, R0 ;  /* 0x00000000000672ca */ /* 0x000fe200000e0000 */
[----:B------:R-:W-:Y:S02]  /*2a50*/  UIADD3 UR34, UPT, UPT, UR38, 0x2, URZ ;  /* 0x0000000226227890 */ /* 0x000fe4000fffe0ff */
[----:B------:R-:W-:Y:S02]  /*2a60*/  UISETP.NE.AND UP4, UPT, UR22, URZ, UPT ;  /* 0x000000ff1600728c */ /* 0x000fe4000bf85270 */
[----:B------:R-:W-:Y:S01]  /*2a70*/  UIADD3 UR26, UPT, UPT, UR32, 0x1, URZ ;  /* 0x00000001201a7890 */ /* 0x000fe2000fffe0ff */
[----:B------:R-:W-:Y:S01]  /*2a80*/  UMOV UR12, 0x0 ;  /* 0x00000000000c7882 */ /* 0x000fe20000000000 */
[----:B------:R-:W-:Y:S02]  /*2a90*/  UMOV UR13, 0x8200010 ;  /* 0x08200010000d7882 */ /* 0x000fe40000000000 */
[----:B------:R-:W-:Y:S01]  /*2aa0*/  UISETP.NE.AND UP0, UPT, UR26, 0x3, UPT ;  /* 0x000000031a00788c */ /* 0x000fe2000bf05270 */
[----:B------:R-:W-:Y:S01]  /*2ab0*/  UMOV UR39, 0x80004020 ;  /* 0x8000402000277882 */ /* 0x000fe20000000000 */
[----:B------:R-:W-:Y:S02]  /*2ac0*/  UMOV UR8, 0x0 ;  /* 0x0000000000087882 */ /* 0x000fe40000000000 */
[----:B------:R-:W-:Y:S01]  /*2ad0*/  USEL UR14, URZ, 0x1, UP0 ;  /* 0x00000001ff0e7887 */ /* 0x000fe20008000000 */
[----:B------:R2:W-:Y:S01]  /*2ae0*/  UTCHMMA gdesc[UR68], gdesc[UR38], tmem[UR7], tmem[UR12], idesc[UR13], !UPT ;  /* 0x00ff0c26440075ea */ /* 0x0005e2000f800007 */
[----:B------:R-:W-:Y:S02]  /*2af0*/  USEL UR26, UR26, URZ, UP0 ;  /* 0x000000ff1a1a7287 */ /* 0x000fe40008000000 */
[----:B------:R-:W-:Y:S01]  /*2b00*/  ULOP3.LUT UR28, UR28, UR14, URZ, 0x3c, !UPT ;  /* 0x0000000e1c1c7292 */ /* 0x000fe2000f8e3cff */
[----:B------:R-:W-:Y:S01]  /*2b10*/  UMOV UR9, 0x8200010 ;  /* 0x0820001000097882 */ /* 0x000fe20000000000 */
[----:B------:R-:W-:Y:S01]  /*2b20*/  UMOV UR11, 0x80004020 ;  /* 0x80004020000b7882 */ /* 0x000fe20000000000 */
[----:B------:R-:W-:Y:S02]  /*2b30*/  UMOV UR35, 0x80004020 ;  /* 0x8000402000237882 */ /* 0x000fe40000000000 */
[----:B------:R2:W-:Y:S01]  /*2b40*/  UTCHMMA gdesc[UR10], gdesc[UR34], tmem[UR6], tmem[UR8], idesc[UR9], UPT ;  /* 0x00ff08220a0075ea */ /* 0x0005e2000b800006 */
[----:B------:R-:W-:Y:S06]  /*2b50*/  BRA.U UP4, `(.L_x_60) ;  /* 0x0000000104047547 */ /* 0x000fec000b800000 */
[----:B--2---:R-:W-:Y:S05]  /*2b60*/  BPT.TRAP 0x1 ;  /* 0x000000040000795c */ /* 0x004fea0000300000 */
.L_x_60:
[----:B--2---:R-:W-:Y:S09]  /*2b70*/  UIADD3 UR6, UPT, UPT, UR20, 0xe050, URZ ;  /* 0x0000e05014067890 */ /* 0x004ff2000fffe0ff */
[----:B------:R2:W-:Y:S01]  /*2b80*/  UTCBAR [UR6], URZ ;  /* 0x000000ff060073e9 */ /* 0x0005e200080000ff */
[----:B------:R-:W-:Y:S05]  /*2b90*/  BRA.U UP5, `(.L_x_61) ;  /* 0x0000000105047547 */ /* 0x000fea000b800000 */
[----:B--2---:R-:W-:Y:S05]  /*2ba0*/  BPT.TRAP 0x1 ;  /* 0x000000040000795c */ /* 0x004fea0000300000 */
.L_x_61:
[----:B------:R-:W-:Y:S01]  /*2bb0*/  MOV R0, UR31 ;  /* 0x0000001f00007c02 */ /* 0x000fe20008000f00 */
[----:B------:R-:W-:Y:S03]  /*2bc0*/  UISETP.NE.AND UP3, UPT, UR21, URZ, UPT ;  /* 0x000000ff1500728c */ /* 0x000fe6000bf65270 */
[----:B-1----:R-:W-:Y:S04]  /*2bd0*/  SHF.L.U32 R3, R0, 0x1f, RZ ;  /* 0x0000001f00037819 */ /* 0x002fe800000006ff */
[----:B------:R-:W1:Y:S02]  /*2be0*/  SYNCS.PHASECHK.TRANS64.TRYWAIT P0, [UR20+0xe0a8], R3 ;  /* 0x00e0a803ff0075a7 */ /* 0x000e640008001114 */
[----:B-1----:R-:W-:Y:S05]  /*2bf0*/  @!P0 BRA `(.L_x_62) ;  /* 0x0000017000388947 */ /* 0x002fea0003800000 */
.L_x_403:
[----:B------:R-:W-:Y:S05]  /*2c00*/  BRA.U UP3, `(.L_x_63) ;  /* 0x0000000103047547 */ /* 0x000fea000b800000 */
[----:B--2---:R-:W-:Y:S05]  /*2c10*/  BPT.TRAP 0x1 ;  /* 0x000000040000795c */ /* 0x004fea0000300000 */
.L_x_63:
[----:B-1----:R-:W-:Y:S01]  /*2c20*/  IMAD.U32 R0, RZ, RZ, UR30 ;  /* 0x0000001eff007e24 */ /* 0x002fe2000f8e00ff */
[----:B------:R-:W-:Y:S01]  /*2c30*/  MOV R4, 0xa0 ;  /* 0x000000a000047802 */ /* 0x000fe20000000f00 */
[----:B------:R-:W-:Y:S03]  /*2c40*/  IMAD.MOV.U32 R3, RZ, RZ, 0x180 ;  /* 0x00000180ff037424 */ /* 0x000fe600078e00ff */
[----:B------:R-:W-:Y:S04]  /*2c50*/  SHF.L.U32 R5, R0, 0x1f, RZ ;  /* 0x0000001f00057819 */ /* 0x000fe800000006ff */
[----:B------:R-:W1:Y:S02]  /*2c60*/  SYNCS.PHASECHK.TRANS64.TRYWAIT P0, [UR20+0xe068], R5 ;  /* 0x00e06805ff0075a7 */ /* 0x000e640008001114 */
[----:B-1----:R-:W-:Y:S05]  /*2c70*/  @!P0 BRA `(.L_x_64) ;  /* 0x0000017000308947 */ /* 0x002fea0003800000 */
.L_x_405:
[----:B------:R-:W-:Y:S01]  /*2c80*/  ULEA UR72, UR5, UR33, 0x9 ;  /* 0x0000002105487291 */ /* 0x000fe2000f8e48ff */
[----:B------:R-:W-:Y:S01]  /*2c90*/  IMAD.MOV.U32 R2, RZ, RZ, 0xa8 ;  /* 0x000000a8ff027424 */ /* 0x000fe200078e00ff */
[----:B------:R-:W-:Y:S01]  /*2ca0*/  UISETP.NE.U32.AND UP0, UPT, UR4, URZ, UPT ;  /* 0x000000ff0400728c */ /* 0x000fe2000bf05070 */
[----:B------:R-:W-:Y:S01]  /*2cb0*/  R2UR UR18, R4 ;  /* 0x00000000041272ca */ /* 0x000fe200000e0000 */
[----:B------:R-:W-:Y:S01]  /*2cc0*/  UIADD3 UR70, UPT, UPT, UR72, 0x40, URZ ;  /* 0x0000004048467890 */ /* 0x000fe2000fffe0ff */
[----:B------:R-:W-:Y:S01]  /*2cd0*/  IMAD.MOV.U32 R4, RZ, RZ, 0xb0 ;  /* 0x000000b0ff047424 */ /* 0x000fe200078e00ff */
[----:B------:R-:W-:Y:S01]  /*2ce0*/  UIADD3 UR66, UPT, UPT, UR72, 0x80, URZ ;  /* 0x0000008048427890 */ /* 0x000fe2000fffe0ff */
[----:B------:R-:W-:Y:S01]  /*2cf0*/  R2UR UR16, R2 ;  /* 0x00000000021072ca */ /* 0x000fe200000e0000 */
[----:B------:R-:W-:Y:S01]  /*2d00*/  UIADD3 UR64, UPT, UPT, UR72, 0xc0, URZ ;  /* 0x000000c048407890 */ /* 0x000fe2000fffe0ff */
[----:B------:R-:W-:Y:S01]  /*2d10*/  IMAD.MOV.U32 R2, RZ, RZ, 0xb8 ;  /* 0x000000b8ff027424 */ /* 0x000fe200078e00ff */
[----:B------:R-:W-:Y:S01]  /*2d20*/  UIADD3 UR62, UPT, UPT, UR72, 0x100, URZ ;  /* 0x00000100483e7890 */ /* 0x000fe2000fffe0ff */
[----:B------:R-:W-:Y:S01]  /*2d30*/  R2UR UR19, R3 ;  /* 0x00000000031372ca */ /* 0x000fe200000e0000 */
[----:B------:R-:W-:Y:S01]  /*2d40*/  UIADD3 UR60, UPT, UPT, UR72, 0x140, URZ ;  /* 0x00000140483c7890 */ /* 0x000fe2000fffe0ff */
[----:B-1----:R-:W-:Y:S01]  /*2d50*/  IMAD.MOV.U32 R0, RZ, RZ, 0x180 ;  /* 0x00000180ff007424 */ /* 0x002fe200078e00ff */
[----:B------:R-:W-:Y:S01]  /*2d60*/  UIADD3 UR58, UPT, UPT, UR72, 0x180, URZ ;  /* 0x00000180483a7890 */ /* 0x000fe2000fffe0ff */
[----:B------:R-:W-:Y:S01]  /*2d70*/  R2UR UR12, R2 ;  /* 0x00000000020c72ca */ /* 0x000fe200000e0000 */
[----:B------:R-:W-:Y:S01]  /*2d80*/  UIADD3 UR56, UPT, UPT, UR72, 0x1c0, URZ ;  /* 0x000001c048387890 */ /* 0x000fe2000fffe0ff */
[----:B------:R-:W-:Y:S01]  /*2d90*/  IMAD.MOV.U32 R2, RZ, RZ, 0xc8 ;  /* 0x000000c8ff027424 */ /* 0x000fe200078e00ff */
[----:B------:R-:W-:Y:S01]  /*2da0*/  R2UR UR14, R4 ;  /* 0x00000000040e72ca */ /* 0x000fe200000e0000 */
[----:B------:R-:W-:Y:S01]  /*2db0*/  IMAD.MOV.U32 R3, RZ, RZ, 0x180 ;  /* 0x00000180ff037424 */ /* 0x000fe200078e00ff */
[----:B------:R-:W-:Y:S01]  /*2dc0*/  R2UR UR17, R0 ;  /* 0x00000000001172ca */ /* 0x000fe200000e0000 */
[----:B------:R-:W-:Y:S01]  /*2dd0*/  IMAD.MOV.U32 R4, RZ, RZ, 0xc0 ;  /* 0x000000c0ff047424 */ /* 0x000fe200078e00ff */
[----:B------:R-:W-:Y:S01]  /*2de0*/  R2UR UR8, R2 ;  /* 0x00000000020872ca */ /* 0x000fe200000e0000 */
[----:B------:R-:W-:Y:S01]  /*2df0*/  IMAD.MOV.U32 R2, RZ, RZ, 0xd0 ;  /* 0x000000d0ff027424 */ /* 0x000fe200078e00ff */
[C---:B------:R-:W-:Y:S01]  /*2e00*/  R2UR UR15, R3.reuse ;  /* 0x00000000030f72ca */ /* 0x040fe200000e0000 */
[----:B------:R-:W-:Y:S01]  /*2e10*/  UMOV UR54, 0x0 ;  /* 0x0000000000367882 */ /* 0x000fe20000000000 */
[----:B------:R-:W-:Y:S01]  /*2e20*/  R2UR UR13, R0 ;  /* 0x00000000000d72ca */ /* 0x000fe200000e0000 */
[----:B------:R-:W-:Y:S01]  /*2e30*/  UMOV UR55, 0x8090010 ;  /* 0x0809001000377882 */ /* 0x000fe20000000000 */
[----:B--2---:R-:W-:Y:S01]  /*2e40*/  R2UR UR6, R2 ;  /* 0x00000000020672ca */ /* 0x004fe200000e0000 */
[----:B------:R-:W-:Y:S01]  /*2e50*/  IMAD.MOV.U32 R2, RZ, RZ, 0xd8 ;  /* 0x000000d8ff027424 */ /* 0x000fe200078e00ff */
[----:B------:R-:W-:Y:S01]  /*2e60*/  R2UR UR10, R4 ;  /* 0x00000000040a72ca */ /* 0x000fe200000e0000 */
[----:B------:R-:W-:Y:S01]  /*2e70*/  UMOV UR73, 0x80004020 ;  /* 0x8000402000497882 */ /* 0x000fe20000000000 */
[----:B------:R-:W-:Y:S01]  /*2e80*/  R2UR UR11, R3 ;  /* 0x00000000030b72ca */ /* 0x000fe200000e0000 */
[----:B------:R1:W-:Y:S01]  /*2e90*/  UTCHMMA tmem[UR18], gdesc[UR72], tmem[UR19], tmem[UR54], idesc[UR55], UP0 ;  /* 0x00ff3648120079ea */ /* 0x0003e20008000013 */
[C---:B------:R-:W-:Y:S01]  /*2ea0*/  R2UR UR9, R0.reuse ;  /* 0x00000000000972ca */ /* 0x040fe200000e0000 */
[----:B------:R-:W-:Y:S01]  /*2eb0*/  UMOV UR52, 0x0 ;  /* 0x0000000000347882 */ /* 0x000fe20000000000 */
[----:B------:R-:W-:Y:S01]  /*2ec0*/  R2UR UR7, R0 ;  /* 0x00000000000772ca */ /* 0x000fe200000e0000 */
[----:B------:R-:W-:Y:S01]  /*2ed0*/  UMOV UR53, 0x8090010 ;  /* 0x0809001000357882 */ /* 0x000fe20000000000 */
[----:B------:R-:W-:Y:S01]  /*2ee0*/  R2UR UR4, R2 ;  /* 0x00000000020472ca */ /* 0x000fe200000e0000 */
[----:B------:R-:W-:Y:S01]  /*2ef0*/  UMOV UR71, 0x80004020 ;  /* 0x8000402000477882 */ /* 0x000fe20000000000 */
[----:B------:R-:W-:Y:S01]  /*2f00*/  R2UR UR5, R0 ;  /* 0x00000000000572ca */ /* 0x000fe200000e0000 */
[----:B------:R1:W-:Y:S01]  /*2f10*/  UTCHMMA tmem[UR16], gdesc[UR70], tmem[UR17], tmem[UR52], idesc[UR53], UPT ;  /* 0x00ff3446100079ea */ /* 0x0003e2000b800011 */
        /* <DEDUP_REMOVED lines=22> */
[----:B------:R-:W-:Y:S02]  /*3080*/  UMOV UR57, 0x80004020 ;  /* 0x8000402000397882 */ /* 0x000fe40000000000 */
[----:B------:R1:W-:Y:S01]  /*3090*/  UTCHMMA tmem[UR4], gdesc[UR56], tmem[UR5], tmem[UR40], idesc[UR41], UPT ;  /* 0x00ff2838040079ea */ /* 0x0003e2000b800005 */
[----:B------:R-:W-:Y:S05]  /*30a0*/  BRA.U UP5, `(.L_x_65) ;  /* 0x0000000105047547 */ /* 0x000fea000b800000 */
[----:B-1----:R-:W-:Y:S05]  /*30b0*/  BPT.TRAP 0x1 ;  /* 0x000000040000795c */ /* 0x002fea0000300000 */
.L_x_65:
[----:B-1----:R-:W-:Y:S02]  /*30c0*/  UIADD3 UR4, UPT, UPT, UR20, 0xe098, URZ ;  /* 0x0000e09814047890 */ /* 0x002fe4000fffe0ff */
[----:B------:R-:W-:Y:S07]  /*30d0*/  ULOP3.LUT UR31, UR31, 0x1, URZ, 0x3c, !UPT ;  /* 0x000000011f1f7892 */ /* 0x000fee000f8e3cff */
[----:B------:R1:W-:Y:S01]  /*30e0*/  UTCBAR [UR4], URZ ;  /* 0x000000ff040073e9 */ /* 0x0003e200080000ff */
[----:B------:R-:W-:Y:S05]  /*30f0*/  BRA.U !UP1, `(.L_x_66) ;  /* 0x0000000109047547 */ /* 0x000fea000b800000 */
[----:B-1----:R-:W-:Y:S05]  /*3100*/  BPT.TRAP 0x1 ;  /* 0x000000040000795c */ /* 0x002fea0000300000 */
.L_x_66:
[----:B------:R-:W-:Y:S01]  /*3110*/  ULEA UR6, UR24, UR20, 0x3 ;  /* 0x0000001418067291 */ /* 0x000fe2000f8e18ff */
[----:B------:R-:W-:Y:S01]  /*3120*/  IMAD.MOV.U32 R2, RZ, RZ, 0x80 ;  /* 0x00000080ff027424 */ /* 0x000fe200078e00ff */
[----:B------:R-:W-:Y:S01]  /*3130*/  UIADD3 UR8, UPT, UPT, UR68, 0x200, URZ ;  /* 0x0000020044087890 */ /* 0x000fe2000fffe0ff */
[----:B------:R-:W-:Y:S01]  /*3140*/  IMAD.MOV.U32 R0, RZ, RZ, 0x80 ;  /* 0x00000080ff007424 */ /* 0x000fe200078e00ff */
[----:B------:R-:W-:Y:S02]  /*3150*/  UIADD3 UR6, UPT, UPT, UR6, 0xe038, URZ ;  /* 0x0000e03806067890 */ /* 0x000fe4000fffe0ff */
[----:B------:R-:W-:Y:S01]  /*3160*/  UIADD3 UR10, UPT, UPT, UR68, 0x202, URZ ;  /* 0x00000202440a7890 */ /* 0x000fe2000fffe0ff */
[----:B------:R-:W-:Y:S01]  /*3170*/  R2UR UR5, R2 ;  /* 0x00000000020572ca */ /* 0x000fe200000e0000 */
[----:B------:R-:W-:Y:S01]  /*3180*/  UIADD3 UR7, UPT, UPT, UR24, 0x1, URZ ;  /* 0x0000000118077890 */ /* 0x000fe2000fffe0ff */
[----:B-1----:R-:W-:Y:S01]  /*3190*/  R2UR UR4, R0 ;  /* 0x00000000000472ca */ /* 0x002fe200000e0000 */
[----:B------:R-:W-:Y:S01]  /*31a0*/  UMOV UR39, 0x80004020 ;  /* 0x8000402000277882 */ /* 0x000fe20000000000 */
[----:B------:R-:W-:Y:S01]  /*31b0*/  UMOV UR12, 0x0 ;  /* 0x00000000000c7882 */ /* 0x000fe20000000000 */
[----:B------:R-:W-:Y:S01]  /*31c0*/  UISETP.NE.AND UP0, UPT, UR7, 0x3, UPT ;  /* 0x000000030700788c */ /* 0x000fe2000bf05270 */
[----:B------:R1:W-:Y:S01]  /*31d0*/  UTCBAR [UR6], URZ ;  /* 0x000000ff060073e9 */ /* 0x0003e200080000ff */
[----:B------:R-:W-:Y:S01]  /*31e0*/  UMOV UR13, 0x8200010 ;  /* 0x08200010000d7882 */ /* 0x000fe20000000000 */
[----:B------:R-:W-:Y:S01]  /*31f0*/  UMOV UR9, 0x80004020 ;  /* 0x8000402000097882 */ /* 0x000fe20000000000 */
[----:B------:R-:W-:Y:S01]  /*3200*/  USEL UR7, UR7, URZ, UP0 ;  /* 0x000000ff07077287 */ /* 0x000fe20008000000 */
[----:B------:R-:W-:Y:S01]  /*3210*/  UMOV UR35, 0x80004020 ;  /* 0x8000402000237882 */ /* 0x000fe20000000000 */
[----:B------:R-:W-:Y:S02]  /*3220*/  UMOV UR14, 0x0 ;  /* 0x00000000000e7882 */ /* 0x000fe40000000000 */
[----:B------:R1:W-:Y:S01]  /*3230*/  UTCHMMA gdesc[UR8], gdesc[UR38], tmem[UR5], tmem[UR12], idesc[UR13], !UPT ;  /* 0x00ff0c26080075ea */ /* 0x0003e2000f800005 */
[----:B------:R-:W-:Y:S01]  /*3240*/  UMOV UR15, 0x8200010 ;  /* 0x08200010000f7882 */ /* 0x000fe20000000000 */
[----:B------:R-:W-:Y:S02]  /*3250*/  UMOV UR11, 0x80004020 ;  /* 0x80004020000b7882 */ /* 0x000fe40000000000 */
[----:B------:R1:W-:Y:S01]  /*3260*/  UTCHMMA gdesc[UR10], gdesc[UR34], tmem[UR4], tmem[UR14], idesc[UR15], UPT ;  /* 0x00ff0e220a0075ea */ /* 0x0003e2000b800004 */
[----:B------:R-:W-:Y:S05]  /*3270*/  BRA.U UP3, `(.L_x_67) ;  /* 0x0000000103047547 */ /* 0x000fea000b800000 */
[----:B-1----:R-:W-:Y:S05]  /*3280*/  BPT.TRAP 0x1 ;  /* 0x000000040000795c */ /* 0x002fea0000300000 */
.L_x_67:
[----:B-1----:R-:W-:Y:S09]  /*3290*/  UIADD3 UR4, UPT, UPT, UR20, 0xe060, URZ ;  /* 0x0000e06014047890 */ /* 0x002ff2000fffe0ff */
[----:B------:R1:W-:Y:S01]  /*32a0*/  UTCBAR [UR4], URZ ;  /* 0x000000ff040073e9 */ /* 0x0003e200080000ff */
[----:B------:R-:W-:Y:S05]  /*32b0*/  BRA.U !UP1, `(.L_x_68) ;  /* 0x0000000109047547 */ /* 0x000fea000b800000 */
[----:B-1----:R-:W-:Y:S05]  /*32c0*/  BPT.TRAP 0x1 ;  /* 0x000000040000795c */ /* 0x002fea0000300000 */
.L_x_68:
[----:B------:R-:W-:Y:S02]  /*32d0*/  ULEA UR5, UR7, UR20, 0x3 ;  /* 0x0000001407057291 */ /* 0x000fe4000f8e18ff */
[----:B------:R-:W-:Y:S02]  /*32e0*/  UIADD3 UR7, UPT, UPT, UR7, 0x1, URZ ;  /* 0x0000000107077890 */ /* 0x000fe4000fffe0ff */
[----:B-1----:R-:W-:Y:S02]  /*32f0*/  UIADD3 UR4, UPT, UPT, UR5, 0xe038, URZ ;  /* 0x0000e03805047890 */ /* 0x002fe4000fffe0ff */
[----:B------:R-:W-:Y:S04]  /*3300*/  UISETP.NE.AND UP0, UPT, UR7, 0x3, UPT ;  /* 0x000000030700788c */ /* 0x000fe8000bf05270 */
[----:B------:R-:W-:Y:S03]  /*3310*/  USEL UR24, UR7, URZ, UP0 ;  /* 0x000000ff07187287 */ /* 0x000fe60008000000 */
[----:B------:R1:W-:Y:S01]  /*3320*/  UTCBAR [UR4], URZ ;  /* 0x000000ff040073e9 */ /* 0x0003e200080000ff */
[----:B------:R-:W-:Y:S08]  /*3330*/  BRA.U !UP1, `(.L_x_69) ;  /* 0x0000000109047547 */ /* 0x000ff0000b800000 */
[----:B-1----:R-:W-:Y:S05]  /*3340*/  BPT.TRAP 0x1 ;  /* 0x000000040000795c */ /* 0x002fea0000300000 */
.L_x_69:
[----:B-1----:R-:W-:Y:S01]  /*3350*/  ULEA UR4, UR26, UR20, 0x3 ;  /* 0x000000141a047291 */ /* 0x002fe2000f8e18ff */
[----:B------:R-:W-:Y:S04]  /*3360*/  MOV R0, UR28 ;  /* 0x0000001c00007c02 */ /* 0x000fe80008000f00 */
[----:B------:R-:W-:Y:S04]  /*3370*/  SHF.L.U32 R3, R0, 0x1f, RZ ;  /* 0x0000001f00037819 */ /* 0x000fe800000006ff */
[----:B------:R-:W1:Y:S02]  /*3380*/  SYNCS.PHASECHK.TRANS64.TRYWAIT P0, [UR4+0xe020], R3 ;  /* 0x00e02003ff0075a7 */ /* 0x000e640008001104 */
[----:B-1----:R-:W-:Y:S05]  /*3390*/  @!P0 BRA `(.L_x_70) ;  /* 0x0000016800808947 */ /* 0x002fea0003800000 */
.L_x_407:
[----:B------:R-:W-:Y:S04]  /*33a0*/  UIADD3 UR32, UPT, UPT, UR26, 0x1, URZ ;  /* 0x000000011a207890 */ /* 0x000fe8000fffe0ff */
[----:B------:R-:W-:Y:S04]  /*33b0*/  UISETP.NE.AND UP0, UPT, UR32, 0x3, UPT ;  /* 0x000000032000788c */ /* 0x000fe8000bf05270 */
[----:B------:R-:W-:Y:S02]  /*33c0*/  USEL UR4, URZ, 0x1, UP0 ;  /* 0x00000001ff047887 */ /* 0x000fe40008000000 */
[----:B------:R-:W-:Y:S02]  /*33d0*/  USEL UR32, UR32, URZ, UP0 ;  /* 0x000000ff20207287 */ /* 0x000fe40008000000 */
[----:B------:R-:W-:Y:S01]  /*33e0*/  ULOP3.LUT UR28, UR28, UR4, URZ, 0x3c, !UPT ;  /* 0x000000041c1c7292 */ /* 0x000fe2000f8e3cff */
[----:B------:R-:W-:Y:S11]  /*33f0*/  BRA.U UP5, `(.L_x_71) ;  /* 0x0000000105047547 */ /* 0x000ff6000b800000 */
[----:B------:R-:W-:Y:S05]  /*3400*/  BPT.TRAP 0x1 ;  /* 0x000000040000795c */ /* 0x000fea0000300000 */
.L_x_71:
[----:B-1----:R-:W-:Y:S04]  /*3410*/  MOV R0, UR31 ;  /* 0x0000001f00007c02 */ /* 0x002fe80008000f00 */
[----:B------:R-:W-:Y:S04]  /*3420*/  SHF.L.U32 R3, R0, 0x1f, RZ ;  /* 0x0000001f00037819 */ /* 0x000fe800000006ff */
[----:B------:R-:W1:Y:S02]  /*3430*/  SYNCS.PHASECHK.TRANS64.TRYWAIT P0, [UR20+0xe0a0], R3 ;  /* 0x00e0a003ff0075a7 */ /* 0x000e640008001114 */
[----:B-1----:R-:W-:Y:S05]  /*3440*/  @!P0 BRA `(.L_x_72) ;  /* 0x00000168006c8947 */ /* 0x002fea0003800000 */
.L_x_409:
[----:B------:R-:W-:Y:S05]  /*3450*/  BRA.U UP4, `(.L_x_73) ;  /* 0x0000000104047547 */ /* 0x000fea000b800000 */
[----:B------:R-:W-:Y:S05]  /*3460*/  BPT.TRAP 0x1 ;  /* 0x000000040000795c */ /* 0x000fea0000300000 */
.L_x_73:
[----:B------:R-:W-:Y:S01]  /*3470*/  ULOP3.LUT UR25, UR29, 0x1, URZ, 0x3c, !UPT ;  /* 0x000000011d197892 */ /* 0x000fe2000f8e3cff */
[----:B------:R-:W-:Y:S02]  /*3480*/  HFMA2 R4, -RZ, RZ, 0, 1.9073486328125e-06 ;  /* 0x00000020ff047431 */ /* 0x000fe400000001ff */
[----:B-1----:R-:W-:Y:S01]  /*3490*/  IMAD.MOV.U32 R3, RZ, RZ, 0x100 ;  /* 0x00000100ff037424 */ /* 0x002fe200078e00ff */
[----:B------:R-:W-:Y:S02]  /*34a0*/  MOV R2, 0x28 ;  /* 0x0000002800027802 */ /* 0x000fe40000000f00 */
[----:B------:R-:W-:Y:S05]  /*34b0*/  IMAD.U32 R0, RZ, RZ, UR25 ;  /* 0x00000019ff007e24 */ /* 0x000fea000f8e00ff */
[----:B------:R-:W-:Y:S01]  /*34c0*/  SHF.L.U32 R5, R0, 0x1f, RZ ;  /* 0x0000001f00057819 */ /* 0x000fe200000006ff */
[----:B------:R-:W-:Y:S03]  /*34d0*/  IMAD.MOV.U32 R0, RZ, RZ, 0x100 ;  /* 0x00000100ff007424 */ /* 0x000fe600078e00ff */
[----:B------:R-:W1:Y:S02]  /*34e0*/  SYNCS.PHASECHK.TRANS64.TRYWAIT P0, [UR20+0xe058], R5 ;  /* 0x00e05805ff0075a7 */ /* 0x000e640008001114 */
[----:B-1----:R-:W-:Y:S05]  /*34f0*/  @!P0 BRA `(.L_x_74) ;  /* 0x0000016800588947 */ /* 0x002fea0003800000 */
.L_x_411:
[----:B------:R-:W-:Y:S01]  /*3500*/  ULEA UR66, UR26, UR33, 0x9 ;  /* 0x000000211a427291 */ /* 0x000fe2000f8e48ff */
[----:B------:R-:W-:Y:S01]  /*3510*/  R2UR UR16, R2 ;  /* 0x00000000021072ca */ /* 0x000fe200000e0000 */
[----:B------:R-:W-:Y:S01]  /*3520*/  IMAD.MOV.U32 R2, RZ, RZ, 0x38 ;  /* 0x00000038ff027424 */ /* 0x000fe200078e00ff */
        /* <DEDUP_REMOVED lines=10> */
[----:B------:R-:W-:Y:S01]  /*35d0*/  R2UR UR17, R0 ;  /* 0x00000000001172ca */ /* 0x000fe200000e0000 */
[----:B------:R-:W-:Y:S01]  /*35e0*/  UIADD3 UR54, UPT, UPT, UR66, 0x180, URZ ;  /* 0x0000018042367890 */ /* 0x000fe2000fffe0ff */
[----:B------:R-:W-:Y:S01]  /*35f0*/  R2UR UR8, R2 ;  /* 0x00000000020872ca */ /* 0x000fe200000e0000 */
[----:B------:R-:W-:Y:S01]  /*3600*/  UIADD3 UR52, UPT, UPT, UR66, 0x1c0, URZ ;  /* 0x000001c042347890 */ /* 0x000fe2000fffe0ff */
[----:B------:R-:W-:Y:S01]  /*3610*/  IMAD.MOV.U32 R2, RZ, RZ, 0x50 ;  /* 0x00000050ff027424 */ /* 0x000fe200078e00ff */
[----:B------:R-:W-:Y:S01]  /*3620*/  R2UR UR14, R4 ;  /* 0x00000000040e72ca */ /* 0x000fe200000e0000 */
[----:B------:R-:W-:Y:S01]  /*3630*/  IMAD.MOV.U32 R3, RZ, RZ, 0x100 ;  /* 0x00000100ff037424 */ /* 0x000fe200078e00ff */
[----:B------:R-:W-:Y:S01]  /*3640*/  UMOV UR50, 0x0 ;  /* 0x0000000000327882 */ /* 0x000fe20000000000 */
[----:B------:R-:W-:Y:S01]  /*3650*/  IMAD.MOV.U32 R0, RZ, RZ, 0x100 ;  /* 0x00000100ff007424 */ /* 0x000fe200078e00ff */
[----:B------:R-:W-:Y:S01]  /*3660*/  R2UR UR6, R2 ;  /* 0x00000000020672ca */ /* 0x000fe200000e0000 */
[----:B------:R-:W-:Y:S01]  /*3670*/  IMAD.MOV.U32 R4, RZ, RZ, 0x40 ;  /* 0x00000040ff047424 */ /* 0x000fe200078e00ff */
[C---:B------:R-:W-:Y:S01]  /*3680*/  R2UR UR15, R3.reuse ;  /* 0x00000000030f72ca */ /* 0x040fe200000e0000 */
[----:B------:R-:W-:Y:S01]  /*3690*/  IMAD.MOV.U32 R2, RZ, RZ, 0x58 ;  /* 0x00000058ff027424 */ /* 0x000fe200078e00ff */
[----:B------:R-:W-:Y:S01]  /*36a0*/  R2UR UR13, R0 ;  /* 0x00000000000d72ca */ /* 0x000fe200000e0000 */
[----:B------:R-:W-:Y:S01]  /*36b0*/  UMOV UR51, 0x8090010 ;  /* 0x0809001000337882 */ /* 0x000fe20000000000 */
[----:B------:R-:W-:Y:S01]  /*36c0*/  R2UR UR10, R4 ;  /* 0x00000000040a72ca */ /* 0x000fe200000e0000 */
[----:B------:R-:W-:Y:S01]  /*36d0*/  UMOV UR67, 0x80004020 ;  /* 0x8000402000437882 */ /* 0x000fe20000000000 */
[----:B------:R-:W-:Y:S01]  /*36e0*/  R2UR UR11, R3 ;  /* 0x00000000030b72ca */ /* 0x000fe200000e0000 */
[----:B------:R2:W-:Y:S01]  /*36f0*/  UTCHMMA tmem[UR18], gdesc[UR66], tmem[UR19], tmem[UR50], idesc[UR51], UPT ;  /* 0x00ff3242120079ea */ /* 0x0005e2000b800013 */
        /* <DEDUP_REMOVED lines=33> */
[----:B--2---:R-:W-:Y:S05]  /*3910*/  BPT.TRAP 0x1 ;  /* 0x000000040000795c */ /* 0x004fea0000300000 */
.L_x_75:
[----:B--2---:R-:W-:Y:S02]  /*3920*/  UIADD3 UR7, UPT, UPT, UR20, 0xe090, URZ ;  /* 0x0000e09014077890 */ /* 0x004fe4000fffe0ff */
[----:B------:R-:W-:Y:S01]  /*3930*/  ULOP3.LUT UR6, UR30, 0x1, URZ, 0x3c, !UPT ;  /* 0x000000011e067892 */ /* 0x000fe2000f8e3cff */
[----:B------:R-:W-:Y:S01]  /*3940*/  UMOV UR4, 0x1 ;  /* 0x0000000100047882 */ /* 0x000fe20000000000 */
[----:B------:R-:W-:Y:S05]  /*3950*/  UMOV UR5, UR26 ;  /* 0x0000001a00057c82 */ /* 0x000fea0008000000 */
[----:B------:R2:W-:Y:S01]  /*3960*/  UTCBAR [UR7], URZ ;  /* 0x000000ff070073e9 */ /* 0x0005e200080000ff */
[----:B------:R-:W-:Y:S05]  /*3970*/  BRA.U UP2, `(.L_x_76) ;  /* 0xffffffed02e07547 */ /* 0x000fea000b83ffff */
.L_x_57:
[----:B------:R-:W-:Y:S04]  /*3980*/  BSSY.RECONVERGENT B0, `(.L_x_77) ;  /* 0x0000003000007945 */ /* 0x000fe80003800200 */
[----:B------:R-:W-:Y:S05]  /*3990*/  @!P4 BRA `(.L_x_78) ;  /* 0x000000000004c947 */ /* 0x000fea0003800000 */
[----:B-12---:R-:W-:Y:S05]  /*39a0*/  BPT.TRAP 0x1 ;  /* 0x000000040000795c */ /* 0x006fea0000300000 */
.L_x_78:
[----:B-12---:R-:W-:Y:S05]  /*39b0*/  BSYNC.RECONVERGENT B0 ;  /* 0x0000000000007941 */ /* 0x006fea0003800200 */
.L_x_77:
[----:B------:R-:W-:Y:S01]  /*39c0*/  UIADD3 UR5, UPT, UPT, UR20, 0xe010, URZ ;  /* 0x0000e01014057890 */ /* 0x000fe2000fffe0ff */
[----:B------:R-:W-:Y:S08]  /*39d0*/  BSSY.RECONVERGENT B0, `(.L_x_79) ;  /* 0x0000004000007945 */ /* 0x000ff00003800200 */
[----:B------:R1:W-:Y:S01]  /*39e0*/  UTCBAR [UR5], URZ ;  /* 0x000000ff050073e9 */ /* 0x0003e200080000ff */
[----:B------:R-:W-:Y:S05]  /*39f0*/  @!P4 BRA `(.L_x_80) ;  /* 0x000000000004c947 */ /* 0x000fea0003800000 */
[----:B-1----:R-:W-:Y:S05]  /*3a00*/  BPT.TRAP 0x1 ;  /* 0x000000040000795c */ /* 0x002fea0000300000 */
.L_x_80:
[----:B-1----:R-:W-:Y:S05]  /*3a10*/  BSYNC.RECONVERGENT B0 ;  /* 0x0000000000007941 */ /* 0x002fea0003800200 */
.L_x_79:
[----:B------:R-:W-:-:S09]  /*3a20*/  UIADD3 UR5, UPT, UPT, UR20, 0xe018, URZ ;  /* 0x0000e01814057890 */ /* 0x000fd2000fffe0ff */
[----:B------:R1:W-:Y:S01]  /*3a30*/  UTCBAR [UR5], URZ ;  /* 0x000000ff050073e9 */ /* 0x0003e200080000ff */
[----:B------:R-:W-:Y:S05]  /*3a40*/  BRA.U UP5, `(.L_x_81) ;  /* 0x0000000105047547 */ /* 0x000fea000b800000 */
[----:B-1----:R-:W-:Y:S05]  /*3a50*/  BPT.TRAP 0x1 ;  /* 0x000000040000795c */ /* 0x002fea0000300000 */
.L_x_81:
[----:B------:R-:W-:-:S04]  /*3a60*/  MOV R3, UR31 ;  /* 0x0000001f00037c02 */ /* 0x000fc80008000f00 */
[----:B------:R-:W-:-:S04]  /*3a70*/  SHF.L.U32 R3, R3, 0x1f, RZ ;  /* 0x0000001f03037819 */ /* 0x000fc800000006ff */
[----:B------:R-:W2:Y:S02]  /*3a80*/  SYNCS.PHASECHK.TRANS64.TRYWAIT P0, [UR20+0xe0a8], R3 ;  /* 0x00e0a803ff0075a7 */ /* 0x000ea40008001114 */
[----:B--2---:R-:W-:Y:S05]  /*3a90*/  @!P0 BRA `(.L_x_82) ;  /* 0x0000016400108947 */ /* 0x004fea0003800000 */
.L_x_413:
[----:B------:R-:W-:Y:S05]  /*3aa0*/  BRA.U UP3, `(.L_x_83) ;  /* 0x0000000103047547 */ /* 0x000fea000b800000 */
[----:B-1----:R-:W-:Y:S05]  /*3ab0*/  BPT.TRAP 0x1 ;  /* 0x000000040000795c */ /* 0x002fea0000300000 */
.L_x_83:
[----:B------:R-:W-:Y:S02]  /*3ac0*/  IMAD.U32 R5, RZ, RZ, UR6 ;  /* 0x00000006ff057e24 */ /* 0x000fe4000f8e00ff */
[----:B------:R-:W-:Y:S02]  /*3ad0*/  HFMA2 R4, -RZ, RZ, 0, 9.5367431640625e-06 ;  /* 0x000000a0ff047431 */ /* 0x000fe400000001ff */
[----:B--2---:R-:W-:Y:S01]  /*3ae0*/  IMAD.MOV.U32 R3, RZ, RZ, 0x180 ;  /* 0x00000180ff037424 */ /* 0x004fe200078e00ff */
[----:B------:R-:W-:-:S04]  /*3af0*/  SHF.L.U32 R5, R5, 0x1f, RZ ;  /* 0x0000001f05057819 */ /* 0x000fc800000006ff */
[----:B------:R-:W2:Y:S02]  /*3b00*/  SYNCS.PHASECHK.TRANS64.TRYWAIT P0, [UR20+0xe068], R5 ;  /* 0x00e06805ff0075a7 */ /* 0x000ea40008001114 */
[----:B--2---:R-:W-:Y:S05]  /*3b10*/  @!P0 BRA `(.L_x_84) ;  /* 0x0000016400088947 */ /* 0x004fea0003800000 */
.L_x_415:
[----:B------:R-:W-:Y:S01]  /*3b20*/  IMAD.MOV.U32 R2, RZ, RZ, 0xa8 ;  /* 0x000000a8ff027424 */ /* 0x000fe200078e00ff */
[----:B------:R-:W-:Y:S01]  /*3b30*/  R2UR UR15, R4 ;  /* 0x00000000040f72ca */ /* 0x000fe200000e0000 */
[----:B------:R-:W-:Y:S01]  /*3b40*/  IMAD.MOV.U32 R4, RZ, RZ, 0xb0 ;  /* 0x000000b0ff047424 */ /* 0x000fe200078e00ff */
[----:B------:R-:W-:Y:S01]  /*3b50*/  R2UR UR16, R3 ;  /* 0x00000000031072ca */ /* 0x000fe200000e0000 */
[----:B--2---:R-:W-:Y:S01]  /*3b60*/  IMAD.MOV.U32 R0, RZ, RZ, 0x180 ;  /* 0x00000180ff007424 */ /* 0x004fe200078e00ff */
        /* <DEDUP_REMOVED lines=10> */
[----:B------:R-:W-:Y:S01]  /*3c10*/  UISETP.NE.U32.AND UP0, UPT, UR4, URZ, UPT ;  /* 0x000000ff0400728c */ /* 0x000fe2000bf05070 */
[----:B------:R-:W-:Y:S01]  /*3c20*/  R2UR UR10, R0 ;  /* 0x00000000000a72ca */ /* 0x000fe200000e0000 */
[----:B------:R-:W-:Y:S01]  /*3c30*/  UIADD3 UR64, UPT, UPT, UR26, 0x40, URZ ;  /* 0x000000401a407890 */ /* 0x000fe2000fffe0ff */
[----:B-1----:R-:W-:Y:S01]  /*3c40*/  R2UR UR5, R2 ;  /* 0x00000000020572ca */ /* 0x002fe200000e0000 */
        /* <DEDUP_REMOVED lines=13> */
[----:B------:R-:W-:Y:S01]  /*3d20*/  R2UR UR17, R0 ;  /* 0x00000000001172ca */ /* 0x000fe200000e0000 */
[----:B------:R-:W-:Y:S01]  /*3d30*/  UMOV UR50, 0x0 ;  /* 0x0000000000327882 */ /* 0x000fe20000000000 */
[----:B------:R-:W-:Y:S01]  /*3d40*/  UMOV UR51, 0x8090010 ;  /* 0x0809001000337882 */ /* 0x000fe20000000000 */
[----:B------:R-:W-:Y:S01]  /*3d50*/  UMOV UR27, 0x80004020 ;  /* 0x80004020001b7882 */ /* 0x000fe20000000000 */
[----:B------:R-:W-:Y:S01]  /*3d60*/  UIADD3 UR52, UPT, UPT, UR26, 0x1c0, URZ ;  /* 0x000001c01a347890 */ /* 0x000fe2000fffe0ff */
[----:B------:R1:W-:Y:S01]  /*3d70*/  UTCHMMA tmem[UR15], gdesc[UR26], tmem[UR16], tmem[UR50], idesc[UR51], UP0 ;  /* 0x00ff321a0f0079ea */ /* 0x0003e20008000010 */
        /* <DEDUP_REMOVED lines=30> */
.L_x_85:
[----:B-1----:R-:W-:-:S09]  /*3f60*/  UIADD3 UR4, UPT, UPT, UR20, 0xe098, URZ ;  /* 0x0000e09814047890 */ /* 0x002fd2000fffe0ff */
[----:B------:R1:W-:Y:S01]  /*3f70*/  UTCBAR [UR4], URZ ;  /* 0x000000ff040073e9 */ /* 0x0003e200080000ff */
[----:B------:R-:W-:Y:S05]  /*3f80*/  BRA.U !UP1, `(.L_x_86) ;  /* 0x0000000109047547 */ /* 0x000fea000b800000 */
[----:B-1----:R-:W-:Y:S05]  /*3f90*/  BPT.TRAP 0x1 ;  /* 0x000000040000795c */ /* 0x002fea0000300000 */
.L_x_86:
[----:B-1----:R-:W-:-:S04]  /*3fa0*/  ULEA UR4, UR24, UR20, 0x3 ;  /* 0x0000001418047291 */ /* 0x002fc8000f8e18ff */
[----:B------:R-:W-:-:S09]  /*3fb0*/  UIADD3 UR4, UPT, UPT, UR4, 0xe038, URZ ;  /* 0x0000e03804047890 */ /* 0x000fd2000fffe0ff */
[----:B------:R1:W-:Y:S01]  /*3fc0*/  UTCBAR [UR4], URZ ;  /* 0x000000ff040073e9 */ /* 0x0003e200080000ff */
[----:B------:R-:W-:Y:S05]  /*3fd0*/  BRA.U UP4, `(.L_x_87) ;  /* 0x0000000104047547 */ /* 0x000fea000b800000 */
[----:B-1----:R-:W-:Y:S05]  /*3fe0*/  BPT.TRAP 0x1 ;  /* 0x000000040000795c */ /* 0x002fea0000300000 */
.L_x_87:
[----:B-1----:R-:W-:-:S09]  /*3ff0*/  UIADD3 UR4, UPT, UPT, UR20, 0xe050, URZ ;  /* 0x0000e05014047890 */ /* 0x002fd2000fffe0ff */
[----:B------:R1:W-:Y:S01]  /*4000*/  UTCBAR [UR4], URZ ;  /* 0x000000ff040073e9 */ /* 0x0003e200080000ff */
[----:B------:R-:W-:Y:S05]  /*4010*/  BRA.U UP3, `(.L_x_88) ;  /* 0x0000000103047547 */ /* 0x000fea000b800000 */
[----:B-1----:R-:W-:Y:S05]  /*4020*/  BPT.TRAP 0x1 ;  /* 0x000000040000795c */ /* 0x002fea0000300000 */
.L_x_88:
[----:B------:R-:W-:Y:S01]  /*4030*/  UIADD3 UR20, UPT, UPT, UR20, 0xe060, URZ ;  /* 0x0000e06014147890 */ /* 0x000fe2000fffe0ff */
[----:B------:R-:W-:Y:S01]  /*4040*/  LOP3.LUT R7, R7, 0x1, RZ, 0x3c, !PT ;  /* 0x0000000107077812 */ /* 0x000fe200078e3cff */
[----:B------:R-:W-:-:S07]  /*4050*/  ULOP3.LUT UR31, UR31, 0x1, URZ, 0x3c, !UPT ;  /* 0x000000011f1f7892 */ /* 0x000fce000f8e3cff */
[----:B------:R2:W-:Y:S01]  /*4060*/  UTCBAR [UR20], URZ ;  /* 0x000000ff140073e9 */ /* 0x0005e200080000ff */
[----:B------:R-:W-:Y:S02]  /*4070*/  NOP ;  /* 0x0000000000007918 */ /* 0x000fe40000000000 */
.L_x_29:
[----:B------:R-:W3:Y:S01]  /*4080*/  LDCU UR5, c[0x0][0x370] ;  /* 0x00006e00ff0577ac */ /* 0x000ee20008000800 */
[----:B-1----:R-:W1:Y:S01]  /*4090*/  LDCU UR4, c[0x0][0x900] ;  /* 0x00012000ff0477ac */ /* 0x002e620008000800 */
[----:B---3--:R-:W-:-:S04]  /*40a0*/  UIADD3 UR36, UPT, UPT, UR5, UR36, URZ ;  /* 0x0000002405247290 */ /* 0x008fc8000fffe0ff */
[----:B-1----:R-:W-:-:S09]  /*40b0*/  UISETP.GE.AND UP0, UPT, UR36, UR4, UPT ;  /* 0x000000042400728c */ /* 0x002fd2000bf06270 */
[----:B------:R-:W-:Y:S05]  /*40c0*/  BRA.U !UP0, `(.L_x_89) ;  /* 0xffffffd908087547 */ /* 0x000fea000b83ffff */
[----:B--2---:R-:W-:Y:S05]  /*40d0*/  EXIT ;  /* 0x000000000000794d */ /* 0x004fea0003800000 */
.L_x_28:
[----:B------:R-:W-:-:S08]  /*40e0*/  NOP ;  /* 0x0000000000007918 */ /* 0x000fd00000000000 */
[----:B------:R-:W1:-:S00]  /*40f0*/  USETMAXREG.DEALLOC.CTAPOOL 0x60 ;  /* 0x00000060000079c8 */ /* 0x000e4000080e0500 */
[----:B-1----:R-:W1:Y:S01]  /*4100*/  LDC R0, c[0x0][0x900] ;  /* 0x00024000ff007b82 */ /* 0x002e620000000800 */
[----:B------:R-:W-:Y:S02]  /*4110*/  MOV R45, UR36 ;  /* 0x00000024002d7c02 */ /* 0x000fe40008000f00 */
[----:B-1----:R-:W-:-:S13]  /*4120*/  ISETP.LE.AND P0, PT, R0, UR36, PT ;  /* 0x0000002400007c0c */ /* 0x002fda000bf03270 */
[----:B------:R-:W-:Y:S05]  /*4130*/  @P0 EXIT ;  /* 0x000000000000094d */ /* 0x000fea0003800000 */
[----:B------:R-:W1:Y:S01]  /*4140*/  S2UR UR4, SR_CTAID.Z ;  /* 0x00000000000479c3 */ /* 0x000e620000002700 */
[----:B------:R-:W2:Y:S01]  /*4150*/  S2R R0, SR_CTAID.Y ;  /* 0x0000000000007919 */ /* 0x000ea20000002600 */
[----:B------:R-:W1:Y:S01]  /*4160*/  LDCU UR36, c[0x0][0x370] ;  /* 0x00006e00ff2477ac */ /* 0x000e620008000800 */
[----:B------:R-:W-:Y:S01]  /*4170*/  LOP3.LUT P0, R44, R41, 0x7f, RZ, 0xc0, !PT ;  /* 0x0000007f292c7812 */ /* 0x000fe2000780c0ff */
[----:B------:R-:W-:Y:S01]  /*4180*/  BSSY B8, `(.L_x_90) ;  /* 0x0000667000087945 */ /* 0x000fe20003800000 */
[----:B------:R-:W-:Y:S01]  /*4190*/  IMAD.MOV.U32 R43, RZ, RZ, 0x1 ;  /* 0x00000001ff2b7424 */ /* 0x000fe200078e00ff */
[----:B------:R-:W3:Y:S01]  /*41a0*/  LDCU UR5, c[0x0][0x374] ;  /* 0x00006e80ff0577ac */ /* 0x000ee20008000800 */
[----:B------:R-:W-:Y:S01]  /*41b0*/  IMAD.MOV.U32 R42, RZ, RZ, RZ ;  /* 0x000000ffff2a7224 */ /* 0x000fe200078e00ff */
[----:B------:R-:W4:Y:S01]  /*41c0*/  LDCU.64 UR44, c[0x0][0x358] ;  /* 0x00006b00ff2c77ac */ /* 0x000f220008000a00 */
[----:B------:R-:W-:Y:S01]  /*41d0*/  UMOV UR43, URZ ;  /* 0x000000ff002b7c82 */ /* 0x000fe20008000000 */
[----:B------:R-:W-:Y:S01]  /*41e0*/  UMOV UR42, URZ ;  /* 0x000000ff002a7c82 */ /* 0x000fe20008000000 */
[----:B-1----:R-:W-:-:S04]  /*41f0*/  UIMAD UR4, UR36, UR4, URZ ;  /* 0x00000004240472a4 */ /* 0x002fc8000f8e02ff */
[----:B------:R-:W-:-:S04]  /*4200*/  UIADD3 UR4, UPT, UPT, URZ, -UR4, URZ ;  /* 0x80000004ff047290 */ /* 0x000fc8000fffe0ff */
[----:B---3--:R-:W-:Y:S01]  /*4210*/  UIMAD UR4, UR4, UR5, URZ ;  /* 0x00000005040472a4 */ /* 0x008fe2000f8e02ff */
[----:B--2---:R-:W-:-:S05]  /*4220*/  IMAD R0, R0, UR36, R45 ;  /* 0x0000002400007c24 */ /* 0x004fca000f8e022d */
[----:B------:R-:W-:-:S04]  /*4230*/  ISETP.NE.OR P0, PT, R0, UR4, P0 ;  /* 0x0000000400007c0c */ /* 0x000fc80008705670 */
[----:B----4-:R-:W-:-:S09]  /*4240*/  P2R R46, PR, RZ, 0x1 ;  /* 0x00000001ff2e7803 */ /* 0x010fd20000000000 */
.L_x_222:
[----:B------:R-:W-:Y:S05]  /*4250*/  YIELD ;  /* 0x0000000000007946 */ /* 0x000fea0003800000 */
[----:B-1----:R-:W1:Y:S01]  /*4260*/  LDC R6, c[0x0][0x904] ;  /* 0x00024100ff067b82 */ /* 0x002e620000000800 */
[----:B--2---:R-:W2:Y:S01]  /*4270*/  LDCU.64 UR4, c[0x0][0x908] ;  /* 0x00012100ff0477ac */ /* 0x004ea20008000a00 */
[----:B------:R-:W-:Y:S01]  /*4280*/  BSSY B7, `(.L_x_91) ;  /* 0x0000652000077945 */ /* 0x000fe20003800000 */
[----:B---3--:R-:W3:Y:S05]  /*4290*/  LDCU.64 UR6, c[0x0][0x920] ;  /* 0x00012400ff0677ac */ /* 0x008eea0008000a00 */
[----:B----4-:R-:W4:Y:S08]  /*42a0*/  LDC.64 R4, c[0x0][0x918] ;  /* 0x00024600ff047b82 */ /* 0x010f300000000a00 */
[----:B------:R-:W5:Y:S01]  /*42b0*/  LDC.64 R2, c[0x0][0x910] ;  /* 0x00024400ff027b82 */ /* 0x000f620000000a00 */
[----:B--2---:R-:W-:Y:S01]  /*42c0*/  IMAD.HI.U32 R40, R45, UR4, RZ ;  /* 0x000000042d287c27 */ /* 0x004fe2000f8e00ff */
[----:B------:R-:W2:Y:S04]  /*42d0*/  LDCU UR4, c[0x0][0x380] ;  /* 0x00007000ff0477ac */ /* 0x000ea80008000800 */
[----:B------:R-:W-:-:S02]  /*42e0*/  SHF.R.U32.HI R40, RZ, UR5, R40 ;  /* 0x00000005ff287c19 */ /* 0x000fc40008011628 */
[----:B-1----:R-:W-:-:S04]  /*42f0*/  ISETP.NE.AND P0, PT, R6, 0x1, PT ;  /* 0x000000010600780c */ /* 0x002fc80003f05270 */
[----:B------:R-:W-:Y:S02]  /*4300*/  SEL R40, R45, R40, !P0 ;  /* 0x000000282d287207 */ /* 0x000fe40004000000 */
[----:B----4-:R-:W-:-:S03]  /*4310*/  ISETP.NE.AND P0, PT, R5, 0x1, PT ;  /* 0x000000010500780c */ /* 0x010fc60003f05270 */
[----:B---3--:R-:W-:-:S05]  /*4320*/  IMAD.HI.U32 R7, R40, UR6, RZ ;  /* 0x0000000628077c27 */ /* 0x008fca000f8e00ff */
[----:B------:R-:W-:-:S04]  /*4330*/  SHF.R.U32.HI R7, RZ, UR7, R7 ;  /* 0x00000007ff077c19 */ /* 0x000fc80008011607 */
[----:B------:R-:W-:Y:S01]  /*4340*/  SEL R0, R40, R7, !P0 ;  /* 0x0000000728007207 */ /* 0x000fe20004000000 */
[----:B------:R-:W-:Y:S01]  /*4350*/  IMAD.MOV R7, RZ, RZ, -R40 ;  /* 0x000000ffff077224 */ /* 0x000fe200078e0a28 */
[----:B-----5:R-:W-:-:S03]  /*4360*/  ISETP.NE.AND P0, PT, R2, 0x1, PT ;  /* 0x000000010200780c */ /* 0x020fc60003f05270 */
[----:B------:R-:W-:-:S04]  /*4370*/  IMAD.HI.U32 R3, R0, R3, RZ ;  /* 0x0000000300037227 */ /* 0x000fc800078e00ff */
[----:B------:R-:W-:Y:S01]  /*4380*/  IMAD R7, R6, R7, R45 ;  /* 0x0000000706077224 */ /* 0x000fe200078e022d */
[----:B------:R-:W-:-:S03]  /*4390*/  SHF.R.U32.HI R3, RZ, R4, R3 ;  /* 0x00000004ff037219 */ /* 0x000fc60000011603 */
[----:B------:R-:W-:Y:S01]  /*43a0*/  IMAD.SHL.U32 R4, R7, 0x100, RZ ;  /* 0x0000010007047824 */ /* 0x000fe200078e00ff */
[----:B------:R-:W-:-:S04]  /*43b0*/  SEL R3, R0, R3, !P0 ;  /* 0x0000000300037207 */ /* 0x000fc80004000000 */
[----:B--2---:R-:W-:Y:S01]  /*43c0*/  ISETP.GE.AND P0, PT, R4, UR4, PT ;  /* 0x0000000404007c0c */ /* 0x004fe2000bf06270 */
[----:B------:R-:W-:Y:S02]  /*43d0*/  IMAD.MOV R4, RZ, RZ, -R0 ;  /* 0x000000ffff047224 */ /* 0x000fe400078e0a00 */
[----:B------:R-:W-:Y:S02]  /*43e0*/  IMAD.MOV R3, RZ, RZ, -R3 ;  /* 0x000000ffff037224 */ /* 0x000fe400078e0a03 */
[----:B------:R-:W-:Y:S02]  /*43f0*/  IMAD R40, R5, R4, R40 ;  /* 0x0000000405287224 */ /* 0x000fe400078e0228 */
[----:B------:R-:W-:-:S06]  /*4400*/  IMAD R2, R2, R3, R0 ;  /* 0x0000000302027224 */ /* 0x000fcc00078e0200 */
[----:B------:R-:W-:Y:S05]  /*4410*/  @P0 BRA `(.L_x_92) ;  /* 0x0000006000e00947 */ /* 0x000fea0003800000 */
[----:B------:R-:W1:Y:S02]  /*4420*/  LDCU UR5, c[0x0][0x384] ;  /* 0x00007080ff0577ac */ /* 0x000e640008000800 */
[----:B-1----:R-:W-:-:S09]  /*4430*/  UISETP.NE.AND UP0, UPT, UR5, URZ, UPT ;  /* 0x000000ff0500728c */ /* 0x002fd2000bf05270 */
[----:B------:R-:W-:Y:S05]  /*4440*/  BRA.U UP0, `(.L_x_93) ;  /* 0x0000003500b47547 */ /* 0x000fea000b800000 */
[----:B------:R-:W-:-:S09]  /*4450*/  UISETP.NE.AND UP0, UPT, UR41, URZ, UPT ;  /* 0x000000ff2900728c */ /* 0x000fd2000bf05270 */
[----:B------:R-:W-:Y:S05]  /*4460*/  BRA.U UP0, `(.L_x_94) ;  /* 0x0000000100047547 */ /* 0x000fea000b800000 */
[----:B------:R-:W-:Y:S05]  /*4470*/  BPT.TRAP 0x1 ;  /* 0x000000040000795c */ /* 0x000fea0000300000 */
.L_x_94:
[----:B------:R-:W1:Y:S01]  /*4480*/  S2R R16, SR_CgaCtaId ;  /* 0x0000000000107919 */ /* 0x000e620000008800 */
[----:B------:R-:W-:Y:S01]  /*4490*/  MOV R5, 0x400 ;  /* 0x0000040000057802 */ /* 0x000fe20000000f00 */
[----:B------:R-:W-:Y:S01]  /*44a0*/  BSSY B0, `(.L_x_95) ;  /* 0x0000005000007945 */ /* 0x000fe20003800000 */
[----:B------:R-:W-:Y:S02]  /*44b0*/  SHF.L.U32 R3, R43, 0x1f, RZ ;  /* 0x0000001f2b037819 */ /* 0x000fe400000006ff */
[----:B-1----:R-:W-:-:S04]  /*44c0*/  LEA R16, R16, R5, 0x18 ;  /* 0x0000000510107211 */ /* 0x002fc800078ec0ff */
[----:B------:R-:W1:Y:S02]  /*44d0*/  SYNCS.PHASECHK.TRANS64.TRYWAIT P0, [R16+URZ+0xe0c0], R3 ;  /* 0x00e0c003100075a7 */ /* 0x000e6400080011ff */
[----:B-1----:R-:W-:Y:S05]  /*44e0*/  @!P0 BRA `(.L_x_96) ;  /* 0x0000015800ac8947 */ /* 0x002fea0003800000 */
.L_x_416:
[----:B------:R-:W-:Y:S05]  /*44f0*/  BSYNC B0 ;  /* 0x0000000000007941 */ /* 0x000fea0003800000 */
.L_x_95:
[----:B------:R-:W-:Y:S01]  /*4500*/  ISETP.NE.AND P0, PT, R46, RZ, PT ;  /* 0x000000ff2e00720c */ /* 0x000fe20003f05270 */
[----:B------:R-:W-:-:S12]  /*4510*/  BSSY.RECONVERGENT B6, `(.L_x_97) ;  /* 0x0000233000067945 */ /* 0x000fd80003800200 */
[----:B------:R-:W-:Y:S05]  /*4520*/  @P0 BRA `(.L_x_98) ;  /* 0x0000002000c40947 */ /* 0x000fea0003800000 */
[----:B------:R-:W2:Y:S01]  /*4530*/  LDC.64 R10, c[0x4][0xa0] ;  /* 0x01002800ff0a7b82 */ /* 0x000ea20000000a00 */
[----:B------:R-:W-:Y:S01]  /*4540*/  MOV R17, 0x0 ;  /* 0x0000000000117802 */ /* 0x000fe20000000f00 */
[----:B------:R-:W3:Y:S01]  /*4550*/  LDCU.64 UR4, c[0x4][0xd0] ;  /* 0x01001a00ff0477ac */ /* 0x000ee20008000a00 */
[----:B------:R-:W-:Y:S02]  /*4560*/  MOV R6, UR38 ;  /* 0x0000002600067c02 */ /* 0x000fe40008000f00 */
[----:B------:R-:W-:-:S03]  /*4570*/  MOV R7, UR37 ;  /* 0x0000002500077c02 */ /* 0x000fc60008000f00 */
[----:B------:R4:W1:Y:S01]  /*4580*/  LDC.64 R8, c[0x4][R17] ;  /* 0x0100000011087b82 */ /* 0x0008620000000a00 */
[----:B---3--:R-:W-:Y:S02]  /*4590*/  IMAD.U32 R4, RZ, RZ, UR4 ;  /* 0x00000004ff047e24 */ /* 0x008fe4000f8e00ff */
[----:B------:R-:W-:Y:S01]  /*45a0*/  IMAD.U32 R5, RZ, RZ, UR5 ;  /* 0x00000005ff057e24 */ /* 0x000fe2000f8e00ff */
[----:B--2---:R4:W-:Y:S04]  /*45b0*/  STL.64 [R1], R10 ;  /* 0x0000000a01007387 */ /* 0x0049e80000100a00 */
[----:B------:R-:W-:-:S07]  /*45c0*/  LEPC R20, `(.L_x_99) ;  /* 0x000000001014794e */ /* 0x000fce0000000000 */
[----:B-1--4-:R-:W-:Y:S05]  /*45d0*/  CALL.ABS.NOINC R8 ;  /* 0x0000000008007343 */ /* 0x012fea0003c00000 */
.L_x_99:
[----:B------:R-:W-:Y:S01]  /*45e0*/  HFMA2 R8, -RZ, RZ, 0, 1.1920928955078125e-07 ;  /* 0x00000002ff087431 */ /* 0x000fe200000001ff */
[----:B------:R-:W-:Y:S01]  /*45f0*/  MOV R9, 0x4 ;  /* 0x0000000400097802 */ /* 0x000fe20000000f00 */
[----:B------:R-:W-:Y:S01]  /*4600*/  IMAD.MOV.U32 R0, RZ, RZ, 0x3 ;  /* 0x00000003ff007424 */ /* 0x000fe200078e00ff */
[----:B------:R1:W2:Y:S01]  /*4610*/  LDC.64 R10, c[0x4][R17] ;  /* 0x01000000110a7b82 */ /* 0x0002a20000000a00 */
[----:B------:R-:W3:Y:S01]  /*4620*/  LDCU.64 UR4, c[0x4][0xe8] ;  /* 0x01001d00ff0477ac */ /* 0x000ee20008000a00 */
[----:B------:R-:W-:Y:S01]  /*4630*/  MOV R6, UR38 ;  /* 0x0000002600067c02 */ /* 0x000fe20008000f00 */
[----:B------:R-:W-:Y:S01]  /*4640*/  IMAD.U32 R7, RZ, RZ, UR37 ;  /* 0x00000025ff077e24 */ /* 0x000fe2000f8e00ff */
[----:B------:R1:W-:Y:S04]  /*4650*/  STL.64 [R1], R8 ;  /* 0x0000000801007387 */ /* 0x0003e80000100a00 */
[----:B------:R1:W-:Y:S01]  /*4660*/  STL [R1+0x8], R0 ;  /* 0x0000080001007387 */ /* 0x0003e20000100800 */
[----:B---3--:R-:W-:Y:S01]  /*4670*/  MOV R4, UR4 ;  /* 0x0000000400047c02 */ /* 0x008fe20008000f00 */
[----:B------:R-:W-:-:S02]  /*4680*/  IMAD.U32 R5, RZ, RZ, UR5 ;  /* 0x00000005ff057e24 */ /* 0x000fc4000f8e00ff */
[----:B------:R-:W-:-:S07]  /*4690*/  LEPC R20, `(.L_x_100) ;  /* 0x000000001014794e */ /* 0x000fce0000000000 */
[----:B-12---:R-:W-:Y:S05]  /*46a0*/  CALL.ABS.NOINC R10 ;  /* 0x000000000a007343 */ /* 0x006fea0003c00000 */
.L_x_100:
[----:B------:R1:W2:Y:S01]  /*46b0*/  LDC.64 R8, c[0x4][R17] ;  /* 0x0100000011087b82 */ /* 0x0002a20000000a00 */
[----:B------:R-:W3:Y:S01]  /*46c0*/  LDCU.64 UR4, c[0x4][0xe0] ;  /* 0x01001c00ff0477ac */ /* 0x000ee20008000a00 */
[----:B------:R-:W-:Y:S01]  /*46d0*/  CS2R R6, SRZ ;  /* 0x0000000000067805 */ /* 0x000fe2000001ff00 */
[----:B---3--:R-:W-:Y:S01]  /*46e0*/  IMAD.U32 R4, RZ, RZ, UR4 ;  /* 0x00000004ff047e24 */ /* 0x008fe2000f8e00ff */
[----:B------:R-:W-:-:S04]  /*46f0*/  MOV R5, UR5 ;  /* 0x0000000500057c02 */ /* 0x000fc80008000f00 */
[----:B------:R-:W-:-:S07]  /*4700*/  LEPC R20, `(.L_x_101) ;  /* 0x000000001014794e */ /* 0x000fce0000000000 */
[----:B-12---:R-:W-:Y:S05]  /*4710*/  CALL.ABS.NOINC R8 ;  /* 0x0000000008007343 */ /* 0x006fea0003c00000 */
.L_x_101:
[----:B------:R1:W2:Y:S01]  /*4720*/  LDC.64 R8, c[0x4][R17] ;  /* 0x0100000011087b82 */ /* 0x0002a20000000a00 */
[----:B------:R-:W3:Y:S01]  /*4730*/  LDCU.64 UR4, c[0x4][0xf0] ;  /* 0x01001e00ff0477ac */ /* 0x000ee20008000a00 */
[----:B------:R-:W-:Y:S01]  /*4740*/  CS2R R6, SRZ ;  /* 0x0000000000067805 */ /* 0x000fe2000001ff00 */
[----:B---3--:R-:W-:Y:S01]  /*4750*/  IMAD.U32 R4, RZ, RZ, UR4 ;  /* 0x00000004ff047e24 */ /* 0x008fe2000f8e00ff */
[----:B------:R-:W-:-:S04]  /*4760*/  MOV R5, UR5 ;  /* 0x0000000500057c02 */ /* 0x000fc80008000f00 */
[----:B------:R-:W-:-:S07]  /*4770*/  LEPC R20, `(.L_x_102) ;  /* 0x000000001014794e */ /* 0x000fce0000000000 */
[----:B-12---:R-:W-:Y:S05]  /*4780*/  CALL.ABS.NOINC R8 ;  /* 0x0000000008007343 */ /* 0x006fea0003c00000 */
.L_x_102:
[----:B------:R1:W2:Y:S01]  /*4790*/  LDC.64 R8, c[0x4][R17] ;  /* 0x0100000011087b82 */ /* 0x0002a20000000a00 */
[----:B------:R-:W3:Y:S01]  /*47a0*/  LDCU.64 UR4, c[0x4][0xf8] ;  /* 0x01001f00ff0477ac */ /* 0x000ee20008000a00 */
[----:B------:R-:W-:Y:S01]  /*47b0*/  CS2R R6, SRZ ;  /* 0x0000000000067805 */ /* 0x000fe2000001ff00 */
[----:B---3--:R-:W-:Y:S01]  /*47c0*/  IMAD.U32 R4, RZ, RZ, UR4 ;  /* 0x00000004ff047e24 */ /* 0x008fe2000f8e00ff */
[----:B------:R-:W-:-:S04]  /*47d0*/  MOV R5, UR5 ;  /* 0x0000000500057c02 */ /* 0x000fc80008000f00 */
[----:B------:R-:W-:-:S07]  /*47e0*/  LEPC R20, `(.L_x_103) ;  /* 0x000000001014794e */ /* 0x000fce0000000000 */
[----:B-12---:R-:W-:Y:S05]  /*47f0*/  CALL.ABS.NOINC R8 ;  /* 0x0000000008007343 */ /* 0x006fea0003c00000 */
.L_x_103:
[----:B------:R-:W-:Y:S01]  /*4800*/  HFMA2 R0, -RZ, RZ, 0, 9.5367431640625e-07 ;  /* 0x00000010ff007431 */ /* 0x000fe200000001ff */
[----:B------:R1:W2:Y:S01]  /*4810*/  LDC.64 R8, c[0x4][R17] ;  /* 0x0100000011087b82 */ /* 0x0002a20000000a00 */
[----:B------:R-:W3:Y:S01]  /*4820*/  LDCU.64 UR4, c[0x4][0xc8] ;  /* 0x01001900ff0477ac */ /* 0x000ee20008000a00 */
[----:B------:R-:W-:Y:S01]  /*4830*/  MOV R6, UR38 ;  /* 0x0000002600067c02 */ /* 0x000fe20008000f00 */
[----:B------:R-:W-:Y:S01]  /*4840*/  IMAD.U32 R7, RZ, RZ, UR37 ;  /* 0x00000025ff077e24 */ /* 0x000fe2000f8e00ff */
[----:B------:R1:W-:Y:S01]  /*4850*/  STL [R1], R0 ;  /* 0x0000000001007387 */ /* 0x0003e20000100800 */
[----:B---3--:R-:W-:Y:S01]  /*4860*/  MOV R4, UR4 ;  /* 0x0000000400047c02 */ /* 0x008fe20008000f00 */
[----:B------:R-:W-:-:S04]  /*4870*/  IMAD.U32 R5, RZ, RZ, UR5 ;  /* 0x00000005ff057e24 */ /* 0x000fc8000f8e00ff */
[----:B------:R-:W-:-:S07]  /*4880*/  LEPC R20, `(.L_x_104) ;  /* 0x000000001014794e */ /* 0x000fce0000000000 */
[----:B-12---:R-:W-:Y:S05]  /*4890*/  CALL.ABS.NOINC R8 ;  /* 0x0000000008007343 */ /* 0x006fea0003c00000 */
.L_x_104:
[----:B------:R-:W1:Y:S01]  /*48a0*/  S2R R3, SR_SWINHI ;  /* 0x0000000000037919 */ /* 0x000e620000002f00 */
[----:B------:R2:W3:Y:S01]  /*48b0*/  LDC.64 R8, c[0x4][R17] ;  /* 0x0100000011087b82 */ /* 0x0004e20000000a00 */
[----:B------:R-:W4:Y:S01]  /*48c0*/  LDCU.64 UR4, c[0x4][0x100] ;  /* 0x01002000ff0477ac */ /* 0x000f220008000a00 */
[----:B------:R-:W-:Y:S01]  /*48d0*/  MOV R6, UR38 ;  /* 0x0000002600067c02 */ /* 0x000fe20008000f00 */
[----:B------:R-:W-:Y:S01]  /*48e0*/  IMAD.U32 R7, RZ, RZ, UR37 ;  /* 0x00000025ff077e24 */ /* 0x000fe2000f8e00ff */
[----:B------:R-:W-:Y:S02]  /*48f0*/  MOV R4, R16 ;  /* 0x0000001000047202 */ /* 0x000fe40000000f00 */
[----:B-1----:R-:W-:Y:S02]  /*4900*/  MOV R5, R3 ;  /* 0x0000000300057202 */ /* 0x002fe40000000f00 */
[----:B------:R-:W-:Y:S02]  /*4910*/  IADD3 R10, P0, PT, R4, 0xa000, RZ ;  /* 0x0000a000040a7810 */ /* 0x000fe40007f1e0ff */
[----:B----4-:R-:W-:-:S03]  /*4920*/  MOV R4, UR4 ;  /* 0x0000000400047c02 */ /* 0x010fc60008000f00 */
[----:B------:R-:W-:Y:S02]  /*4930*/  IMAD.X R11, RZ, RZ, R5, P0 ;  /* 0x000000ffff0b7224 */ /* 0x000fe400000e0605 */
[----:B------:R-:W-:-:S03]  /*4940*/  IMAD.U32 R5, RZ, RZ, UR5 ;  /* 0x00000005ff057e24 */ /* 0x000fc6000f8e00ff */
[----:B------:R2:W-:Y:S04]  /*4950*/  STL.64 [R1], R10 ;  /* 0x0000000a01007387 */ /* 0x0005e80000100a00 */
[----:B------:R-:W-:-:S07]  /*4960*/  LEPC R20, `(.L_x_105) ;  /* 0x000000001014794e */ /* 0x000fce0000000000 */
[----:B--23--:R-:W-:Y:S05]  /*4970*/  CALL.ABS.NOINC R8 ;  /* 0x0000000008007343 */ /* 0x00cfea0003c00000 */
.L_x_105:
[----:B------:R-:W1:Y:S01]  /*4980*/  LDC.64 R10, c[0x4][0xd8] ;  /* 0x01003600ff0a7b82 */ /* 0x000e620000000a00 */
[----:B------:R-:W2:Y:S01]  /*4990*/  LDCU.64 UR4, c[0x4][0xd0] ;  /* 0x01001a00ff0477ac */ /* 0x000ea20008000a00 */
[----:B------:R-:W-:Y:S02]  /*49a0*/  MOV R6, UR38 ;  /* 0x0000002600067c02 */ /* 0x000fe40008000f00 */
[----:B------:R-:W-:-:S04]  /*49b0*/  MOV R7, UR37 ;  /* 0x0000002500077c02 */ /* 0x000fc80008000f00 */
[----:B------:R3:W4:Y:S01]  /*49c0*/  LDC.64 R8, c[0x4][R17] ;  /* 0x0100000011087b82 */ /* 0x0007220000000a00 */
[----:B--2---:R-:W-:Y:S02]  /*49d0*/  IMAD.U32 R4, RZ, RZ, UR4 ;  /* 0x00000004ff047e24 */ /* 0x004fe4000f8e00ff */
[----:B------:R-:W-:Y:S01]  /*49e0*/  IMAD.U32 R5, RZ, RZ, UR5 ;  /* 0x00000005ff057e24 */ /* 0x000fe2000f8e00ff */
[----:B-1----:R3:W-:Y:S04]  /*49f0*/  STL.64 [R1], R10 ;  /* 0x0000000a01007387 */ /* 0x0027e80000100a00 */
[----:B------:R-:W-:-:S07]  /*4a00*/  LEPC R20, `(.L_x_106) ;  /* 0x000000001014794e */ /* 0x000fce0000000000 */
[----:B---34-:R-:W-:Y:S05]  /*4a10*/  CALL.ABS.NOINC R8 ;  /* 0x0000000008007343 */ /* 0x018fea0003c00000 */
.L_x_106:
[----:B------:R-:W-:Y:S01]  /*4a20*/  HFMA2 R0, -RZ, RZ, 0, 2.384185791015625e-06 ;  /* 0x00000028ff007431 */ /* 0x000fe200000001ff */
        /* <DEDUP_REMOVED lines=9> */
.L_x_107:
        /* <DEDUP_REMOVED lines=10> */
.L_x_108:
[----:B------:R1:W2:Y:S01]  /*4b60*/  LDC.64 R8, c[0x4][R17] ;  /* 0x0100000011087b82 */ /* 0x0002a20000000a00 */
[----:B------:R-:W3:Y:S01]  /*4b70*/  LDCU.64 UR4, c[0x4][0xe0] ;  /* 0x01001c00ff0477ac */ /* 0x000ee20008000a00 */
[----:B------:R-:W-:Y:S01]  /*4b80*/  CS2R R6, SRZ ;  /* 0x0000000000067805 */ /* 0x000fe2000001ff00 */
[----:B---3--:R-:W-:Y:S01]  /*4b90*/  IMAD.U32 R4, RZ, RZ, UR4 ;  /* 0x00000004ff047e24 */ /* 0x008fe2000f8e00ff */
[----:B------:R-:W-:-:S04]  /*4ba0*/  MOV R5, UR5 ;  /* 0x0000000500057c02 */ /* 0x000fc80008000f00 */
[----:B------:R-:W-:-:S07]  /*4bb0*/  LEPC R20, `(.L_x_109) ;  /* 0x000000001014794e */ /* 0x000fce0000000000 */
[----:B-12---:R-:W-:Y:S05]  /*4bc0*/  CALL.ABS.NOINC R8 ;  /* 0x0000000008007343 */ /* 0x006fea0003c00000 */
.L_x_109:
[----:B------:R-:W-:Y:S01]  /*4bd0*/  HFMA2 R0, -RZ, RZ, 0, 4.76837158203125e-07 ;  /* 0x00000008ff007431 */ /* 0x000fe200000001ff */
        /* <DEDUP_REMOVED lines=9> */
.L_x_110:
[----:B------:R-:W-:Y:S01]  /*4c70*/  HFMA2 R0, -RZ, RZ, 0, 2.6226043701171875e-06 ;  /* 0x0000002cff007431 */ /* 0x000fe200000001ff */
        /* <DEDUP_REMOVED lines=9> */
.L_x_111:
[----:B------:R1:W2:Y:S01]  /*4d10*/  LDC.64 R8, c[0x4][R17] ;  /* 0x0100000011087b82 */ /* 0x0002a20000000a00 */
[----:B------:R-:W3:Y:S01]  /*4d20*/  LDCU.64 UR4, c[0x4][0xe0] ;  /* 0x01001c00ff0477ac */ /* 0x000ee20008000a00 */
[----:B------:R-:W-:Y:S01]  /*4d30*/  CS2R R6, SRZ ;  /* 0x0000000000067805 */ /* 0x000fe2000001ff00 */
[----:B---3--:R-:W-:Y:S01]  /*4d40*/  IMAD.U32 R4, RZ, RZ, UR4 ;  /* 0x00000004ff047e24 */ /* 0x008fe2000f8e00ff */
[----:B------:R-:W-:-:S04]  /*4d50*/  MOV R5, UR5 ;  /* 0x0000000500057c02 */ /* 0x000fc80008000f00 */
[----:B------:R-:W-:-:S07]  /*4d60*/  LEPC R20, `(.L_x_112) ;  /* 0x000000001014794e */ /* 0x000fce0000000000 */
[----:B-12---:R-:W-:Y:S05]  /*4d70*/  CALL.ABS.NOINC R8 ;  /* 0x0000000008007343 */ /* 0x006fea0003c00000 */
.L_x_112:
        /* <DEDUP_REMOVED lines=10> */
.L_x_113:
[----:B------:R-:W-:Y:S01]  /*4e20*/  HFMA2 R0, -RZ, RZ, 0, 2.443790435791015625e-06 ;  /* 0x00000029ff007431 */ /* 0x000fe200000001ff */
        /* <DEDUP_REMOVED lines=9> */
.L_x_114:
        /* <DEDUP_REMOVED lines=10> */
.L_x_115:
        /* <DEDUP_REMOVED lines=10> */
.L_x_116:
[----:B------:R1:W2:Y:S01]  /*5000*/  LDC.64 R8, c[0x4][R17] ;  /* 0x0100000011087b82 */ /* 0x0002a20000000a00 */
[----:B------:R-:W3:Y:S01]  /*5010*/  LDCU.64 UR4, c[0x4][0xe0] ;  /* 0x01001c00ff0477ac */ /* 0x000ee20008000a00 */
[----:B------:R-:W-:Y:S01]  /*5020*/  CS2R R6, SRZ ;  /* 0x0000000000067805 */ /* 0x000fe2000001ff00 */
[----:B---3--:R-:W-:Y:S01]  /*5030*/  IMAD.U32 R4, RZ, RZ, UR4 ;  /* 0x00000004ff047e24 */ /* 0x008fe2000f8e00ff */
[----:B------:R-:W-:-:S04]  /*5040*/  MOV R5, UR5 ;  /* 0x0000000500057c02 */ /* 0x000fc80008000f00 */
[----:B------:R-:W-:-:S07]  /*5050*/  LEPC R20, `(.L_x_117) ;  /* 0x000000001014794e */ /* 0x000fce0000000000 */
[----:B-12---:R-:W-:Y:S05]  /*5060*/  CALL.ABS.NOINC R8 ;  /* 0x0000000008007343 */ /* 0x006fea0003c00000 */
.L_x_117:
[----:B------:R-:W-:Y:S01]  /*5070*/  HFMA2 R0, -RZ, RZ, 0, 1.9073486328125e-06 ;  /* 0x00000020ff007431 */ /* 0x000fe200000001ff */
        /* <DEDUP_REMOVED lines=9> */
.L_x_118:
        /* <DEDUP_REMOVED lines=10> */
.L_x_119:
[----:B------:R1:W2:Y:S01]  /*51b0*/  LDC.64 R8, c[0x4][R17] ;  /* 0x0100000011087b82 */ /* 0x0002a20000000a00 */
[----:B------:R-:W3:Y:S01]  /*51c0*/  LDCU.64 UR4, c[0x4][0xe0] ;  /* 0x01001c00ff0477ac */ /* 0x000ee20008000a00 */
[----:B------:R-:W-:Y:S01]  /*51d0*/  CS2R R6, SRZ ;  /* 0x0000000000067805 */ /* 0x000fe2000001ff00 */
[----:B---3--:R-:W-:Y:S01]  /*51e0*/  IMAD.U32 R4, RZ, RZ, UR4 ;  /* 0x00000004ff047e24 */ /* 0x008fe2000f8e00ff */
[----:B------:R-:W-:-:S04]  /*51f0*/  MOV R5, UR5 ;  /* 0x0000000500057c02 */ /* 0x000fc80008000f00 */
[----:B------:R-:W-:-:S07]  /*5200*/  LEPC R20, `(.L_x_120) ;  /* 0x000000001014794e */ /* 0x000fce0000000000 */
[----:B-12---:R-:W-:Y:S05]  /*5210*/  CALL.ABS.NOINC R8 ;  /* 0x0000000008007343 */ /* 0x006fea0003c00000 */
.L_x_120:
[----:B------:R-:W-:Y:S01]  /*5220*/  HFMA2 R0, -RZ, RZ, 0, 5.9604644775390625e-08 ;  /* 0x00000001ff007431 */ /* 0x000fe200000001ff */
        /* <DEDUP_REMOVED lines=9> */
.L_x_121:
        /* <DEDUP_REMOVED lines=10> */
.L_x_122:
        /* <DEDUP_REMOVED lines=10> */
.L_x_123:
        /* <DEDUP_REMOVED lines=10> */
.L_x_124:
[----:B------:R1:W2:Y:S01]  /*54a0*/  LDC.64 R8, c[0x4][R17] ;  /* 0x0100000011087b82 */ /* 0x0002a20000000a00 */
[----:B------:R-:W3:Y:S01]  /*54b0*/  LDCU.64 UR4, c[0x4][0xe0] ;  /* 0x01001c00ff0477ac */ /* 0x000ee20008000a00 */
[----:B------:R-:W-:Y:S01]  /*54c0*/  CS2R R6, SRZ ;  /* 0x0000000000067805 */ /* 0x000fe2000001ff00 */
[----:B---3--:R-:W-:Y:S01]  /*54d0*/  IMAD.U32 R4, RZ, RZ, UR4 ;  /* 0x00000004ff047e24 */ /* 0x008fe2000f8e00ff */
[----:B------:R-:W-:-:S04]  /*54e0*/  MOV R5, UR5 ;  /* 0x0000000500057c02 */ /* 0x000fc80008000f00 */
[----:B------:R-:W-:-:S07]  /*54f0*/  LEPC R20, `(.L_x_125) ;  /* 0x000000001014794e */ /* 0x000fce0000000000 */
[----:B-12---:R-:W-:Y:S05]  /*5500*/  CALL.ABS.NOINC R8 ;  /* 0x0000000008007343 */ /* 0x006fea0003c00000 */
.L_x_125:
        /* <DEDUP_REMOVED lines=10> */
.L_x_126:
        /* <DEDUP_REMOVED lines=10> */
.L_x_127:
[----:B------:R1:W2:Y:S01]  /*5650*/  LDC.64 R8, c[0x4][R17] ;  /* 0x0100000011087b82 */ /* 0x0002a20000000a00 */
[----:B------:R-:W3:Y:S01]  /*5660*/  LDCU.64 UR4, c[0x4][0xe0] ;  /* 0x01001c00ff0477ac */ /* 0x000ee20008000a00 */
[----:B------:R-:W-:Y:S01]  /*5670*/  CS2R R6, SRZ ;  /* 0x0000000000067805 */ /* 0x000fe2000001ff00 */
[----:B---3--:R-:W-:Y:S01]  /*5680*/  IMAD.U32 R4, RZ, RZ, UR4 ;  /* 0x00000004ff047e24 */ /* 0x008fe2000f8e00ff */
[----:B------:R-:W-:-:S04]  /*5690*/  MOV R5, UR5 ;  /* 0x0000000500057c02 */ /* 0x000fc80008000f00 */
[----:B------:R-:W-:-:S07]  /*56a0*/  LEPC R20, `(.L_x_128) ;  /* 0x000000001014794e */ /* 0x000fce0000000000 */
[----:B-12---:R-:W-:Y:S05]  /*56b0*/  CALL.ABS.NOINC R8 ;  /* 0x0000000008007343 */ /* 0x006fea0003c00000 */
.L_x_128:
[----:B------:R-:W-:Y:S01]  /*56c0*/  HFMA2 R0, -RZ, RZ, 0, 1.1920928955078125e-07 ;  /* 0x00000002ff007431 */ /* 0x000fe200000001ff */
        /* <DEDUP_REMOVED lines=9> */
.L_x_129:
        /* <DEDUP_REMOVED lines=10> */
.L_x_130:
        /* <DEDUP_REMOVED lines=10> */
.L_x_131:
        /* <DEDUP_REMOVED lines=10> */
.L_x_132:
        /* <DEDUP_REMOVED lines=10> */
.L_x_133:
        /* <DEDUP_REMOVED lines=10> */
.L_x_134:
[----:B------:R1:W2:Y:S01]  /*5a80*/  LDC.64 R8, c[0x4][R17] ;  /* 0x0100000011087b82 */ /* 0x0002a20000000a00 */
[----:B------:R-:W3:Y:S01]  /*5a90*/  LDCU.64 UR4, c[0x4][0xe0] ;  /* 0x01001c00ff0477ac */ /* 0x000ee20008000a00 */
[----:B------:R-:W-:Y:S01]  /*5aa0*/  CS2R R6, SRZ ;  /* 0x0000000000067805 */ /* 0x000fe2000001ff00 */
[----:B---3--:R-:W-:Y:S01]  /*5ab0*/  IMAD.U32 R4, RZ, RZ, UR4 ;  /* 0x00000004ff047e24 */ /* 0x008fe2000f8e00ff */
[----:B------:R-:W-:-:S04]  /*5ac0*/  MOV R5, UR5 ;  /* 0x0000000500057c02 */ /* 0x000fc80008000f00 */
[----:B------:R-:W-:-:S07]  /*5ad0*/  LEPC R20, `(.L_x_135) ;  /* 0x000000001014794e */ /* 0x000fce0000000000 */
[----:B-12---:R-:W-:Y:S05]  /*5ae0*/  CALL.ABS.NOINC R8 ;  /* 0x0000000008007343 */ /* 0x006fea0003c00000 */
.L_x_135:
        /* <DEDUP_REMOVED lines=10> */
.L_x_136:
        /* <DEDUP_REMOVED lines=10> */
.L_x_137:
[----:B------:R1:W2:Y:S01]  /*5c30*/  LDC.64 R8, c[0x4][R17] ;  /* 0x0100000011087b82 */ /* 0x0002a20000000a00 */
[----:B------:R-:W3:Y:S01]  /*5c40*/  LDCU.64 UR4, c[0x4][0xe0] ;  /* 0x01001c00ff0477ac */ /* 0x000ee20008000a00 */
[----:B------:R-:W-:Y:S01]  /*5c50*/  CS2R R6, SRZ ;  /* 0x0000000000067805 */ /* 0x000fe2000001ff00 */
[----:B---3--:R-:W-:Y:S01]  /*5c60*/  IMAD.U32 R4, RZ, RZ, UR4 ;  /* 0x00000004ff047e24 */ /* 0x008fe2000f8e00ff */
[----:B------:R-:W-:-:S04]  /*5c70*/  MOV R5, UR5 ;  /* 0x0000000500057c02 */ /* 0x000fc80008000f00 */
[----:B------:R-:W-:-:S07]  /*5c80*/  LEPC R20, `(.L_x_138) ;  /* 0x000000001014794e */ /* 0x000fce0000000000 */
[----:B-12---:R-:W-:Y:S05]  /*5c90*/  CALL.ABS.NOINC R8 ;  /* 0x0000000008007343 */ /* 0x006fea0003c00000 */
.L_x_138:
[----:B------:R-:W-:Y:S01]  /*5ca0*/  HFMA2 R0, -RZ, RZ, 0, 1.52587890625e-05 ;  /* 0x00000100ff007431 */ /* 0x000fe200000001ff */
        /* <DEDUP_REMOVED lines=9> */
.L_x_139:
        /* <DEDUP_REMOVED lines=10> */
.L_x_140:
        /* <DEDUP_REMOVED lines=10> */
.L_x_141:
        /* <DEDUP_REMOVED lines=10> */
.L_x_142:
[----:B------:R1:W2:Y:S01]  /*5f20*/  LDC.64 R8, c[0x4][R17] ;  /* 0x0100000011087b82 */ /* 0x0002a20000000a00 */
[----:B------:R-:W3:Y:S01]  /*5f30*/  LDCU.64 UR4, c[0x4][0xe0] ;  /* 0x01001c00ff0477ac */ /* 0x000ee20008000a00 */
[----:B------:R-:W-:Y:S01]  /*5f40*/  CS2R R6, SRZ ;  /* 0x0000000000067805 */ /* 0x000fe2000001ff00 */
[----:B---3--:R-:W-:Y:S01]  /*5f50*/  IMAD.U32 R4, RZ, RZ, UR4 ;  /* 0x00000004ff047e24 */ /* 0x008fe2000f8e00ff */
[----:B------:R-:W-:-:S04]  /*5f60*/  MOV R5, UR5 ;  /* 0x0000000500057c02 */ /* 0x000fc80008000f00 */
[----:B------:R-:W-:-:S07]  /*5f70*/  LEPC R20, `(.L_x_143) ;  /* 0x000000001014794e */ /* 0x000fce0000000000 */
[----:B-12---:R-:W-:Y:S05]  /*5f80*/  CALL.ABS.NOINC R8 ;  /* 0x0000000008007343 */ /* 0x006fea0003c00000 */
.L_x_143:
        /* <DEDUP_REMOVED lines=10> */
.L_x_144:
        /* <DEDUP_REMOVED lines=10> */
.L_x_145:
[----:B------:R1:W2:Y:S01]  /*60d0*/  LDC.64 R8, c[0x4][R17] ;  /* 0x0100000011087b82 */ /* 0x0002a20000000a00 */
[----:B------:R-:W3:Y:S01]  /*60e0*/  LDCU.64 UR4, c[0x4][0xe0] ;  /* 0x01001c00ff0477ac */ /* 0x000ee20008000a00 */
[----:B------:R-:W-:Y:S01]  /*60f0*/  CS2R R6, SRZ ;  /* 0x0000000000067805 */ /* 0x000fe2000001ff00 */
[----:B---3--:R-:W-:Y:S01]  /*6100*/  IMAD.U32 R4, RZ, RZ, UR4 ;  /* 0x00000004ff047e24 */ /* 0x008fe2000f8e00ff */
[----:B------:R-:W-:-:S04]  /*6110*/  MOV R5, UR5 ;  /* 0x0000000500057c02 */ /* 0x000fc80008000f00 */
[----:B------:R-:W-:-:S07]  /*6120*/  LEPC R20, `(.L_x_146) ;  /* 0x000000001014794e */ /* 0x000fce0000000000 */
[----:B-12---:R-:W-:Y:S05]  /*6130*/  CALL.ABS.NOINC R8 ;  /* 0x0000000008007343 */ /* 0x006fea0003c00000 */
.L_x_146:
[----:B------:R1:W-:Y:S01]  /*6140*/  STL [R1], RZ ;  /* 0x000000ff01007387 */ /* 0x0003e20000100800 */
[----:B------:R1:W2:Y:S01]  /*6150*/  LDC.64 R8, c[0x4][R17] ;  /* 0x0100000011087b82 */ /* 0x0002a20000000a00 */
[----:B------:R-:W3:Y:S01]  /*6160*/  LDCU.64 UR4, c[0x4][0xc8] ;  /* 0x01001900ff0477ac */ /* 0x000ee20008000a00 */
[----:B------:R-:W-:Y:S02]  /*6170*/  MOV R6, UR38 ;  /* 0x0000002600067c02 */ /* 0x000fe40008000f00 */
[----:B------:R-:W-:Y:S01]  /*6180*/  MOV R7, UR37 ;  /* 0x0000002500077c02 */ /* 0x000fe20008000f00 */
[----:B---3--:R-:W-:Y:S02]  /*6190*/  IMAD.U32 R4, RZ, RZ, UR4 ;  /* 0x00000004ff047e24 */ /* 0x008fe4000f8e00ff */
[----:B------:R-:W-:Y:S02]  /*61a0*/  IMAD.U32 R5, RZ, RZ, UR5 ;  /* 0x00000005ff057e24 */ /* 0x000fe4000f8e00ff */
[----:B------:R-:W-:-:S07]  /*61b0*/  LEPC R20, `(.L_x_147) ;  /* 0x000000001014794e */ /* 0x000fce0000000000 */
[----:B-12---:R-:W-:Y:S05]  /*61c0*/  CALL.ABS.NOINC R8 ;  /* 0x0000000008007343 */ /* 0x006fea0003c00000 */
.L_x_147:
        /* <DEDUP_REMOVED lines=10> */
.L_x_148:
        /* <DEDUP_REMOVED lines=10> */
.L_x_149:
        /* <DEDUP_REMOVED lines=10> */
.L_x_150:
[----:B------:R1:W2:Y:S01]  /*63b0*/  LDC.64 R8, c[0x4][R17] ;  /* 0x0100000011087b82 */ /* 0x0002a20000000a00 */
[----:B------:R-:W3:Y:S01]  /*63c0*/  LDCU.64 UR4, c[0x4][0xe0] ;  /* 0x01001c00ff0477ac */ /* 0x000ee20008000a00 */
[----:B------:R-:W-:Y:S01]  /*63d0*/  CS2R R6, SRZ ;  /* 0x0000000000067805 */ /* 0x000fe2000001ff00 */
[----:B---3--:R-:W-:Y:S01]  /*63e0*/  IMAD.U32 R4, RZ, RZ, UR4 ;  /* 0x00000004ff047e24 */ /* 0x008fe2000f8e00ff */
[----:B------:R-:W-:-:S04]  /*63f0*/  MOV R5, UR5 ;  /* 0x0000000500057c02 */ /* 0x000fc80008000f00 */
[----:B------:R-:W-:-:S07]  /*6400*/  LEPC R20, `(.L_x_151) ;  /* 0x000000001014794e */ /* 0x000fce0000000000 */
[----:B-12---:R-:W-:Y:S05]  /*6410*/  CALL.ABS.NOINC R8 ;  /* 0x0000000008007343 */ /* 0x006fea0003c00000 */
.L_x_151:
        /* <DEDUP_REMOVED lines=9> */
.L_x_152:
        /* <DEDUP_REMOVED lines=10> */
.L_x_153:
[----:B------:R1:W2:Y:S01]  /*6550*/  LDC.64 R8, c[0x4][R17] ;  /* 0x0100000011087b82 */ /* 0x0002a20000000a00 */
[----:B------:R-:W3:Y:S01]  /*6560*/  LDCU.64 UR4, c[0x4][0xe0] ;  /* 0x01001c00ff0477ac */ /* 0x000ee20008000a00 */
[----:B------:R-:W-:Y:S01]  /*6570*/  CS2R R6, SRZ ;  /* 0x0000000000067805 */ /* 0x000fe2000001ff00 */
[----:B---3--:R-:W-:Y:S01]  /*6580*/  IMAD.U32 R4, RZ, RZ, UR4 ;  /* 0x00000004ff047e24 */ /* 0x008fe2000f8e00ff */
[----:B------:R-:W-:-:S04]  /*6590*/  MOV R5, UR5 ;  /* 0x0000000500057c02 */ /* 0x000fc80008000f00 */
[----:B------:R-:W-:-:S07]  /*65a0*/  LEPC R20, `(.L_x_154) ;  /* 0x000000001014794e */ /* 0x000fce0000000000 */
[----:B-12---:R-:W-:Y:S05]  /*65b0*/  CALL.ABS.NOINC R8 ;  /* 0x0000000008007343 */ /* 0x006fea0003c00000 */
.L_x_154:
[----:B------:R-:W-:Y:S01]  /*65c0*/  HFMA2 R0, -RZ, RZ, 0, 0.00048828125 ;  /* 0x00001000ff007431 */ /* 0x000fe200000001ff */
        /* <DEDUP_REMOVED lines=9> */
.L_x_155:
        /* <DEDUP_REMOVED lines=10> */
.L_x_156:
        /* <DEDUP_REMOVED lines=10> */
.L_x_157:
        /* <DEDUP_REMOVED lines=10> */
.L_x_98:
[----:B------:R-:W-:Y:S05]  /*6840*/  BSYNC.RECONVERGENT B6 ;  /* 0x0000000000067941 */ /* 0x000fea0003800200 */
.L_x_97:
[----:B-1----:R-:W1:Y:S01]  /*6850*/  S2R R3, SR_SWINHI ;  /* 0x0000000000037919 */ /* 0x002e620000002f00 */
[----:B------:R-:W-:Y:S01]  /*6860*/  IMAD.SHL.U32 R24, R41, 0x2, RZ ;  /* 0x0000000229187824 */ /* 0x000fe200078e00ff */
[----:B------:R-:W2:Y:S04]  /*6870*/  LDCU.64 UR4, c[0x0][0x880] ;  /* 0x00011000ff0477ac */ /* 0x000ea80008000a00 */
[----:B------:R-:W-:Y:S02]  /*6880*/  LOP3.LUT R24, R24, 0xfe, RZ, 0xc0, !PT ;  /* 0x000000fe18187812 */ /* 0x000fe400078ec0ff */
[----:B--2---:R-:W-:-:S04]  /*6890*/  ISETP.NE.U32.AND P5, PT, RZ, UR4, PT ;  /* 0x00000004ff007c0c */ /* 0x004fc8000bfa5070 */
[----:B------:R-:W-:Y:S02]  /*68a0*/  ISETP.NE.AND.EX P5, PT, RZ, UR5, PT, P5 ;  /* 0x00000005ff007c0c */ /* 0x000fe4000bfa5350 */
[----:B------:R-:W-:Y:S02]  /*68b0*/  MOV R4, R16 ;  /* 0x0000001000047202 */ /* 0x000fe40000000f00 */
[----:B-1----:R-:W-:-:S03]  /*68c0*/  MOV R5, R3 ;  /* 0x0000000300057202 */ /* 0x002fc60000000f00 */
[----:B------:R-:W-:-:S03]  /*68d0*/  IMAD.WIDE.U32 R24, R24, 0x2, R4 ;  /* 0x0000000218187825 */ /* 0x000fc600078e0004 */
[C---:B------:R-:W-:Y:S02]  /*68e0*/  IADD3 R9, P0, PT, R24.reuse, 0xa200, RZ ;  /* 0x0000a20018097810 */ /* 0x040fe40007f1e0ff */
[C---:B------:R-:W-:Y:S02]  /*68f0*/  IADD3 R7, P1, PT, R24.reuse, 0xa400, RZ ;  /* 0x0000a40018077810 */ /* 0x040fe40007f3e0ff */
[C---:B------:R-:W-:Y:S01]  /*6900*/  IADD3 R5, P2, PT, R24.reuse, 0xa600, RZ ;  /* 0x0000a60018057810 */ /* 0x040fe20007f5e0ff */
[--C-:B------:R-:W-:Y:S01]  /*6910*/  IMAD.X R35, RZ, RZ, R25.reuse, P0 ;  /* 0x000000ffff237224 */ /* 0x100fe200000e0619 */
[----:B------:R-:W-:Y:S01]  /*6920*/  IADD3 R3, P3, PT, R24, 0xa000, RZ ;  /* 0x0000a00018037810 */ /* 0x000fe20007f7e0ff */
[--C-:B------:R-:W-:Y:S02]  /*6930*/  IMAD.X R33, RZ, RZ, R25.reuse, P1 ;  /* 0x000000ffff217224 */ /* 0x100fe400008e0619 */
[----:B------:R-:W-:Y:S01]  /*6940*/  IMAD.X R31, RZ, RZ, R25, P2 ;  /* 0x000000ffff1f7224 */ /* 0x000fe200010e0619 */
[----:B------:R-:W-:Y:S01]  /*6950*/  SHF.R.U64 R6, R9, 0x3, R35 ;  /* 0x0000000309067819 */ /* 0x000fe20000001223 */
[----:B------:R-:W-:Y:S01]  /*6960*/  IMAD.X R37, RZ, RZ, R25, P3 ;  /* 0x000000ffff257224 */ /* 0x000fe200018e0619 */
[----:B------:R-:W-:-:S02]  /*6970*/  SHF.R.U64 R4, R7, 0x3, R33 ;  /* 0x0000000307047819 */ /* 0x000fc40000001221 */
[----:B------:R-:W-:Y:S02]  /*6980*/  SHF.R.U64 R0, R5, 0x3, R31 ;  /* 0x0000000305007819 */ /* 0x000fe4000000121f */
[----:B------:R-:W-:Y:S02]  /*6990*/  SHF.R.U64 R8, R3, 0x3, R37 ;  /* 0x0000000303087819 */ /* 0x000fe40000001225 */
[----:B------:R-:W-:Y:S02]  /*69a0*/  LOP3.LUT R34, R9, 0x30, R6, 0x78, !PT ;  /* 0x0000003009227812 */ /* 0x000fe400078e7806 */
[----:B------:R-:W-:Y:S02]  /*69b0*/  LOP3.LUT R32, R7, 0x30, R4, 0x78, !PT ;  /* 0x0000003007207812 */ /* 0x000fe400078e7804 */
[----:B------:R-:W-:Y:S02]  /*69c0*/  IADD3 R9, P0, PT, R24, 0xa800, RZ ;  /* 0x0000a80018097810 */ /* 0x000fe40007f1e0ff */
[----:B------:R-:W-:-:S02]  /*69d0*/  LOP3.LUT R30, R5, 0x30, R0, 0x78, !PT ;  /* 0x00000030051e7812 */ /* 0x000fc400078e7800 */
[C---:B------:R-:W-:Y:S01]  /*69e0*/  IADD3 R7, P1, PT, R24.reuse, 0xaa00, RZ ;  /* 0x0000aa0018077810 */ /* 0x040fe20007f3e0ff */
[--C-:B------:R-:W-:Y:S01]  /*69f0*/  IMAD.X R29, RZ, RZ, R25.reuse, P0 ;  /* 0x000000ffff1d7224 */ /* 0x100fe200000e0619 */
[----:B------:R-:W-:Y:S02]  /*6a00*/  LOP3.LUT R36, R3, 0x30, R8, 0x78, !PT ;  /* 0x0000003003247812 */ /* 0x000fe400078e7808 */
[C---:B------:R-:W-:Y:S01]  /*6a10*/  IADD3 R5, P2, PT, R24.reuse, 0xac00, RZ ;  /* 0x0000ac0018057810 */ /* 0x040fe20007f5e0ff */
[----:B------:R-:W-:Y:S01]  /*6a20*/  IMAD.X R27, RZ, RZ, R25, P1 ;  /* 0x000000ffff1b7224 */ /* 0x000fe200008e0619 */
[----:B------:R-:W-:Y:S01]  /*6a30*/  IADD3 R3, P3, PT, R24, 0xae00, RZ ;  /* 0x0000ae0018037810 */ /* 0x000fe20007f7e0ff */
[----:B------:R1:W-:Y:S01]  /*6a40*/  ST.E desc[UR44][R36.64], RZ ;  /* 0x000000ff24007985 */ /* 0x0003e2000c10192c */
[----:B------:R-:W-:Y:S01]  /*6a50*/  SHF.R.U64 R8, R9, 0x3, R29 ;  /* 0x0000000309087819 */ /* 0x000fe2000000121d */
[----:B------:R-:W-:Y:S01]  /*6a60*/  IMAD.X R23, RZ, RZ, R25, P2 ;  /* 0x000000ffff177224 */ /* 0x000fe200010e0619 */
[----:B------:R-:W-:Y:S01]  /*6a70*/  SHF.R.U64 R6, R7, 0x3, R27 ;  /* 0x0000000307067819 */ /* 0x000fe2000000121b */
[----:B------:R-:W-:Y:S01]  /*6a80*/  IMAD.X R21, RZ, RZ, R25, P3 ;  /* 0x000000ffff157224 */ /* 0x000fe200018e0619 */
[----:B------:R-:W-:Y:S01]  /*6a90*/  LOP3.LUT R28, R9, 0x30, R8, 0x78, !PT ;  /* 0x00000030091c7812 */ /* 0x000fe200078e7808 */
[----:B------:R1:W-:Y:S01]  /*6aa0*/  ST.E desc[UR44][R34.64], RZ ;  /* 0x000000ff22007985 */ /* 0x0003e2000c10192c */
[----:B------:R-:W-:-:S02]  /*6ab0*/  SHF.R.U64 R4, R5, 0x3, R23 ;  /* 0x0000000305047819 */ /* 0x000fc40000001217 */
[----:B------:R-:W-:Y:S01]  /*6ac0*/  SHF.R.U64 R0, R3, 0x3, R21 ;  /* 0x0000000303007819 */ /* 0x000fe20000001215 */
[----:B------:R1:W-:Y:S01]  /*6ad0*/  ST.E desc[UR44][R32.64], RZ ;  /* 0x000000ff20007985 */ /* 0x0003e2000c10192c */
[----:B------:R-:W-:Y:S02]  /*6ae0*/  LOP3.LUT R26, R7, 0x30, R6, 0x78, !PT ;  /* 0x00000030071a7812 */ /* 0x000fe400078e7806 */
[C---:B------:R-:W-:Y:S01]  /*6af0*/  IADD3 R9, P0, PT, R24.reuse, 0xb000, RZ ;  /* 0x0000b00018097810 */ /* 0x040fe20007f1e0ff */
[----:B------:R1:W-:Y:S01]  /*6b00*/  ST.E desc[UR44][R30.64], RZ ;  /* 0x000000ff1e007985 */ /* 0x0003e2000c10192c */
[----:B------:R-:W-:Y:S02]  /*6b10*/  LOP3.LUT R22, R5, 0x30, R4, 0x78, !PT ;  /* 0x0000003005167812 */ /* 0x000fe400078e7804 */
[C---:B------:R-:W-:Y:S01]  /*6b20*/  IADD3 R7, P1, PT, R24.reuse, 0xb200, RZ ;  /* 0x0000b20018077810 */ /* 0x040fe20007f3e0ff */
[--C-:B------:R-:W-:Y:S01]  /*6b30*/  IMAD.X R19, RZ, RZ, R25.reuse, P0 ;  /* 0x000000ffff137224 */ /* 0x100fe200000e0619 */
[----:B------:R-:W-:Y:S01]  /*6b40*/  LOP3.LUT R20, R3, 0x30, R0, 0x78, !PT ;  /* 0x0000003003147812 */ /* 0x000fe200078e7800 */
[----:B------:R1:W-:Y:S01]  /*6b50*/  ST.E desc[UR44][R28.64], RZ ;  /* 0x000000ff1c007985 */ /* 0x0003e2000c10192c */
        /* <DEDUP_REMOVED lines=35> */
[----:B------:R-:W-:Y:S02]  /*6d90*/  LOP3.LUT R48, R4, 0x30, R5, 0x78, !PT ;  /* 0x0000003004307812 */ /* 0x000fe400078e7805 */
[----:B------:R-:W-:Y:S01]  /*6da0*/  LOP3.LUT R38, R0, 0x30, R3, 0x78, !PT ;  /* 0x0000003000267812 */ /* 0x000fe200078e7803 */
[----:B------:R1:W-:Y:S04]  /*6db0*/  ST.E desc[UR44][R50.64], RZ ;  /* 0x000000ff32007985 */ /* 0x0003e8000c10192c */
[----:B------:R1:W-:Y:S04]  /*6dc0*/  ST.E desc[UR44][R48.64], RZ ;  /* 0x000000ff30007985 */ /* 0x0003e8000c10192c */
[----:B------:R1:W-:Y:S01]  /*6dd0*/  ST.E desc[UR44][R38.64], RZ ;  /* 0x000000ff26007985 */ /* 0x0003e2000c10192c */
[----:B------:R-:W-:Y:S05]  /*6de0*/  @!P5 BRA `(.L_x_158) ;  /* 0x0000000000c4d947 */ /* 0x000fea0003800000 */
[----:B------:R-:W2:Y:S01]  /*6df0*/  LDC R3, c[0x0][0x904] ;  /* 0x00024100ff037b82 */ /* 0x000ea20000000800 */
[----:B------:R-:W3:Y:S01]  /*6e00*/  LDCU.64 UR4, c[0x0][0x908] ;  /* 0x00012100ff0477ac */ /* 0x000ee20008000a00 */
[----:B------:R-:W-:Y:S01]  /*6e10*/  BSSY.RECONVERGENT B0, `(.L_x_158) ;  /* 0x000002e000007945 */ /* 0x000fe20003800200 */
[----:B---3--:R-:W-:Y:S01]  /*6e20*/  IMAD.HI.U32 R0, R45, UR4, RZ ;  /* 0x000000042d007c27 */ /* 0x008fe2000f8e00ff */
[----:B------:R-:W3:Y:S01]  /*6e30*/  LDCU UR4, c[0x0][0x380] ;  /* 0x00007000ff0477ac */ /* 0x000ee20008000800 */
[----:B--2---:R-:W-:-:S03]  /*6e40*/  ISETP.NE.AND P0, PT, R3, 0x1, PT ;  /* 0x000000010300780c */ /* 0x004fc60003f05270 */
[----:B------:R-:W-:-:S04]  /*6e50*/  SHF.R.U32.HI R0, RZ, UR5, R0 ;  /* 0x00000005ff007c19 */ /* 0x000fc80008011600 */
[----:B------:R-:W-:-:S05]  /*6e60*/  SEL R0, R45, R0, !P0 ;  /* 0x000000002d007207 */ /* 0x000fca0004000000 */
[----:B------:R-:W-:-:S04]  /*6e70*/  IMAD.MOV R0, RZ, RZ, -R0 ;  /* 0x000000ffff007224 */ /* 0x000fc800078e0a00 */
[----:B------:R-:W-:-:S04]  /*6e80*/  IMAD R3, R3, R0, R45 ;  /* 0x0000000003037224 */ /* 0x000fc800078e022d */
[----:B------:R-:W-:-:S05]  /*6e90*/  IMAD R3, R3, 0x100, R44 ;  /* 0x0000010003037824 */ /* 0x000fca00078e022c */
[----:B---3--:R-:W-:-:S13]  /*6ea0*/  ISETP.GE.AND P0, PT, R3, UR4, PT ;  /* 0x0000000403007c0c */ /* 0x008fda000bf06270 */
[----:B------:R-:W-:Y:S05]  /*6eb0*/  @P0 BRA `(.L_x_159) ;  /* 0x00000000008c0947 */ /* 0x000fea0003800000 */
[----:B------:R-:W2:Y:S01]  /*6ec0*/  LDC R5, c[0x0][0x38c] ;  /* 0x0000e300ff057b82 */ /* 0x000ea20000000800 */
[----:B------:R-:W3:Y:S01]  /*6ed0*/  LDCU UR6, c[0x0][0x890] ;  /* 0x00011200ff0677ac */ /* 0x000ee20008000800 */
[----:B------:R-:W4:Y:S01]  /*6ee0*/  LDCU.64 UR4, c[0x0][0x888] ;  /* 0x00011100ff0477ac */ /* 0x000f220008000a00 */
[----:B---3--:R-:W-:Y:S01]  /*6ef0*/  IMAD R3, R40, UR6, R3 ;  /* 0x0000000628037c24 */ /* 0x008fe2000f8e0203 */
[----:B--2---:R-:W-:-:S04]  /*6f00*/  IABS R6, R5 ;  /* 0x0000000500067213 */ /* 0x004fc80000000000 */
[----:B------:R-:W2:Y:S08]  /*6f10*/  I2F.RP R7, R6 ;  /* 0x0000000600077306 */ /* 0x000eb00000209400 */
[----:B--2---:R-:W2:Y:S02]  /*6f20*/  MUFU.RCP R8, R7 ;  /* 0x0000000700087308 */ /* 0x004ea40000001000 */
[----:B--2---:R-:W-:-:S06]  /*6f30*/  IADD3 R8, PT, PT, R8, 0xffffffe, RZ ;  /* 0x0ffffffe08087810 */ /* 0x004fcc0007ffe0ff */
[----:B------:R2:W3:Y:S02]  /*6f40*/  F2I.FTZ.U32.TRUNC.NTZ R9, R8 ;  /* 0x0000000800097305 */ /* 0x0004e4000021f000 */
[----:B--2---:R-:W-:Y:S02]  /*6f50*/  HFMA2 R8, -RZ, RZ, 0, 0 ;  /* 0x00000000ff087431 */ /* 0x004fe400000001ff */
[----:B---3--:R-:W-:-:S04]  /*6f60*/  IMAD.MOV R0, RZ, RZ, -R9 ;  /* 0x000000ffff007224 */ /* 0x008fc800078e0a09 */
[----:B------:R-:W-:Y:S01]  /*6f70*/  IMAD R4, R0, R6, RZ ;  /* 0x0000000600047224 */ /* 0x000fe200078e02ff */
[----:B------:R-:W-:-:S03]  /*6f80*/  IABS R0, R2 ;  /* 0x0000000200007213 */ /* 0x000fc60000000000 */
[----:B------:R-:W-:-:S06]  /*6f90*/  IMAD.HI.U32 R9, R9, R4, R8 ;  /* 0x0000000409097227 */ /* 0x000fcc00078e0008 */
[----:B------:R-:W-:-:S04]  /*6fa0*/  IMAD.HI.U32 R4, R9, R0, RZ ;  /* 0x0000000009047227 */ /* 0x000fc800078e00ff */
[----:B------:R-:W-:-:S04]  /*6fb0*/  IMAD.MOV R7, RZ, RZ, -R4 ;  /* 0x000000ffff077224 */ /* 0x000fc800078e0a04 */
[----:B------:R-:W-:Y:S01]  /*6fc0*/  IMAD R7, R6, R7, R0 ;  /* 0x0000000706077224 */ /* 0x000fe200078e0200 */
[----:B------:R-:W-:-:S04]  /*6fd0*/  LOP3.LUT R0, R2, R5, RZ, 0x3c, !PT ;  /* 0x0000000502007212 */ /* 0x000fc800078e3cff */
[----:B------:R-:W-:Y:S02]  /*6fe0*/  ISETP.GT.U32.AND P1, PT, R6, R7, PT ;  /* 0x000000070600720c */ /* 0x000fe40003f24070 */
[----:B------:R-:W-:-:S11]  /*6ff0*/  ISETP.GE.AND P0, PT, R0, RZ, PT ;  /* 0x000000ff0000720c */ /* 0x000fd60003f06270 */
[-C--:B------:R-:W-:Y:S01]  /*7000*/  @!P1 IADD3 R7, PT, PT, R7, -R6.reuse, RZ ;  /* 0x8000000607079210 */ /* 0x080fe20007ffe0ff */
[----:B------:R-:W-:Y:S01]  /*7010*/  @!P1 VIADD R4, R4, 0x1 ;  /* 0x0000000104049836 */ /* 0x000fe20000000000 */
[----:B------:R-:W-:Y:S02]  /*7020*/  ISETP.NE.AND P1, PT, R5, RZ, PT ;  /* 0x000000ff0500720c */ /* 0x000fe40003f25270 */
[----:B------:R-:W-:Y:S02]  /*7030*/  ISETP.GE.U32.AND P2, PT, R7, R6, PT ;  /* 0x000000060700720c */ /* 0x000fe40003f46070 */
[----:B------:R-:W2:Y:S11]  /*7040*/  LDC.64 R6, c[0x0][0x880] ;  /* 0x00022000ff067b82 */ /* 0x000eb60000000a00 */
[----:B------:R-:W-:-:S05]  /*7050*/  @P2 IADD3 R4, PT, PT, R4, 0x1, RZ ;  /* 0x0000000104042810 */ /* 0x000fca0007ffe0ff */
[----:B------:R-:W-:Y:S01]  /*7060*/  @!P0 IMAD.MOV R4, RZ, RZ, -R4 ;  /* 0x000000ffff048224 */ /* 0x000fe200078e0a04 */
[----:B------:R-:W-:-:S04]  /*7070*/  @!P1 LOP3.LUT R4, RZ, R5, RZ, 0x33, !PT ;  /* 0x00000005ff049212 */ /* 0x000fc800078e33ff */
[C---:B------:R-:W-:Y:S01]  /*7080*/  IADD3 R0, PT, PT, -R4.reuse, RZ, RZ ;  /* 0x000000ff04007210 */ /* 0x040fe20007ffe1ff */
[----:B----4-:R-:W-:-:S04]  /*7090*/  IMAD R3, R4, UR5, R3 ;  /* 0x0000000504037c24 */ /* 0x010fc8000f8e0203 */
[----:B------:R-:W-:-:S04]  /*70a0*/  IMAD R0, R5, R0, R2 ;  /* 0x0000000005007224 */ /* 0x000fc800078e0202 */
[----:B------:R-:W-:Y:S01]  /*70b0*/  IMAD R3, R0, UR4, R3 ;  /* 0x0000000400037c24 */ /* 0x000fe2000f8e0203 */
[----:B------:R-:W-:-:S03]  /*70c0*/  MOV R0, 0xff800000 ;  /* 0xff80000000007802 */ /* 0x000fc60000000f00 */
[----:B--2---:R-:W-:-:S05]  /*70d0*/  IMAD.WIDE R6, R3, 0x4, R6 ;  /* 0x0000000403067825 */ /* 0x004fca00078e0206 */
[----:B------:R2:W-:Y:S02]  /*70e0*/  STG.E desc[UR44][R6.64], R0 ;  /* 0x0000000006007986 */ /* 0x0005e4000c10192c */
.L_x_159:
[----:B------:R-:W-:Y:S05]  /*70f0*/  BSYNC.RECONVERGENT B0 ;  /* 0x0000000000007941 */ /* 0x000fea0003800200 */
.L_x_158:
[----:B------:R-:W-:-:S09]  /*7100*/  UISETP.NE.AND UP0, UPT, UR41, URZ, UPT ;  /* 0x000000ff2900728c */ /* 0x000fd2000bf05270 */
[----:B------:R-:W-:Y:S05]  /*7110*/  BRA.U UP0, `(.L_x_160) ;  /* 0x0000000100047547 */ /* 0x000fea000b800000 */
[----:B------:R-:W-:Y:S05]  /*7120*/  BPT.TRAP 0x1 ;  /* 0x000000040000795c */ /* 0x000fea0000300000 */
.L_x_160:
[C---:B------:R-:W-:Y:S01]  /*7130*/  IADD3 R17, P2, PT, R24.reuse, 0xc400, RZ ;  /* 0x0000c40018117810 */ /* 0x040fe20007f5e0ff */
[----:B------:R3:W-:Y:S01]  /*7140*/  SYNCS.ARRIVE.TRANS64.A1T0 RZ, [R16+URZ+0xe0b0], RZ ;  /* 0x00e0b0ff10ff79a7 */ /* 0x0007e200081000ff */
[C---:B-1----:R-:W-:Y:S01]  /*7150*/  IADD3 R19, P1, PT, R24.reuse, 0xc200, RZ ;  /* 0x0000c20018137810 */ /* 0x042fe20007f3e0ff */
[----:B------:R-:W-:Y:S01]  /*7160*/  UISETP.NE.AND UP0, UPT, UR41, URZ, UPT ;  /* 0x000000ff2900728c */ /* 0x000fe2000bf05270 */
[C---:B------:R-:W-:Y:S01]  /*7170*/  IADD3 R21, P0, PT, R24.reuse, 0xc000, RZ ;  /* 0x0000c00018157810 */ /* 0x040fe20007f1e0ff */
[--C-:B------:R-:W-:Y:S01]  /*7180*/  IMAD.X R57, RZ, RZ, R25.reuse, P2 ;  /* 0x000000ffff397224 */ /* 0x100fe200010e0619 */
        /* <DEDUP_REMOVED lines=13> */
[----:B------:R-:W-:Y:S01]  /*7260*/  IMAD.X R39, RZ, RZ, R25, P0 ;  /* 0x000000ffff277224 */ /* 0x000fe200000e0619 */
[----:B------:R-:W-:Y:S01]  /*7270*/  SHF.R.U64 R18, R17, 0x3, R57 ;  /* 0x0000000311127819 */ /* 0x000fe20000001239 */
[--C-:B------:R-:W-:Y:S01]  /*7280*/  IMAD.X R37, RZ, RZ, R25.reuse, P3 ;  /* 0x000000ffff257224 */ /* 0x100fe200018e0619 */
[C---:B--2---:R-:W-:Y:S01]  /*7290*/  IADD3 R7, P2, PT, R24.reuse, 0xd400, RZ ;  /* 0x0000d40018077810 */ /* 0x044fe20007f5e0ff */
[----:B------:R-:W-:Y:S01]  /*72a0*/  IMAD.X R35, RZ, RZ, R25, P4 ;  /* 0x000000ffff237224 */ /* 0x000fe200020e0619 */
[----:B------:R-:W-:-:S02]  /*72b0*/  IADD3 R6, P1, PT, R24, 0xd600, RZ ;  /* 0x0000d60018067810 */ /* 0x000fc40007f3e0ff */
[----:B------:R-:W-:Y:S01]  /*72c0*/  SHF.R.U64 R15, R14, 0x3, R55 ;  /* 0x000000030e0f7819 */ /* 0x000fe20000001237 */
[----:B------:R-:W-:Y:S01]  /*72d0*/  IMAD.X R33, RZ, RZ, R25, P2 ;  /* 0x000000ffff217224 */ /* 0x000fe200010e0619 */
[----:B------:R-:W-:Y:S01]  /*72e0*/  SHF.R.U64 R22, R21, 0x3, R61 ;  /* 0x0000000315167819 */ /* 0x000fe2000000123d */
[----:B------:R-:W-:Y:S01]  /*72f0*/  IMAD.X R31, RZ, RZ, R25, P1 ;  /* 0x000000ffff1f7224 */ /* 0x000fe200008e0619 */
[----:B------:R-:W-:Y:S02]  /*7300*/  SHF.R.U64 R20, R19, 0x3, R59 ;  /* 0x0000000313147819 */ /* 0x000fe4000000123b */
[----:B------:R-:W-:Y:S02]  /*7310*/  LOP3.LUT R56, R17, 0x30, R18, 0x78, !PT ;  /* 0x0000003011387812 */ /* 0x000fe400078e7812 */
[----:B------:R-:W-:Y:S02]  /*7320*/  IADD3 R5, P0, PT, R24, 0xd800, RZ ;  /* 0x0000d80018057810 */ /* 0x000fe40007f1e0ff */
[----:B------:R-:W-:-:S02]  /*7330*/  SHF.R.U64 R18, R13, 0x3, R53 ;  /* 0x000000030d127819 */ /* 0x000fc40000001235 */
[C---:B------:R-:W-:Y:S01]  /*7340*/  IADD3 R4, P3, PT, R24.reuse, 0xda00, RZ ;  /* 0x0000da0018047810 */ /* 0x040fe20007f7e0ff */
[----:B------:R-:W-:Y:S01]  /*7350*/  IMAD.X R29, RZ, RZ, R25, P0 ;  /* 0x000000ffff1d7224 */ /* 0x000fe200000e0619 */
[----:B------:R-:W-:Y:S02]  /*7360*/  IADD3 R0, P4, PT, R24, 0xde00, RZ ;  /* 0x0000de0018007810 */ /* 0x000fe40007f9e0ff */
[----:B------:R-:W-:Y:S01]  /*7370*/  LOP3.LUT R54, R14, 0x30, R15, 0x78, !PT ;  /* 0x000000300e367812 */ /* 0x000fe200078e780f */
[----:B------:R-:W-:Y:S01]  /*7380*/  IMAD.X R27, RZ, RZ, R25, P3 ;  /* 0x000000ffff1b7224 */ /* 0x000fe200018e0619 */
[----:B------:R-:W-:Y:S01]  /*7390*/  SHF.R.U64 R17, R12, 0x3, R51 ;  /* 0x000000030c117819 */ /* 0x000fe20000001233 */
[----:B------:R-:W-:Y:S01]  /*73a0*/  IMAD.X R23, RZ, RZ, R25, P4 ;  /* 0x000000ffff177224 */ /* 0x000fe200020e0619 */
[----:B------:R-:W-:Y:S02]  /*73b0*/  IADD3 R3, P2, PT, R24, 0xdc00, RZ ;  /* 0x0000dc0018037810 */ /* 0x000fe40007f5e0ff */
[----:B------:R-:W-:-:S02]  /*73c0*/  LOP3.LUT R60, R21, 0x30, R22, 0x78, !PT ;  /* 0x00000030153c7812 */ /* 0x000fc400078e7816 */
[----:B------:R-:W-:Y:S01]  /*73d0*/  SHF.R.U64 R14, R11, 0x3, R49 ;  /* 0x000000030b0e7819 */ /* 0x000fe20000001231 */
[----:B------:R-:W-:Y:S01]  /*73e0*/  IMAD.X R25, RZ, RZ, R25, P2 ;  /* 0x000000ffff197224 */ /* 0x000fe200010e0619 */
[----:B------:R-:W-:Y:S01]  /*73f0*/  LOP3.LUT R58, R19, 0x30, R20, 0x78, !PT ;  /* 0x00000030133a7812 */ /* 0x000fe200078e7814 */
[----:B------:R3:W-:Y:S01]  /*7400*/  ST.E desc[UR44][R60.64], RZ ;  /* 0x000000ff3c007985 */ /* 0x0007e2000c10192c */
[----:B------:R-:W-:Y:S02]  /*7410*/  SHF.R.U64 R15, R10, 0x3, R39 ;  /* 0x000000030a0f7819 */ /* 0x000fe40000001227 */
[----:B------:R-:W-:Y:S01]  /*7420*/  LOP3.LUT R52, R13, 0x30, R18, 0x78, !PT ;  /* 0x000000300d347812 */ /* 0x000fe200078e7812 */
[----:B------:R3:W-:Y:S01]  /*7430*/  ST.E desc[UR44][R58.64], RZ ;  /* 0x000000ff3a007985 */ /* 0x0007e2000c10192c */
[----:B------:R-:W-:Y:S02]  /*7440*/  LOP3.LUT R50, R12, 0x30, R17, 0x78, !PT ;  /* 0x000000300c327812 */ /* 0x000fe400078e7811 */
[----:B------:R-:W-:Y:S01]  /*7450*/  SHF.R.U64 R13, R8, 0x3, R35 ;  /* 0x00000003080d7819 */ /* 0x000fe20000001223 */
[----:B------:R3:W-:Y:S01]  /*7460*/  ST.E desc[UR44][R56.64], RZ ;  /* 0x000000ff38007985 */ /* 0x0007e2000c10192c */
[----:B------:R-:W-:-:S02]  /*7470*/  LOP3.LUT R48, R11, 0x30, R14, 0x78, !PT ;  /* 0x000000300b307812 */ /* 0x000fc400078e780e */
[----:B------:R-:W-:Y:S01]  /*7480*/  SHF.R.U64 R12, R9, 0x3, R37 ;  /* 0x00000003090c7819 */ /* 0x000fe20000001225 */
[----:B------:R3:W-:Y:S01]  /*7490*/  ST.E desc[UR44][R54.64], RZ ;  /* 0x000000ff36007985 */ /* 0x0007e2000c10192c */
[----:B------:R-:W-:Y:S02]  /*74a0*/  LOP3.LUT R38, R10, 0x30, R15, 0x78, !PT ;  /* 0x000000300a267812 */ /* 0x000fe400078e780f */
[----:B------:R-:W-:Y:S01]  /*74b0*/  SHF.R.U64 R11, R6, 0x3, R31 ;  /* 0x00000003060b7819 */ /* 0x000fe2000000121f */
[----:B------:R3:W-:Y:S01]  /*74c0*/  ST.E desc[UR44][R52.64], RZ ;  /* 0x000000ff34007985 */ /* 0x0007e2000c10192c */
[----:B------:R-:W-:Y:S02]  /*74d0*/  SHF.R.U64 R10, R7, 0x3, R33 ;  /* 0x00000003070a7819 */ /* 0x000fe40000001221 */
[----:B------:R-:W-:Y:S01]  /*74e0*/  LOP3.LUT R34, R8, 0x30, R13, 0x78, !PT ;  /* 0x0000003008227812 */ /* 0x000fe200078e780d */
[----:B------:R3:W-:Y:S01]  /*74f0*/  ST.E desc[UR44][R50.64], RZ ;  /* 0x000000ff32007985 */ /* 0x0007e2000c10192c */
[----:B------:R-:W-:-:S02]  /*7500*/  LOP3.LUT R36, R9, 0x30, R12, 0x78, !PT ;  /* 0x0000003009247812 */ /* 0x000fc400078e780c */
[----:B------:R-:W-:Y:S01]  /*7510*/  SHF.R.U64 R8, R5, 0x3, R29 ;  /* 0x0000000305087819 */ /* 0x000fe2000000121d */
[----:B------:R3:W-:Y:S01]  /*7520*/  ST.E desc[UR44][R48.64], RZ ;  /* 0x000000ff30007985 */ /* 0x0007e2000c10192c */
[----:B------:R-:W-:Y:S02]  /*7530*/  LOP3.LUT R30, R6, 0x30, R11, 0x78, !PT ;  /* 0x00000030061e7812 */ /* 0x000fe400078e780b */
[----:B------:R-:W-:Y:S01]  /*7540*/  SHF.R.U64 R9, R4, 0x3, R27 ;  /* 0x0000000304097819 */ /* 0x000fe2000000121b */
[----:B------:R3:W-:Y:S01]  /*7550*/  ST.E desc[UR44][R38.64], RZ ;  /* 0x000000ff26007985 */ /* 0x0007e2000c10192c */
[----:B------:R-:W-:Y:S02]  /*7560*/  LOP3.LUT R32, R7, 0x30, R10, 0x78, !PT ;  /* 0x0000003007207812 */ /* 0x000fe400078e780a */
[----:B------:R-:W-:Y:S01]  /*7570*/  SHF.R.U64 R6, R3, 0x3, R25 ;  /* 0x0000000303067819 */ /* 0x000fe20000001219 */
[----:B------:R3:W-:Y:S01]  /*7580*/  ST.E desc[UR44][R36.64], RZ ;  /* 0x000000ff24007985 */ /* 0x0007e2000c10192c */
[----:B------:R-:W-:-:S02]  /*7590*/  SHF.R.U64 R7, R0, 0x3, R23 ;  /* 0x0000000300077819 */ /* 0x000fc40000001217 */
[----:B------:R-:W-:Y:S01]  /*75a0*/  LOP3.LUT R28, R5, 0x30, R8, 0x78, !PT ;  /* 0x00000030051c7812 */ /* 0x000fe200078e7808 */
[----:B------:R3:W-:Y:S01]  /*75b0*/  ST.E desc[UR44][R34.64], RZ ;  /* 0x000000ff22007985 */ /* 0x0007e2000c10192c */
[----:B------:R-:W-:Y:S02]  /*75c0*/  LOP3.LUT R26, R4, 0x30, R9, 0x78, !PT ;  /* 0x00000030041a7812 */ /* 0x000fe400078e7809 */
[----:B------:R-:W-:Y:S01]  /*75d0*/  LOP3.LUT R24, R3, 0x30, R6, 0x78, !PT ;  /* 0x0000003003187812 */ /* 0x000fe200078e7806 */
[----:B------:R3:W-:Y:S01]  /*75e0*/  ST.E desc[UR44][R32.64], RZ ;  /* 0x000000ff20007985 */ /* 0x0007e2000c10192c */
[----:B------:R-:W-:-:S03]  /*75f0*/  LOP3.LUT R22, R0, 0x30, R7, 0x78, !PT ;  /* 0x0000003000167812 */ /* 0x000fc600078e7807 */
[----:B------:R3:W-:Y:S04]  /*7600*/  ST.E desc[UR44][R30.64], RZ ;  /* 0x000000ff1e007985 */ /* 0x0007e8000c10192c */
[----:B------:R3:W-:Y:S04]  /*7610*/  ST.E desc[UR44][R28.64], RZ ;  /* 0x000000ff1c007985 */ /* 0x0007e8000c10192c */
[----:B------:R3:W-:Y:S04]  /*7620*/  ST.E desc[UR44][R26.64], RZ ;  /* 0x000000ff1a007985 */ /* 0x0007e8000c10192c */
[----:B------:R3:W-:Y:S04]  /*7630*/  ST.E desc[UR44][R24.64], RZ ;  /* 0x000000ff18007985 */ /* 0x0007e8000c10192c */
[----:B------:R3:W-:Y:S01]  /*7640*/  ST.E desc[UR44][R22.64], RZ ;  /* 0x000000ff16007985 */ /* 0x0007e2000c10192c */
[----:B------:R-:W-:Y:S01]  /*7650*/  @!PT LDS RZ, [RZ] ;  /* 0x00000000fffff984 */ /* 0x000fe20000000800 */
[----:B------:R-:W-:Y:S01]  /*7660*/  @!PT LDS RZ, [RZ] ;  /* 0x00000000fffff984 */ /* 0x000fe20000000800 */
[----:B------:R-:W-:Y:S01]  /*7670*/  @!PT LDS RZ, [RZ] ;  /* 0x00000000fffff984 */ /* 0x000fe20000000800 */
[----:B------:R-:W-:Y:S01]  /*7680*/  @!PT LDS RZ, [RZ] ;  /* 0x00000000fffff984 */ /* 0x000fe20000000800 */
[----:B------:R1:W-:Y:S06]  /*7690*/  MEMBAR.ALL.CTA ;  /* 0x0000000000007992 */ /* 0x0003ec0000008000 */
[----:B-1----:R-:W1:Y:S01]  /*76a0*/  FENCE.VIEW.ASYNC.S ;  /* 0x00000000000073c6 */ /* 0x002e620000000000 */
[----:B------:R-:W-:Y:S05]  /*76b0*/  BRA.U UP0, `(.L_x_161) ;  /* 0x0000000100047547 */ /* 0x000fea000b800000 */
[----:B------:R-:W-:Y:S05]  /*76c0*/  BPT.TRAP 0x1 ;  /* 0x000000040000795c */ /* 0x000fea0000300000 */
.L_x_161:
[----:B------:R-:W-:Y:S01]  /*76d0*/  SHF.L.U32 R3, R43, 0x1f, RZ ;  /* 0x0000001f2b037819 */ /* 0x000fe200000006ff */
[----:B------:R-:W-:Y:S03]  /*76e0*/  BSSY B0, `(.L_x_162) ;  /* 0x0000003000007945 */ /* 0x000fe60003800000 */
[----:B-1----:R-:W1:Y:S02]  /*76f0*/  SYNCS.PHASECHK.TRANS64.TRYWAIT P0, [R16+URZ+0xe0c8], R3 ;  /* 0x00e0c803100075a7 */ /* 0x002e6400080011ff */
[----:B-1----:R-:W-:Y:S05]  /*7700*/  @!P0 BRA `(.L_x_163) ;  /* 0x0000012800388947 */ /* 0x002fea0003800000 */
.L_x_417:
[----:B------:R-:W-:Y:S05]  /*7710*/  BSYNC B0 ;  /* 0x0000000000007941 */ /* 0x000fea0003800000 */
.L_x_162:
[----:B------:R-:W-:Y:S05]  /*7720*/  @!P5 BRA `(.L_x_164) ;  /* 0x0000000000ccd947 */ /* 0x000fea0003800000 */
[----:B-1----:R-:W1:Y:S01]  /*7730*/  LDC R3, c[0x0][0x904] ;  /* 0x00024100ff037b82 */ /* 0x002e620000000800 */
[----:B------:R-:W2:Y:S01]  /*7740*/  LDCU.64 UR4, c[0x0][0x908] ;  /* 0x00012100ff0477ac */ /* 0x000ea20008000a00 */
[----:B------:R-:W-:Y:S01]  /*7750*/  BSSY.RECONVERGENT B0, `(.L_x_164) ;  /* 0x0000030000007945 */ /* 0x000fe20003800200 */
[----:B--2---:R-:W-:Y:S01]  /*7760*/  IMAD.HI.U32 R0, R45, UR4, RZ ;  /* 0x000000042d007c27 */ /* 0x004fe2000f8e00ff */
[----:B------:R-:W2:Y:S01]  /*7770*/  LDCU UR4, c[0x0][0x380] ;  /* 0x00007000ff0477ac */ /* 0x000ea20008000800 */
[----:B-1----:R-:W-:-:S03]  /*7780*/  ISETP.NE.AND P0, PT, R3, 0x1, PT ;  /* 0x000000010300780c */ /* 0x002fc60003f05270 */
[----:B------:R-:W-:-:S04]  /*7790*/  SHF.R.U32.HI R0, RZ, UR5, R0 ;  /* 0x00000005ff007c19 */ /* 0x000fc80008011600 */
[----:B------:R-:W-:-:S05]  /*77a0*/  SEL R0, R45, R0, !P0 ;  /* 0x000000002d007207 */ /* 0x000fca0004000000 */
[----:B------:R-:W-:-:S04]  /*77b0*/  IMAD.MOV R0, RZ, RZ, -R0 ;  /* 0x000000ffff007224 */ /* 0x000fc800078e0a00 */
[----:B------:R-:W-:-:S05]  /*77c0*/  IMAD R7, R3, R0, R45 ;  /* 0x0000000003077224 */ /* 0x000fca00078e022d */
[----:B------:R-:W-:-:S05]  /*77d0*/  LEA R7, R7, R44, 0x8 ;  /* 0x0000002c07077211 */ /* 0x000fca00078e40ff */
[----:B------:R-:W-:-:S05]  /*77e0*/  VIADD R7, R7, 0x80 ;  /* 0x0000008007077836 */ /* 0x000fca0000000000 */
[----:B--2---:R-:W-:-:S13]  /*77f0*/  ISETP.GE.AND P0, PT, R7, UR4, PT ;  /* 0x0000000407007c0c */ /* 0x004fda000bf06270 */
[----:B------:R-:W-:Y:S05]  /*7800*/  @P0 BRA `(.L_x_165) ;  /* 0x0000000000900947 */ /* 0x000fea0003800000 */
[----:B------:R-:W1:Y:S01]  /*7810*/  LDC R5, c[0x0][0x38c] ;  /* 0x0000e300ff057b82 */ /* 0x000e620000000800 */
[----:B------:R-:W2:Y:S01]  /*7820*/  LDCU UR6, c[0x0][0x890] ;  /* 0x00011200ff0677ac */ /* 0x000ea20008000800 */
[----:B------:R-:W4:Y:S01]  /*7830*/  LDCU.64 UR4, c[0x0][0x888] ;  /* 0x00011100ff0477ac */ /* 0x000f220008000a00 */
[----:B--2---:R-:W-:Y:S01]  /*7840*/  IMAD R7, R40, UR6, R7 ;  /* 0x0000000628077c24 */ /* 0x004fe2000f8e0207 */
[----:B-1----:R-:W-:-:S04]  /*7850*/  IABS R4, R5 ;  /* 0x0000000500047213 */ /* 0x002fc80000000000 */
[----:B------:R-:W1:Y:S08]  /*7860*/  I2F.RP R10, R4 ;  /* 0x00000004000a7306 */ /* 0x000e700000209400 */
[----:B-1----:R-:W1:Y:S02]  /*7870*/  MUFU.RCP R8, R10 ;  /* 0x0000000a00087308 */ /* 0x002e640000001000 */
[----:B-1----:R-:W-:-:S06]  /*7880*/  IADD3 R8, PT, PT, R8, 0xffffffe, RZ ;  /* 0x0ffffffe08087810 */ /* 0x002fcc0007ffe0ff */
[----:B------:R-:W1:Y:S02]  /*7890*/  F2I.FTZ.U32.TRUNC.NTZ R9, R8 ;  /* 0x0000000800097305 */ /* 0x000e64000021f000 */
[----:B-1----:R-:W-:Y:S01]  /*78a0*/  IADD3 R0, PT, PT, RZ, -R9, RZ ;  /* 0x80000009ff007210 */ /* 0x002fe20007ffe0ff */
[----:B------:R-:W-:-:S04]  /*78b0*/  IMAD.MOV.U32 R8, RZ, RZ, RZ ;  /* 0x000000ffff087224 */ /* 0x000fc800078e00ff */
[----:B------:R-:W-:Y:S01]  /*78c0*/  IMAD R3, R0, R4, RZ ;  /* 0x0000000400037224 */ /* 0x000fe200078e02ff */
[----:B------:R-:W-:-:S03]  /*78d0*/  IABS R0, R2 ;  /* 0x0000000200007213 */ /* 0x000fc60000000000 */
[----:B------:R-:W-:Y:S01]  /*78e0*/  IMAD.HI.U32 R3, R9, R3, R8 ;  /* 0x0000000309037227 */ /* 0x000fe200078e0008 */
[----:B------:R-:W-:Y:S01]  /*78f0*/  MOV R6, R0 ;  /* 0x0000000000067202 */ /* 0x000fe20000000f00 */
[----:B------:R-:W1:Y:S04]  /*7900*/  LDC.64 R8, c[0x0][0x880] ;  /* 0x00022000ff087b82 */ /* 0x000e680000000a00 */
[----:B------:R-:W-:-:S04]  /*7910*/  IMAD.HI.U32 R0, R3, R6, RZ ;  /* 0x0000000603007227 */ /* 0x000fc800078e00ff */
[----:B------:R-:W-:-:S04]  /*7920*/  IMAD.MOV R3, RZ, RZ, -R0 ;  /* 0x000000ffff037224 */ /* 0x000fc800078e0a00 */
[----:B------:R-:W-:-:S05]  /*7930*/  IMAD R3, R4, R3, R6 ;  /* 0x0000000304037224 */ /* 0x000fca00078e0206 */
[----:B------:R-:W-:-:S13]  /*7940*/  ISETP.GT.U32.AND P0, PT, R4, R3, PT ;  /* 0x000000030400720c */ /* 0x000fda0003f04070 */
[-C--:B------:R-:W-:Y:S01]  /*7950*/  @!P0 IADD3 R3, PT, PT, R3, -R4.reuse, RZ ;  /* 0x8000000403038210 */ /* 0x080fe20007ffe0ff */
[----:B------:R-:W-:Y:S01]  /*7960*/  @!P0 VIADD R0, R0, 0x1 ;  /* 0x0000000100008836 */ /* 0x000fe20000000000 */
[----:B------:R-:W-:Y:S02]  /*7970*/  ISETP.NE.AND P0, PT, R5, RZ, PT ;  /* 0x000000ff0500720c */ /* 0x000fe40003f05270 */
[----:B------:R-:W-:Y:S02]  /*7980*/  ISETP.GE.U32.AND P2, PT, R3, R4, PT ;  /* 0x000000040300720c */ /* 0x000fe40003f46070 */
[----:B------:R-:W-:-:S04]  /*7990*/  LOP3.LUT R3, R2, R5, RZ, 0x3c, !PT ;  /* 0x0000000502037212 */ /* 0x000fc800078e3cff */
[----:B------:R-:W-:-:S07]  /*79a0*/  ISETP.GE.AND P1, PT, R3, RZ, PT ;  /* 0x000000ff0300720c */ /* 0x000fce0003f26270 */
[----:B------:R-:W-:-:S06]  /*79b0*/  @P2 IADD3 R0, PT, PT, R0, 0x1, RZ ;  /* 0x0000000100002810 */ /* 0x000fcc0007ffe0ff */
[----:B------:R-:W-:Y:S01]  /*79c0*/  @!P1 IMAD.MOV R0, RZ, RZ, -R0 ;  /* 0x000000ffff009224 */ /* 0x000fe200078e0a00 */
[----:B------:R-:W-:-:S04]  /*79d0*/  @!P0 LOP3.LUT R0, RZ, R5, RZ, 0x33, !PT ;  /* 0x00000005ff008212 */ /* 0x000fc800078e33ff */
[C---:B------:R-:W-:Y:S01]  /*79e0*/  IADD3 R3, PT, PT, -R0.reuse, RZ, RZ ;  /* 0x000000ff00037210 */ /* 0x040fe20007ffe1ff */
[----:B----4-:R-:W-:Y:S02]  /*79f0*/  IMAD R7, R0, UR5, R7 ;  /* 0x0000000500077c24 */ /* 0x010fe4000f8e0207 */
[----:B------:R-:W-:Y:S02]  /*7a00*/  IMAD.MOV.U32 R0, RZ, RZ, -0x800000 ;  /* 0xff800000ff007424 */ /* 0x000fe400078e00ff */
[----:B------:R-:W-:-:S04]  /*7a10*/  IMAD R2, R5, R3, R2 ;  /* 0x0000000305027224 */ /* 0x000fc800078e0202 */
[----:B------:R-:W-:-:S04]  /*7a20*/  IMAD R7, R2, UR4, R7 ;  /* 0x0000000402077c24 */ /* 0x000fc8000f8e0207 */
[----:B-1----:R-:W-:-:S05]  /*7a30*/  IMAD.WIDE R8, R7, 0x4, R8 ;  /* 0x0000000407087825 */ /* 0x002fca00078e0208 */
[----:B------:R1:W-:Y:S02]  /*7a40*/  STG.E desc[UR44][R8.64], R0 ;  /* 0x0000000008007986 */ /* 0x0003e4000c10192c */
.L_x_165:
[----:B------:R-:W-:Y:S05]  /*7a50*/  BSYNC.RECONVERGENT B0 ;  /* 0x0000000000007941 */ /* 0x000fea0003800200 */
.L_x_164:
[----:B------:R-:W-:Y:S01]  /*7a60*/  @!PT LDS RZ, [RZ] ;  /* 0x00000000fffff984 */ /* 0x000fe20000000800 */
[----:B------:R-:W-:Y:S01]  /*7a70*/  @!PT LDS RZ, [RZ] ;  /* 0x00000000fffff984 */ /* 0x000fe20000000800 */
[----:B------:R-:W-:Y:S01]  /*7a80*/  @!PT LDS RZ, [RZ] ;  /* 0x00000000fffff984 */ /* 0x000fe20000000800 */
[----:B------:R-:W-:Y:S01]  /*7a90*/  @!PT LDS RZ, [RZ] ;  /* 0x00000000fffff984 */ /* 0x000fe20000000800 */
[----:B------:R2:W-:Y:S06]  /*7aa0*/  MEMBAR.ALL.CTA ;  /* 0x0000000000007992 */ /* 0x0005ec0000008000 */
[----:B--2---:R-:W2:Y:S01]  /*7ab0*/  FENCE.VIEW.ASYNC.S ;  /* 0x00000000000073c6 */ /* 0x004ea20000000000 */
[----:B------:R-:W-:-:S09]  /*7ac0*/  UISETP.NE.AND UP0, UPT, UR41, URZ, UPT ;  /* 0x000000ff2900728c */ /* 0x000fd2000bf05270 */
[----:B------:R-:W-:Y:S05]  /*7ad0*/  BRA.U UP0, `(.L_x_166) ;  /* 0x0000000100047547 */ /* 0x000fea000b800000 */
[----:B------:R-:W-:Y:S05]  /*7ae0*/  BPT.TRAP 0x1 ;  /* 0x000000040000795c */ /* 0x000fea0000300000 */
.L_x_166:
[----:B--2---:R2:W-:Y:S01]  /*7af0*/  SYNCS.ARRIVE.TRANS64.A1T0 RZ, [R16+URZ+0xe0b8], RZ ;  /* 0x00e0b8ff10ff79a7 */ /* 0x0045e200081000ff */
[----:B------:R-:W-:Y:S01]  /*7b00*/  LOP3.LUT R43, R43, 0x1, RZ, 0x3c, !PT ;  /* 0x000000012b2b7812 */ /* 0x000fe200078e3cff */
[----:B------:R-:W-:Y:S06]  /*7b10*/  BRA `(.L_x_92) ;  /* 0x0000002c00207947 */ /* 0x000fec0003800000 */
.L_x_93:
[----:B------:R-:W-:Y:S01]  /*7b20*/  LEA R7, R7, 0x100, 0x8 ;  /* 0x0000010007077811 */ /* 0x000fe200078e40ff */
[----:B------:R-:W-:Y:S02]  /*7b30*/  UIADD3 UR5, UPT, UPT, UR5, 0x7f, URZ ;  /* 0x0000007f05057890 */ /* 0x000fe4000fffe0ff */
[----:B------:R-:W-:Y:S01]  /*7b40*/  UISETP.NE.AND UP0, UPT, UR40, URZ, UPT ;  /* 0x000000ff2800728c */ /* 0x000fe2000bf05270 */
[----:B------:R-:W-:Y:S01]  /*7b50*/  SHF.R.S32.HI R0, RZ, 0x1f, R7 ;  /* 0x0000001fff007819 */ /* 0x000fe20000011407 */
[----:B------:R-:W-:-:S03]  /*7b60*/  USHF.R.S32.HI UR4, URZ, 0x1f, UR5 ;  /* 0x0000001fff047899 */ /* 0x000fc60008011405 */
[----:B------:R-:W-:Y:S01]  /*7b70*/  LEA.HI R0, R0, R7, RZ, 0x7 ;  /* 0x0000000700007211 */ /* 0x000fe200078f38ff */
[----:B------:R-:W-:-:S04]  /*7b80*/  ULEA.HI UR4, UR4, UR5, URZ, 0x7 ;  /* 0x0000000504047291 */ /* 0x000fc8000f8f38ff */
[----:B------:R-:W-:Y:S01]  /*7b90*/  VIADD R22, R0, 0x7f ;  /* 0x0000007f00167836 */ /* 0x000fe20000000000 */
[----:B------:R-:W-:-:S04]  /*7ba0*/  USHF.R.S32.HI UR4, URZ, 0x7, UR4 ;  /* 0x00000007ff047899 */ /* 0x000fc80008011404 */
[----:B------:R-:W-:-:S04]  /*7bb0*/  SHF.R.S32.HI R22, RZ, 0x7, R22 ;  /* 0x00000007ff167819 */ /* 0x000fc80000011416 */
[----:B------:R-:W-:Y:S01]  /*7bc0*/  VIMNMX R22, PT, PT, R22, UR4, PT ;  /* 0x0000000416167c48 */ /* 0x000fe2000bfe0100 */
[----:B------:R-:W-:Y:S06]  /*7bd0*/  BRA.U !UP0, `(.L_x_167) ;  /* 0x0000000108047547 */ /* 0x000fec000b800000 */
[----:B------:R-:W-:Y:S05]  /*7be0*/  BPT.TRAP 0x1 ;  /* 0x000000040000795c */ /* 0x000fea0000300000 */
.L_x_167:
[----:B------:R-:W1:Y:S01]  /*7bf0*/  S2R R48, SR_CgaCtaId ;  /* 0x0000000000307919 */ /* 0x000e620000008800 */
[----:B------:R-:W-:Y:S01]  /*7c00*/  MOV R47, 0x400 ;  /* 0x00000400002f7802 */ /* 0x000fe20000000f00 */
[----:B------:R-:W-:Y:S01]  /*7c10*/  BSSY B0, `(.L_x_168) ;  /* 0x0000005000007945 */ /* 0x000fe20003800000 */
[----:B------:R-:W-:Y:S02]  /*7c20*/  SHF.L.U32 R0, R42, 0x1f, RZ ;  /* 0x0000001f2a007819 */ /* 0x000fe400000006ff */
[----:B-1----:R-:W-:-:S04]  /*7c30*/  LEA R47, R48, R47, 0x18 ;  /* 0x0000002f302f7211 */ /* 0x002fc800078ec0ff */
[----:B------:R-:W1:Y:S02]  /*7c40*/  SYNCS.PHASECHK.TRANS64.TRYWAIT P0, [R47+URZ+0xe070], R0 ;  /* 0x00e070002f0075a7 */ /* 0x000e6400080011ff */
[----:B-1----:R-:W-:Y:S05]  /*7c50*/  @!P0 BRA `(.L_x_169) ;  /* 0x0000012000f88947 */ /* 0x002fea0003800000 */
.L_x_418:
[----:B------:R-:W-:Y:S05]  /*7c60*/  BSYNC B0 ;  /* 0x0000000000007941 */ /* 0x000fea0003800000 */
.L_x_168:
[----:B------:R-:W-:-:S09]  /*7c70*/  UISETP.NE.AND UP0, UPT, UR40, URZ, UPT ;  /* 0x000000ff2800728c */ /* 0x000fd2000bf05270 */
[----:B------:R-:W-:Y:S05]  /*7c80*/  BRA.U !UP0, `(.L_x_170) ;  /* 0x0000000108047547 */ /* 0x000fea000b800000 */
[----:B------:R-:W-:Y:S05]  /*7c90*/  BPT.TRAP 0x1 ;  /* 0x000000040000795c */ /* 0x000fea0000300000 */
.L_x_170:
[----:B------:R-:W-:Y:S01]  /*7ca0*/  IADD3 R23, PT, PT, R47, 0xe078, RZ ;  /* 0x0000e0782f177810 */ /* 0x000fe20007ffe0ff */
[----:B------:R-:W-:-:S03]  /*7cb0*/  UISETP.NE.AND UP0, UPT, UR39, URZ, UPT ;  /* 0x000000ff2700728c */ /* 0x000fc6000bf05270 */
[----:B-1----:R-:W-:-:S04]  /*7cc0*/  PRMT R0, R48, 0x654, R23 ;  /* 0x0000065430007816 */ /* 0x002fc80000000017 */
[----:B------:R1:W-:Y:S02]  /*7cd0*/  SYNCS.ARRIVE.TRANS64.RED.A1T0 RZ, [R0+URZ], RZ ;  /* 0x000000ff00ff79a7 */ /* 0x0003e400081004ff */
[----:B------:R-:W-:Y:S05]  /*7ce0*/  BRA.U !UP0, `(.L_x_171) ;  /* 0x0000000108047547 */ /* 0x000fea000b800000 */
[----:B------:R-:W-:Y:S05]  /*7cf0*/  BPT.TRAP 0x1 ;  /* 0x000000040000795c */ /* 0x000fea0000300000 */
.L_x_171:
[----:B------:R-:W-:Y:S01]  /*7d00*/  IMAD.U32 R3, RZ, RZ, UR42 ;  /* 0x0000002aff037e24 */ /* 0x000fe2000f8e00ff */
[----:B------:R-:W-:-:S04]  /*7d10*/  ISETP.GE.AND P0, PT, R22, 0x2, PT ;  /* 0x000000021600780c */ /* 0x000fc80003f06270 */
[----:B------:R-:W-:-:S04]  /*7d20*/  SHF.L.U32 R4, R3, 0x1f, RZ ;  /* 0x0000001f03047819 */ /* 0x000fc800000006ff */
[----:B------:R-:W2:Y:S02]  /*7d30*/  SYNCS.PHASECHK.TRANS64.TRYWAIT P1, [R47+URZ+0xe080], R4 ;  /* 0x00e080042f0075a7 */ /* 0x000ea400080211ff */
[----:B--2---:R-:W-:Y:S05]  /*7d40*/  @!P1 BRA `(.L_x_172) ;  /* 0x0000012000d09947 */ /* 0x004fea0003800000 */
.L_x_419:
[----:B------:R-:W-:Y:S01]  /*7d50*/  LOP3.LUT R3, R42, 0x1, RZ, 0x3c, !PT ;  /* 0x000000012a037812 */ /* 0x000fe200078e3cff */
[----:B------:R-:W-:Y:S06]  /*7d60*/  @!P0 BRA `(.L_x_173) ;  /* 0x0000000c00308947 */ /* 0x000fec0003800000 */
.L_x_192:
[----:B------:R-:W-:Y:S05]  /*7d70*/  YIELD ;  /* 0x0000000000007946 */ /* 0x000fea0003800000 */
[----:B------:R-:W-:Y:S01]  /*7d80*/  UISETP.NE.AND UP0, UPT, UR40, URZ, UPT ;  /* 0x000000ff2800728c */ /* 0x000fe2000bf05270 */
[C---:B------:R-:W-:Y:S01]  /*7d90*/  ISETP.GT.U32.AND P0, PT, R22.reuse, 0x2, PT ;  /* 0x000000021600780c */ /* 0x040fe20003f04070 */
[----:B------:R-:W-:Y:S02]  /*7da0*/  IMAD.MOV.U32 R42, RZ, RZ, R3 ;  /* 0x000000ffff2a7224 */ /* 0x000fe400078e0003 */
[----:B------:R-:W-:Y:S01]  /*7db0*/  VIADD R22, R22, 0xffffffff ;  /* 0xffffffff16167836 */ /* 0x000fe20000000000 */
[----:B------:R-:W-:-:S04]  /*7dc0*/  P2R R49, PR, RZ, 0x1 ;  /* 0x00000001ff317803 */ /* 0x000fc80000000000 */
[----:B--2---:R-:W-:Y:S05]  /*7dd0*/  BRA.U !UP0, `(.L_x_174) ;  /* 0x0000000108047547 */ /* 0x004fea000b800000 */
[----:B------:R-:W-:Y:S05]  /*7de0*/  BPT.TRAP 0x1 ;  /* 0x000000040000795c */ /* 0x000fea0000300000 */
.L_x_174:
[----:B-1----:R-:W-:Y:S01]  /*7df0*/  SHF.L.U32 R0, R42, 0x1f, RZ ;  /* 0x0000001f2a007819 */ /* 0x002fe200000006ff */
[----:B------:R-:W-:-:S03]  /*7e00*/  IMAD.U32 R50, R41, 0x10000, RZ ;  /* 0x0001000029327824 */ /* 0x000fc600078e00ff */
[----:B------:R-:W1:Y:S02]  /*7e10*/  SYNCS.PHASECHK.TRANS64.TRYWAIT P0, [R47+URZ+0xe070], R0 ;  /* 0x00e070002f0075a7 */ /* 0x000e6400080011ff */
[----:B------:R-:W-:Y:S01]  /*7e20*/  LOP3.LUT R50, R50, 0x600000, RZ, 0xc0, !PT ;  /* 0x0060000032327812 */ /* 0x000fe200078ec0ff */
[----:B-1----:R-:W-:Y:S06]  /*7e30*/  @!P0 BRA `(.L_x_175) ;  /* 0x0000012000a88947 */ /* 0x002fec0003800000 */
.L_x_420:
[----:B------:R-:W-:Y:S05]  /*7e40*/  WARPSYNC.ALL ;  /* 0x0000000000007948 */ /* 0x000fea0003800000 */
[----:B------:R-:W-:Y:S01]  /*7e50*/  R2UR UR4, R50 ;  /* 0x00000000320472ca */ /* 0x000fe200000e0000 */
[----:B------:R-:W-:Y:S01]  /*7e60*/  UISETP.NE.AND UP0, UPT, UR41, URZ, UPT ;  /* 0x000000ff2900728c */ /* 0x000fe2000bf05270 */
[----:B------:R-:W-:Y:S01]  /*7e70*/  PLOP3.LUT P0, PT, PT, PT, PT, 0x80, 0x8 ;  /* 0x000000000008781c */ /* 0x000fe20003f0f070 */
[----:B------:R-:W-:-:S10]  /*7e80*/  IMAD.MOV.U32 R52, RZ, RZ, 0x3f800000 ;  /* 0x3f800000ff347424 */ /* 0x000fd400078e00ff */
[----:B--2---:R-:W2:Y:S02]  /*7e90*/  LDTM.x2 R4, tmem[UR4] ;  /* 0x00000004000479ee */ /* 0x004ea400080c0000 */
[----:B--2---:R-:W-:-:S13]  /*7ea0*/  FSETP.NEU.AND P2, PT, R4, R5, PT ;  /* 0x000000050400720b */ /* 0x004fda0003f4d000 */
[----:B-1----:R-:W1:Y:S01]  /*7eb0*/  @P2 LDC R0, c[0x0][0x704] ;  /* 0x0001c100ff002b82 */ /* 0x002e620000000800 */
[----:B------:R-:W-:-:S04]  /*7ec0*/  @P2 FADD R5, R4, -R5 ;  /* 0x8000000504052221 */ /* 0x000fc80000000000 */
[----:B-1----:R-:W-:-:S05]  /*7ed0*/  @P2 FMUL R5, R5, R0 ;  /* 0x0000000005052220 */ /* 0x002fca0000400000 */
[----:B------:R-:W-:-:S04]  /*7ee0*/  @P2 FSETP.GEU.AND P1, PT, R5, -126, PT ;  /* 0xc2fc00000500280b */ /* 0x000fc80003f2e000 */
[----:B------:R-:W-:-:S13]  /*7ef0*/  @P2 PLOP3.LUT P0, PT, P1, PT, PT, 0x80, 0x8 ;  /* 0x000000000008281c */ /* 0x000fda0000f0f070 */
[----:B------:R-:W-:-:S04]  /*7f00*/  @!P0 FMUL R5, R5, 0.5 ;  /* 0x3f00000005058820 */ /* 0x000fc80000400000 */
[----:B------:R-:W1:Y:S02]  /*7f10*/  @P2 MUFU.EX2 R0, R5 ;  /* 0x0000000500002308 */ /* 0x000e640000000800 */
[----:B-1----:R-:W-:-:S05]  /*7f20*/  @!P0 FMUL R0, R0, R0 ;  /* 0x0000000000008220 */ /* 0x002fca0000400000 */
[----:B------:R-:W-:Y:S01]  /*7f30*/  @P2 MOV R52, R0 ;  /* 0x0000000000342202 */ /* 0x000fe20000000f00 */
[----:B------:R-:W-:Y:S06]  /*7f40*/  BRA.U UP0, `(.L_x_176) ;  /* 0x0000000100047547 */ /* 0x000fec000b800000 */
[----:B------:R-:W-:Y:S05]  /*7f50*/  BPT.TRAP 0x1 ;  /* 0x000000040000795c */ /* 0x000fea0000300000 */
.L_x_176:
[----:B------:R-:W-:Y:S01]  /*7f60*/  IMAD.U32 R0, RZ, RZ, UR43 ;  /* 0x0000002bff007e24 */ /* 0x000fe2000f8e00ff */
[----:B------:R-:W-:-:S04]  /*7f70*/  FSETP.NEU.AND P1, PT, R52, 1, PT ;  /* 0x3f8000003400780b */ /* 0x000fc80003f2d000 */
[----:B------:R-:W-:-:S04]  /*7f80*/  SHF.L.U32 R0, R0, 0x1f, RZ ;  /* 0x0000001f00007819 */ /* 0x000fc800000006ff */
[----:B------:R-:W1:Y:S02]  /*7f90*/  SYNCS.PHASECHK.TRANS64.TRYWAIT P0, [R47+URZ+0xe090], R0 ;  /* 0x00e090002f0075a7 */ /* 0x000e6400080011ff */
[----:B-1----:R-:W-:Y:S05]  /*7fa0*/  @!P0 BRA `(.L_x_177) ;  /* 0x0000012000608947 */ /* 0x002fea0003800000 */
.L_x_421:
[----:B------:R-:W-:-:S13]  /*7fb0*/  VOTE.ANY P1, P1 ;  /* 0x0000000000ff7806 */ /* 0x000fda0000820100 */
[----:B------:R-:W-:Y:S05]  /*7fc0*/  @!P1 BRA `(.L_x_178) ;  /* 0x0000000000cc9947 */ /* 0x000fea0003800000 */
[----:B-1----:R-:W-:Y:S01]  /*7fd0*/  SHF.R.U32.HI R0, RZ, 0x5, R41 ;  /* 0x00000005ff007819 */ /* 0x002fe20000011629 */
[----:B------:R-:W-:Y:S01]  /*7fe0*/  BSSY.RECONVERGENT B6, `(.L_x_179) ;  /* 0x0000018000067945 */ /* 0x000fe20003800200 */
[----:B------:R-:W-:Y:S02]  /*7ff0*/  LOP3.LUT R51, R50, 0x100, RZ, 0xfc, !PT ;  /* 0x0000010032337812 */ /* 0x000fe400078efcff */
[----:B------:R-:W-:Y:S02]  /*8000*/  SHF.R.U32.HI R3, RZ, 0x15, R50 ;  /* 0x00000015ff037819 */ /* 0x000fe40000011632 */
[----:B------:R-:W-:Y:S02]  /*8010*/  LOP3.LUT R0, R0, 0x3, RZ, 0xc0, !PT ;  /* 0x0000000300007812 */ /* 0x000fe400078ec0ff */
[----:B------:R-:W-:Y:S02]  /*8020*/  R2UR UR4, R51 ;  /* 0x00000000330472ca */ /* 0x000fe400000e0000 */
[----:B------:R-:W-:-:S11]  /*8030*/  ISETP.NE.AND P0, PT, R0, R3, PT ;  /* 0x000000030000720c */ /* 0x000fd60003f05270 */
[----:B------:R-:W1:Y:S02]  /*8040*/  LDTM.x16 R24, tmem[UR4] ;  /* 0x00000004001879ee */ /* 0x000e640008240000 */
[----:B-1----:R-:W-:Y:S05]  /*8050*/  @!P0 BRA `(.L_x_180) ;  /* 0x0000000000408947 */ /* 0x002fea0003800000 */
[----:B------:R-:W-:Y:S01]  /*8060*/  MOV R14, 0x8 ;  /* 0x00000008000e7802 */ /* 0x000fe20000000f00 */
[----:B------:R-:W1:Y:S01]  /*8070*/  LDCU.64 UR8, c[0x4][0xb0] ;  /* 0x01001600ff0877ac */ /* 0x000e620008000a00 */
[----:B------:R-:W-:Y:S02]  /*8080*/  HFMA2 R12, -RZ, RZ, 0, 5.9604644775390625e-08 ;  /* 0x00000001ff0c7431 */ /* 0x000fe400000001ff */
[----:B------:R-:W-:Y:S01]  /*8090*/  IMAD.MOV.U32 R8, RZ, RZ, 0x192 ;  /* 0x00000192ff087424 */ /* 0x000fe200078e00ff */
[----:B------:R-:W2:Y:S01]  /*80a0*/  LDCU.64 UR6, c[0x4][0xb8] ;  /* 0x01001700ff0677ac */ /* 0x000ea20008000a00 */
[----:B------:R-:W3:Y:S01]  /*80b0*/  LDC.64 R14, c[0x4][R14] ;  /* 0x010000000e0e7b82 */ /* 0x000ee20000000a00 */
[----:B------:R-:W-:Y:S01]  /*80c0*/  IMAD.MOV.U32 R13, RZ, RZ, RZ ;  /* 0x000000ffff0d7224 */ /* 0x000fe200078e00ff */
[----:B------:R-:W4:Y:S01]  /*80d0*/  LDCU.64 UR4, c[0x4][0x30] ;  /* 0x01000600ff0477ac */ /* 0x000f220008000a00 */
[----:B-1----:R-:W-:Y:S01]  /*80e0*/  IMAD.U32 R4, RZ, RZ, UR8 ;  /* 0x00000008ff047e24 */ /* 0x002fe2000f8e00ff */
[----:B------:R-:W-:Y:S01]  /*80f0*/  MOV R5, UR9 ;  /* 0x0000000900057c02 */ /* 0x000fe20008000f00 */
[----:B--2---:R-:W-:Y:S01]  /*8100*/  IMAD.U32 R6, RZ, RZ, UR6 ;  /* 0x00000006ff067e24 */ /* 0x004fe2000f8e00ff */
[----:B------:R-:W-:Y:S01]  /*8110*/  MOV R7, UR7 ;  /* 0x0000000700077c02 */ /* 0x000fe20008000f00 */
[----:B----4-:R-:W-:Y:S01]  /*8120*/  IMAD.U32 R10, RZ, RZ, UR4 ;  /* 0x00000004ff0a7e24 */ /* 0x010fe2000f8e00ff */
[----:B------:R-:W-:-:S02]  /*8130*/  MOV R11, UR5 ;  /* 0x00000005000b7c02 */ /* 0x000fc40008000f00 */
[----:B------:R-:W-:-:S07]  /*8140*/  LEPC R20, `(.L_x_180) ;  /* 0x000000001014794e */ /* 0x000fce0000000000 */
[----:B---3--:R-:W-:Y:S05]  /*8150*/  CALL.ABS.NOINC R14 ;  /* 0x000000000e007343 */ /* 0x008fea0003c00000 */
.L_x_180:
[----:B------:R-:W-:Y:S05]  /*8160*/  BSYNC.RECONVERGENT B6 ;  /* 0x0000000000067941 */ /* 0x000fea0003800200 */
.L_x_179:
[----:B------:R-:W-:Y:S01]  /*8170*/  LOP3.LUT R0, R50, 0x110, RZ, 0xfc, !PT ;  /* 0x0000011032007812 */ /* 0x000fe200078efcff */
[----:B------:R-:W-:Y:S05]  /*8180*/  WARPSYNC.ALL ;  /* 0x0000000000007948 */ /* 0x000fea0003800000 */
[----:B------:R-:W-:Y:S02]  /*8190*/  R2UR UR4, R0 ;  /* 0x00000000000472ca */ /* 0x000fe400000e0000 */
[----:B------:R-:W-:Y:S02]  /*81a0*/  FSETP.NEU.AND P0, PT, R52, 1, PT ;  /* 0x3f8000003400780b */ /* 0x000fe40003f0d000 */
[----:B------:R-:W-:-:S09]  /*81b0*/  R2UR UR5, R51 ;  /* 0x00000000330572ca */ /* 0x000fd200000e0000 */
[----:B------:R-:W1:Y:S01]  /*81c0*/  LDTM.x16 R4, tmem[UR4] ;  /* 0x00000004000479ee */ /* 0x000e620008240000 */
[----:B------:R-:W-:Y:S01]  /*81d0*/  R2UR UR4, R0 ;  /* 0x00000000000472ca */ /* 0x000fe200000e0000 */
[C---:B------:R-:W-:Y:S02]  /*81e0*/  @P0 FMUL2 R24, R52.reuse.F32, R24.F32x2.HI_LO ;  /* 0x000000183418024a */ /* 0x040fe40000040000 */
[C---:B------:R-:W-:Y:S02]  /*81f0*/  @P0 FMUL2 R26, R52.reuse.F32, R26.F32x2.HI_LO ;  /* 0x0000001a341a024a */ /* 0x040fe40000040000 */
[C---:B------:R-:W-:Y:S02]  /*8200*/  @P0 FMUL2 R28, R52.reuse.F32, R28.F32x2.HI_LO ;  /* 0x0000001c341c024a */ /* 0x040fe40000040000 */
[C---:B------:R-:W-:Y:S02]  /*8210*/  @P0 FMUL2 R30, R52.reuse.F32, R30.F32x2.HI_LO ;  /* 0x0000001e341e024a */ /* 0x040fe40000040000 */
[----:B------:R-:W-:-:S02]  /*8220*/  @P0 FMUL2 R32, R52.F32, R32.F32x2.HI_LO ;  /* 0x000000203420024a */ /* 0x000fc40000040000 */
[C---:B------:R-:W-:Y:S02]  /*8230*/  @P0 FMUL2 R34, R52.reuse.F32, R34.F32x2.HI_LO ;  /* 0x000000223422024a */ /* 0x040fe40000040000 */
[C---:B------:R-:W-:Y:S02]  /*8240*/  @P0 FMUL2 R36, R52.reuse.F32, R36.F32x2.HI_LO ;  /* 0x000000243424024a */ /* 0x040fe40000040000 */
[----:B------:R-:W-:-:S04]  /*8250*/  @P0 FMUL2 R38, R52.F32, R38.F32x2.HI_LO ;  /* 0x000000263426024a */ /* 0x000fc80000040000 */
[----:B------:R2:W-:Y:S01]  /*8260*/  STTM.x16 tmem[UR5], R24 ;  /* 0x00000018000079ed */ /* 0x0005e20008240005 */
[C---:B-1----:R-:W-:Y:S02]  /*8270*/  @P0 FMUL2 R4, R52.reuse.F32, R4.F32x2.HI_LO ;  /* 0x000000043404024a */ /* 0x042fe40000040000 */
[C---:B------:R-:W-:Y:S02]  /*8280*/  @P0 FMUL2 R6, R52.reuse.F32, R6.F32x2.HI_LO ;  /* 0x000000063406024a */ /* 0x040fe40000040000 */
[C---:B------:R-:W-:Y:S02]  /*8290*/  @P0 FMUL2 R8, R52.reuse.F32, R8.F32x2.HI_LO ;  /* 0x000000083408024a */ /* 0x040fe40000040000 */
[C---:B------:R-:W-:Y:S02]  /*82a0*/  @P0 FMUL2 R10, R52.reuse.F32, R10.F32x2.HI_LO ;  /* 0x0000000a340a024a */ /* 0x040fe40000040000 */
[C---:B------:R-:W-:Y:S02]  /*82b0*/  @P0 FMUL2 R12, R52.reuse.F32, R12.F32x2.HI_LO ;  /* 0x0000000c340c024a */ /* 0x040fe40000040000 */
[----:B------:R-:W-:-:S02]  /*82c0*/  @P0 FMUL2 R14, R52.F32, R14.F32x2.HI_LO ;  /* 0x0000000e340e024a */ /* 0x000fc40000040000 */
[C---:B------:R-:W-:Y:S02]  /*82d0*/  @P0 FMUL2 R16, R52.reuse.F32, R16.F32x2.HI_LO ;  /* 0x000000103410024a */ /* 0x040fe40000040000 */
[----:B------:R-:W-:-:S04]  /*82e0*/  @P0 FMUL2 R18, R52.F32, R18.F32x2.HI_LO ;  /* 0x000000123412024a */ /* 0x000fc80000040000 */
[----:B------:R2:W-:Y:S02]  /*82f0*/  STTM.x16 tmem[UR4], R4 ;  /* 0x00000004000079ed */ /* 0x0005e40008240004 */
.L_x_178:
[----:B------:R-:W-:-:S09]  /*8300*/  UISETP.NE.AND UP0, UPT, UR39, URZ, UPT ;  /* 0x000000ff2700728c */ /* 0x000fd2000bf05270 */
[----:B------:R-:W-:Y:S05]  /*8310*/  BRA.U !UP0, `(.L_x_181) ;  /* 0x0000000108047547 */ /* 0x000fea000b800000 */
[----:B------:R-:W-:Y:S05]  /*8320*/  BPT.TRAP 0x1 ;  /* 0x000000040000795c */ /* 0x000fea0000300000 */
.L_x_181:
[----:B------:R-:W-:Y:S01]  /*8330*/  IADD3 R3, PT, PT, R47, 0xe088, RZ ;  /* 0x0000e0882f037810 */ /* 0x000fe20007ffe0ff */
[----:B------:R-:W-:Y:S02]  /*8340*/  UISETP.NE.AND UP0, UPT, UR41, URZ, UPT ;  /* 0x000000ff2900728c */ /* 0x000fe4000bf05270 */
[----:B------:R-:W-:Y:S01]  /*8350*/  ULOP3.LUT UR42, UR42, 0x1, URZ, 0x3c, !UPT ;  /* 0x000000012a2a7892 */ /* 0x000fe2000f8e3cff */
[----:B-1----:R-:W-:-:S04]  /*8360*/  PRMT R0, R48, 0x654, R3 ;  /* 0x0000065430007816 */ /* 0x002fc80000000003 */
[----:B------:R1:W-:Y:S01]  /*8370*/  SYNCS.ARRIVE.TRANS64.RED.A1T0 RZ, [R0+URZ], RZ ;  /* 0x000000ff00ff79a7 */ /* 0x0003e200081004ff */
[----:B------:R-:W3:Y:S01]  /*8380*/  FENCE.VIEW.ASYNC.T ;  /* 0x00000000000073c6 */ /* 0x000ee20000000200 */
[----:B------:R-:W-:Y:S05]  /*8390*/  BRA.U UP0, `(.L_x_182) ;  /* 0x0000000100087547 */ /* 0x000fea000b800000 */
[----:B------:R-:W-:Y:S05]  /*83a0*/  BPT.TRAP 0x1 ;  /* 0x000000040000795c */ /* 0x000fea0000300000 */
[----:B------:R-:W-:Y:S05]  /*83b0*/  BPT.TRAP 0x1 ;  /* 0x000000040000795c */ /* 0x000fea0000300000 */
.L_x_182:
[----:B------:R-:W-:Y:S01]  /*83c0*/  IADD3 R3, PT, PT, R47, 0xe0a0, RZ ;  /* 0x0000e0a02f037810 */ /* 0x000fe20007ffe0ff */
[----:B------:R-:W-:-:S03]  /*83d0*/  UISETP.NE.AND UP0, UPT, UR39, URZ, UPT ;  /* 0x000000ff2700728c */ /* 0x000fc6000bf05270 */
[----:B-1----:R-:W-:-:S04]  /*83e0*/  PRMT R0, R48, 0x654, R3 ;  /* 0x0000065430007816 */ /* 0x002fc80000000003 */
[----:B---3--:R1:W-:Y:S02]  /*83f0*/  SYNCS.ARRIVE.TRANS64.RED.A1T0 RZ, [R0+URZ], RZ ;  /* 0x000000ff00ff79a7 */ /* 0x0083e400081004ff */
[----:B------:R-:W-:Y:S05]  /*8400*/  BRA.U !UP0, `(.L_x_183) ;  /* 0x0000000108047547 */ /* 0x000fea000b800000 */
[----:B------:R-:W-:Y:S05]  /*8410*/  BPT.TRAP 0x1 ;  /* 0x000000040000795c */ /* 0x000fea0000300000 */
.L_x_183:
[----:B-1----:R-:W-:Y:S01]  /*8420*/  IMAD.U32 R0, RZ, RZ, UR42 ;  /* 0x0000002aff007e24 */ /* 0x002fe2000f8e00ff */
[----:B------:R-:W-:-:S04]  /*8430*/  LOP3.LUT R3, R50, 0x80, RZ, 0xfc, !PT ;  /* 0x0000008032037812 */ /* 0x000fc800078efcff */
[----:B------:R-:W-:-:S04]  /*8440*/  SHF.L.U32 R0, R0, 0x1f, RZ ;  /* 0x0000001f00007819 */ /* 0x000fc800000006ff */
[----:B------:R-:W1:Y:S02]  /*8450*/  SYNCS.PHASECHK.TRANS64.TRYWAIT P0, [R47+URZ+0xe080], R0 ;  /* 0x00e080002f0075a7 */ /* 0x000e6400080011ff */
[----:B-1----:R-:W-:Y:S05]  /*8460*/  @!P0 BRA `(.L_x_184) ;  /* 0x0000011c00448947 */ /* 0x002fea0003800000 */
.L_x_422:
        /* <DEDUP_REMOVED lines=17> */
.L_x_185:
[----:B------:R-:W-:Y:S01]  /*8580*/  IMAD.U32 R0, RZ, RZ, UR43 ;  /* 0x0000002bff007e24 */ /* 0x000fe2000f8e00ff */
[----:B------:R-:W-:-:S04]  /*8590*/  FSETP.NEU.AND P1, PT, R52, 1, PT ;  /* 0x3f8000003400780b */ /* 0x000fc80003f2d000 */
[----:B------:R-:W-:-:S04]  /*85a0*/  SHF.L.U32 R0, R0, 0x1f, RZ ;  /* 0x0000001f00007819 */ /* 0x000fc800000006ff */
[----:B------:R-:W1:Y:S02]  /*85b0*/  SYNCS.PHASECHK.TRANS64.TRYWAIT P0, [R47+URZ+0xe098], R0 ;  /* 0x00e098002f0075a7 */ /* 0x000e6400080011ff */
[----:B-1----:R-:W-:Y:S05]  /*85c0*/  @!P0 BRA `(.L_x_186) ;  /* 0x0000011c00008947 */ /* 0x002fea0003800000 */
.L_x_423:
        /* <DEDUP_REMOVED lines=27> */
.L_x_189:
[----:B------:R-:W-:Y:S05]  /*8780*/  BSYNC.RECONVERGENT B6 ;  /* 0x0000000000067941 */ /* 0x000fea0003800200 */
.L_x_188:
        /* <DEDUP_REMOVED lines=25> */
.L_x_187:
[----:B------:R-:W-:-:S09]  /*8920*/  UISETP.NE.AND UP0, UPT, UR40, URZ, UPT ;  /* 0x000000ff2800728c */ /* 0x000fd2000bf05270 */
[----:B------:R-:W-:Y:S05]  /*8930*/  BRA.U !UP0, `(.L_x_190) ;  /* 0x0000000108047547 */ /* 0x000fea000b800000 */
[----:B------:R-:W-:Y:S05]  /*8940*/  BPT.TRAP 0x1 ;  /* 0x000000040000795c */ /* 0x000fea0000300000 */
.L_x_190:
[----:B-1----:R-:W-:Y:S01]  /*8950*/  PRMT R0, R48, 0x654, R23 ;  /* 0x0000065430007816 */ /* 0x002fe20000000017 */
[----:B------:R-:W-:-:S03]  /*8960*/  UISETP.NE.AND UP0, UPT, UR41, URZ, UPT ;  /* 0x000000ff2900728c */ /* 0x000fc6000bf05270 */
[----:B------:R1:W-:Y:S01]  /*8970*/  SYNCS.ARRIVE.TRANS64.RED.A1T0 RZ, [R0+URZ], RZ ;  /* 0x000000ff00ff79a7 */ /* 0x0003e200081004ff */
[----:B------:R-:W3:Y:S05]  /*8980*/  FENCE.VIEW.ASYNC.T ;  /* 0x00000000000073c6 */ /* 0x000eea0000000200 */
[----:B------:R-:W-:Y:S05]  /*8990*/  BRA.U UP0, `(.L_x_191) ;  /* 0x0000000100087547 */ /* 0x000fea000b800000 */
[----:B------:R-:W-:Y:S05]  /*89a0*/  BPT.TRAP 0x1 ;  /* 0x000000040000795c */ /* 0x000fea0000300000 */
[----:B------:R-:W-:Y:S05]  /*89b0*/  BPT.TRAP 0x1 ;  /* 0x000000040000795c */ /* 0x000fea0000300000 */
.L_x_191:
[----:B------:R-:W-:Y:S01]  /*89c0*/  ISETP.NE.AND P0, PT, R49, RZ, PT ;  /* 0x000000ff3100720c */ /* 0x000fe20003f05270 */
[----:B------:R-:W-:Y:S01]  /*89d0*/  VIADD R3, R47, 0xe0a8 ;  /* 0x0000e0a82f037836 */ /* 0x000fe20000000000 */
[----:B------:R-:W-:-:S04]  /*89e0*/  ULOP3.LUT UR43, UR43, 0x1, URZ, 0x3c, !UPT ;  /* 0x000000012b2b7892 */ /* 0x000fc8000f8e3cff */
[----:B------:R-:W-:-:S04]  /*89f0*/  PRMT R3, R48, 0x654, R3 ;  /* 0x0000065430037816 */ /* 0x000fc80000000003 */
[----:B---3--:R3:W-:Y:S02]  /*8a00*/  SYNCS.ARRIVE.TRANS64.RED.A1T0 RZ, [R3+URZ], RZ ;  /* 0x000000ff03ff79a7 */ /* 0x0087e400081004ff */
[----:B---3--:R-:W-:Y:S01]  /*8a10*/  LOP3.LUT R3, R42, 0x1, RZ, 0x3c, !PT ;  /* 0x000000012a037812 */ /* 0x008fe200078e3cff */
[----:B------:R-:W-:Y:S06]  /*8a20*/  @P0 BRA `(.L_x_192) ;  /* 0xfffffff000d00947 */ /* 0x000fec000383ffff */
.L_x_173:
[----:B------:R-:W-:-:S09]  /*8a30*/  UISETP.NE.AND UP0, UPT, UR39, URZ, UPT ;  /* 0x000000ff2700728c */ /* 0x000fd2000bf05270 */
[----:B------:R-:W-:Y:S05]  /*8a40*/  BRA.U !UP0, `(.L_x_193) ;  /* 0x0000000108047547 */ /* 0x000fea000b800000 */
[----:B------:R-:W-:Y:S05]  /*8a50*/  BPT.TRAP 0x1 ;  /* 0x000000040000795c */ /* 0x000fea0000300000 */
.L_x_193:
[----:B--2---:R-:W-:Y:S01]  /*8a60*/  IADD3 R31, PT, PT, R47, 0xe088, RZ ;  /* 0x0000e0882f1f7810 */ /* 0x004fe20007ffe0ff */
[----:B------:R-:W-:-:S03]  /*8a70*/  UISETP.NE.AND UP0, UPT, UR40, URZ, UPT ;  /* 0x000000ff2800728c */ /* 0x000fc6000bf05270 */
[----:B------:R-:W-:-:S04]  /*8a80*/  PRMT R4, R48, 0x654, R31 ;  /* 0x0000065430047816 */ /* 0x000fc8000000001f */
[----:B------:R2:W-:Y:S02]  /*8a90*/  SYNCS.ARRIVE.TRANS64.RED.A1T0 RZ, [R4+URZ], RZ ;  /* 0x000000ff04ff79a7 */ /* 0x0005e400081004ff */
[----:B------:R-:W-:Y:S05]  /*8aa0*/  BRA.U !UP0, `(.L_x_194) ;  /* 0x0000000108047547 */ /* 0x000fea000b800000 */
[----:B------:R-:W-:Y:S05]  /*8ab0*/  BPT.TRAP 0x1 ;  /* 0x000000040000795c */ /* 0x000fea0000300000 */
.L_x_194:
[----:B--2---:R-:W-:Y:S01]  /*8ac0*/  SHF.L.U32 R4, R3, 0x1f, RZ ;  /* 0x0000001f03047819 */ /* 0x004fe200000006ff */
[----:B------:R-:W-:-:S03]  /*8ad0*/  IMAD.U32 R27, R41, 0x10000, RZ ;  /* 0x00010000291b7824 */ /* 0x000fc600078e00ff */
[----:B------:R-:W2:Y:S02]  /*8ae0*/  SYNCS.PHASECHK.TRANS64.TRYWAIT P0, [R47+URZ+0xe070], R4 ;  /* 0x00e070042f0075a7 */ /* 0x000ea400080011ff */
[----:B------:R-:W-:Y:S01]  /*8af0*/  LOP3.LUT R27, R27, 0x600000, RZ, 0xc0, !PT ;  /* 0x006000001b1b7812 */ /* 0x000fe200078ec0ff */
[----:B--2---:R-:W-:Y:S06]  /*8b00*/  @!P0 BRA `(.L_x_195) ;  /* 0x0000011400c48947 */ /* 0x004fec0003800000 */
.L_x_424:
[----:B------:R-:W-:Y:S05]  /*8b10*/  WARPSYNC.ALL ;  /* 0x0000000000007948 */ /* 0x000fea0003800000 */
[----:B------:R-:W-:Y:S01]  /*8b20*/  R2UR UR4, R27 ;  /* 0x000000001b0472ca */ /* 0x000fe200000e0000 */
[----:B------:R-:W-:-:S12]  /*8b30*/  UISETP.NE.AND UP0, UPT, UR40, URZ, UPT ;  /* 0x000000ff2800728c */ /* 0x000fd8000bf05270 */
[----:B------:R-:W3:Y:S02]  /*8b40*/  LDTM.x2 R22, tmem[UR4] ;  /* 0x00000004001679ee */ /* 0x000ee400080c0000 */
[----:B---3--:R-:W-:Y:S05]  /*8b50*/  BRA.U !UP0, `(.L_x_196) ;  /* 0x0000000108047547 */ /* 0x008fea000b800000 */
[----:B------:R-:W-:Y:S05]  /*8b60*/  BPT.TRAP 0x1 ;  /* 0x000000040000795c */ /* 0x000fea0000300000 */
.L_x_196:
[----:B------:R3:W-:Y:S01]  /*8b70*/  SYNCS.ARRIVE.TRANS64.RED.A1T0 RZ, [R0+URZ], RZ ;  /* 0x000000ff00ff79a7 */ /* 0x0007e200081004ff */
[----:B------:R-:W-:-:S09]  /*8b80*/  UISETP.NE.AND UP0, UPT, UR41, URZ, UPT ;  /* 0x000000ff2900728c */ /* 0x000fd2000bf05270 */
[----:B------:R-:W-:Y:S05]  /*8b90*/  BRA.U UP0, `(.L_x_197) ;  /* 0x0000000100047547 */ /* 0x000fea000b800000 */
[----:B------:R-:W-:Y:S05]  /*8ba0*/  BPT.TRAP 0x1 ;  /* 0x000000040000795c */ /* 0x000fea0000300000 */
.L_x_197:
[----:B-1-3--:R-:W-:-:S04]  /*8bb0*/  MOV R0, UR43 ;  /* 0x0000002b00007c02 */ /* 0x00afc80008000f00 */
[----:B------:R-:W-:-:S04]  /*8bc0*/  SHF.L.U32 R0, R0, 0x1f, RZ ;  /* 0x0000001f00007819 */ /* 0x000fc800000006ff */
[----:B------:R-:W1:Y:S02]  /*8bd0*/  SYNCS.PHASECHK.TRANS64.TRYWAIT P0, [R47+URZ+0xe090], R0 ;  /* 0x00e090002f0075a7 */ /* 0x000e6400080011ff */
[----:B-1----:R-:W-:Y:S05]  /*8be0*/  @!P0 BRA `(.L_x_198) ;  /* 0x0000011400a08947 */ /* 0x002fea0003800000 */
.L_x_425:
[----:B------:R-:W-:-:S09]  /*8bf0*/  UISETP.NE.AND UP0, UPT, UR41, URZ, UPT ;  /* 0x000000ff2900728c */ /* 0x000fd2000bf05270 */
[----:B------:R-:W-:Y:S05]  /*8c00*/  BRA.U UP0, `(.L_x_199) ;  /* 0x0000000100047547 */ /* 0x000fea000b800000 */
[----:B------:R-:W-:Y:S05]  /*8c10*/  BPT.TRAP 0x1 ;  /* 0x000000040000795c */ /* 0x000fea0000300000 */
.L_x_199:
[----:B-1----:R-:W-:Y:S01]  /*8c20*/  SHF.L.U32 R0, R43, 0x1f, RZ ;  /* 0x0000001f2b007819 */ /* 0x002fe200000006ff */
[----:B------:R1:W3:Y:S01]  /*8c30*/  MUFU.RCP R3, R22 ;  /* 0x0000001600037308 */ /* 0x0002e20000001000 */
[----:B------:R-:W-:Y:S02]  /*8c40*/  BSSY B0, `(.L_x_200) ;  /* 0x0000003000007945 */ /* 0x000fe40003800000 */
[----:B------:R-:W4:Y:S02]  /*8c50*/  SYNCS.PHASECHK.TRANS64.TRYWAIT P0, [R47+URZ+0xe0c0], R0 ;  /* 0x00e0c0002f0075a7 */ /* 0x000f2400080011ff */
[----:B-1-34-:R-:W-:Y:S05]  /*8c60*/  @!P0 BRA `(.L_x_201) ;  /* 0x0000011400948947 */ /* 0x01afea0003800000 */
.L_x_426:
[----:B------:R-:W-:Y:S05]  /*8c70*/  BSYNC B0 ;  /* 0x0000000000007941 */ /* 0x000fea0003800000 */
.L_x_200:
[----:B------:R-:W3:Y:S01]  /*8c80*/  LDCU UR4, c[0x0][0x708] ;  /* 0x0000e100ff0477ac */ /* 0x000ee20008000800 */
[----:B------:R-:W-:Y:S01]  /*8c90*/  FFMA R32, -R22, R3, 1 ;  /* 0x3f80000016207423 */ /* 0x000fe20000000103 */
[----:B------:R-:W4:Y:S03]  /*8ca0*/  LDC R30, c[0x0][0x708] ;  /* 0x0001c200ff1e7b82 */ /* 0x000f260000000800 */
[----:B------:R-:W-:Y:S01]  /*8cb0*/  FFMA R32, R3, R32, R3 ;  /* 0x0000002003207223 */ /* 0x000fe20000000003 */
[----:B---3--:R-:W-:-:S03]  /*8cc0*/  MOV R3, UR4 ;  /* 0x0000000400037c02 */ /* 0x008fc60008000f00 */
[----:B------:R-:W-:Y:S01]  /*8cd0*/  FFMA R5, R32, UR4, RZ ;  /* 0x0000000420057c23 */ /* 0x000fe200080000ff */
[----:B------:R-:W3:Y:S03]  /*8ce0*/  FCHK P0, R3, R22 ;  /* 0x0000001603007302 */ /* 0x000ee60000000000 */
[----:B-1----:R-:W-:-:S04]  /*8cf0*/  FFMA R0, -R22, R5, UR4 ;  /* 0x0000000416007e23 */ /* 0x002fc80008000105 */
[----:B------:R-:W-:Y:S01]  /*8d00*/  FFMA R32, R32, R0, R5 ;  /* 0x0000000020207223 */ /* 0x000fe20000000005 */
[----:B---3--:R-:W-:Y:S06]  /*8d10*/  @!P0 BRA `(.L_x_202) ;  /* 0x0000000000088947 */ /* 0x008fec0003800000 */
[----:B--2---:R-:W-:Y:S02]  /*8d20*/  MOV R4, 0x8d40 ;  /* 0x00008d4000047802 */ /* 0x004fe40000000f00 */
[----:B----4-:R-:W-:Y:S05]  /*8d30*/  CALL.REL.NOINC `($__internal_3_$__cuda_sm3x_div_rn_noftz_f32_slowpath) ;  /* 0x0000012000a47944 */ /* 0x010fea0003c00000 */
.L_x_202:
[----:B------:R-:W-:Y:S01]  /*8d40*/  LOP3.LUT R0, R27, 0x100, RZ, 0xfc, !PT ;  /* 0x000001001b007812 */ /* 0x000fe200078efcff */
[----:B------:R-:W-:Y:S05]  /*8d50*/  WARPSYNC.ALL ;  /* 0x0000000000007948 */ /* 0x000fea0003800000 */
[----:B------:R-:W-:Y:S01]  /*8d60*/  R2UR UR4, R0 ;  /* 0x00000000000472ca */ /* 0x000fe200000e0000 */
[----:B------:R-:W-:Y:S01]  /*8d70*/  IMAD.SHL.U32 R26, R41, 0x20, RZ ;  /* 0x00000020291a7824 */ /* 0x000fe200078e00ff */
[----:B------:R-:W1:Y:S04]  /*8d80*/  S2R R0, SR_SWINHI ;  /* 0x0000000000007919 */ /* 0x000e680000002f00 */
[----:B------:R-:W-:-:S07]  /*8d90*/  LOP3.LUT R26, R26, 0xfe0, RZ, 0xc0, !PT ;  /* 0x00000fe01a1a7812 */ /* 0x000fce00078ec0ff */
[----:B--2---:R-:W2:Y:S01]  /*8da0*/  LDTM.x16 R4, tmem[UR4] ;  /* 0x00000004000479ee */ /* 0x004ea20008240000 */
[----:B------:R-:W-:Y:S02]  /*8db0*/  MOV R28, R47 ;  /* 0x0000002f001c7202 */ /* 0x000fe40000000f00 */
[----:B-1----:R-:W-:Y:S01]  /*8dc0*/  MOV R29, R0 ;  /* 0x00000000001d7202 */ /* 0x002fe20000000f00 */
[----:B--2---:R-:W-:Y:S02]  /*8dd0*/  FMUL2 R24, R32.F32, R10.F32x2.HI_LO ;  /* 0x0000000a2018724a */ /* 0x004fe40000040000 */
[----:B------:R-:W-:-:S04]  /*8de0*/  IMAD.WIDE.U32 R10, R26, 0x2, R28 ;  /* 0x000000021a0a7825 */ /* 0x000fc800078e001c */
[C---:B------:R-:W-:Y:S01]  /*8df0*/  FMUL2 R20, R32.reuse.F32, R8.F32x2.HI_LO ;  /* 0x000000082014724a */ /* 0x040fe20000040000 */
[----:B------:R-:W-:Y:S01]  /*8e00*/  SHF.R.U32.HI R29, RZ, 0x5, R41 ;  /* 0x00000005ff1d7819 */ /* 0x000fe20000011629 */
[C---:B------:R-:W-:Y:S01]  /*8e10*/  FMUL2 R4, R32.reuse.F32, R4.F32x2.HI_LO ;  /* 0x000000042004724a */ /* 0x040fe20000040000 */
[----:B------:R-:W-:Y:S01]  /*8e20*/  SHF.R.U32.HI R28, RZ, 0x15, R27 ;  /* 0x00000015ff1c7819 */ /* 0x000fe2000001161b */
[----:B------:R-:W-:Y:S01]  /*8e30*/  FMUL2 R6, R32.F32, R6.F32x2.HI_LO ;  /* 0x000000062006724a */ /* 0x000fe20000040000 */
[----:B------:R-:W-:Y:S01]  /*8e40*/  IADD3 R0, P1, PT, R10, 0xa000, RZ ;  /* 0x0000a0000a007810 */ /* 0x000fe20007f3e0ff */
[----:B------:R-:W-:Y:S01]  /*8e50*/  FMUL2 R12, R32.F32, R12.F32x2.HI_LO ;  /* 0x0000000c200c724a */ /* 0x000fe20000040000 */
[----:B------:R-:W-:Y:S01]  /*8e60*/  IADD3 R3, P0, PT, R10, 0xa010, RZ ;  /* 0x0000a0100a037810 */ /* 0x000fe20007f1e0ff */
[C---:B------:R-:W-:Y:S01]  /*8e70*/  FMUL2 R14, R32.reuse.F32, R14.F32x2.HI_LO ;  /* 0x0000000e200e724a */ /* 0x040fe20000040000 */
[----:B------:R-:W-:Y:S01]  /*8e80*/  F2FP.F16.F32.PACK_AB R10, R21, R20 ;  /* 0x00000014150a723e */ /* 0x000fe200000000ff */
[--C-:B------:R-:W-:Y:S01]  /*8e90*/  IMAD.X R35, RZ, RZ, R11.reuse, P1 ;  /* 0x000000ffff237224 */ /* 0x100fe200008e060b */
[----:B------:R-:W-:Y:S01]  /*8ea0*/  F2FP.F16.F32.PACK_AB R8, R5, R4 ;  /* 0x000000040508723e */ /* 0x000fe200000000ff */
[----:B------:R-:W-:Y:S01]  /*8eb0*/  IMAD.X R21, RZ, RZ, R11, P0 ;  /* 0x000000ffff157224 */ /* 0x000fe200000e060b */
[----:B------:R-:W-:Y:S01]  /*8ec0*/  F2FP.F16.F32.PACK_AB R9, R7, R6 ;  /* 0x000000060709723e */ /* 0x000fe200000000ff */
[----:B------:R-:W-:Y:S01]  /*8ed0*/  FMUL2 R16, R32.F32, R16.F32x2.HI_LO ;  /* 0x000000102010724a */ /* 0x000fe20000040000 */
[----:B------:R-:W-:Y:S01]  /*8ee0*/  SHF.R.U64 R7, R0, 0x3, R35 ;  /* 0x0000000300077819 */ /* 0x000fe20000001223 */
[----:B------:R-:W-:Y:S01]  /*8ef0*/  FMUL2 R18, R32.F32, R18.F32x2.HI_LO ;  /* 0x000000122012724a */ /* 0x000fe20000040000 */
[----:B------:R-:W-:-:S02]  /*8f00*/  F2FP.F16.F32.PACK_AB R4, R13, R12 ;  /* 0x0000000c0d04723e */ /* 0x000fc400000000ff */
[----:B------:R-:W-:Y:S02]  /*8f10*/  SHF.R.U64 R12, R3, 0x3, R21 ;  /* 0x00000003030c7819 */ /* 0x000fe40000001215 */
[----:B------:R-:W-:Y:S02]  /*8f20*/  F2FP.F16.F32.PACK_AB R11, R25, R24 ;  /* 0x00000018190b723e */ /* 0x000fe400000000ff */
[----:B------:R-:W-:Y:S02]  /*8f30*/  LOP3.LUT R34, R0, 0x30, R7, 0x78, !PT ;  /* 0x0000003000227812 */ /* 0x000fe400078e7807 */
[----:B------:R-:W-:Y:S02]  /*8f40*/  F2FP.F16.F32.PACK_AB R5, R15, R14 ;  /* 0x0000000e0f05723e */ /* 0x000fe400000000ff */
[----:B------:R-:W-:Y:S01]  /*8f50*/  F2FP.F16.F32.PACK_AB R6, R17, R16 ;  /* 0x000000101106723e */ /* 0x000fe200000000ff */
[----:B------:R1:W-:Y:S01]  /*8f60*/  ST.E.128 desc[UR44][R34.64], R8 ;  /* 0x0000000822007985 */ /* 0x0003e2000c101d2c */
[----:B------:R-:W-:-:S02]  /*8f70*/  LOP3.LUT R20, R3, 0x30, R12, 0x78, !PT ;  /* 0x0000003003147812 */ /* 0x000fc400078e780c */
[----:B------:R-:W-:Y:S02]  /*8f80*/  F2FP.F16.F32.PACK_AB R7, R19, R18 ;  /* 0x000000121307723e */ /* 0x000fe400000000ff */
[----:B------:R-:W-:-:S03]  /*8f90*/  LOP3.LUT R29, R29, 0x3, RZ, 0xc0, !PT ;  /* 0x000000031d1d7812 */ /* 0x000fc600078ec0ff */
[----:B------:R1:W-:Y:S01]  /*8fa0*/  ST.E.128 desc[UR44][R20.64], R4 ;  /* 0x0000000414007985 */ /* 0x0003e2000c101d2c */
[----:B------:R-:W-:-:S13]  /*8fb0*/  ISETP.NE.AND P0, PT, R29, R28, PT ;  /* 0x0000001c1d00720c */ /* 0x000fda0003f05270 */
[----:B------:R-:W-:Y:S05]  /*8fc0*/  @!P0 BRA `(.L_x_203) ;  /* 0x0000000000408947 */ /* 0x000fea0003800000 */
[----:B------:R-:W-:Y:S01]  /*8fd0*/  MOV R14, 0x8 ;  /* 0x00000008000e7802 */ /* 0x000fe20000000f00 */
[----:B------:R-:W2:Y:S01]  /*8fe0*/  LDCU.64 UR6, c[0x4][0xb0] ;  /* 0x01001600ff0677ac */ /* 0x000ea20008000a00 */
[----:B------:R-:W-:Y:S02]  /*8ff0*/  HFMA2 R12, -RZ, RZ, 0, 5.9604644775390625e-08 ;  /* 0x00000001ff0c7431 */ /* 0x000fe400000001ff */
[----:B-1----:R-:W-:Y:S01]  /*9000*/  IMAD.MOV.U32 R8, RZ, RZ, 0x192 ;  /* 0x00000192ff087424 */ /* 0x002fe200078e00ff */
[----:B------:R-:W1:Y:S01]  /*9010*/  LDCU.64 UR4, c[0x4][0xb8] ;  /* 0x01001700ff0477ac */ /* 0x000e620008000a00 */
[----:B------:R-:W3:Y:S01]  /*9020*/  LDC.64 R14, c[0x4][R14] ;  /* 0x010000000e0e7b82 */ /* 0x000ee20000000a00 */
[----:B------:R-:W-:Y:S01]  /*9030*/  IMAD.MOV.U32 R13, RZ, RZ, RZ ;  /* 0x000000ffff0d7224 */ /* 0x000fe200078e00ff */
[----:B------:R-:W5:Y:S01]  /*9040*/  LDCU.64 UR8, c[0x4][0x40] ;  /* 0x01000800ff0877ac */ /* 0x000f620008000a00 */
[----:B--2---:R-:W-:Y:S01]  /*9050*/  IMAD.U32 R4, RZ, RZ, UR6 ;  /* 0x00000006ff047e24 */ /* 0x004fe2000f8e00ff */
[----:B------:R-:W-:Y:S01]  /*9060*/  MOV R5, UR7 ;  /* 0x0000000700057c02 */ /* 0x000fe20008000f00 */
[----:B-1----:R-:W-:Y:S01]  /*9070*/  IMAD.U32 R6, RZ, RZ, UR4 ;  /* 0x00000004ff067e24 */ /* 0x002fe2000f8e00ff */
[----:B------:R-:W-:Y:S01]  /*9080*/  MOV R7, UR5 ;  /* 0x0000000500077c02 */ /* 0x000fe20008000f00 */
[----:B-----5:R-:W-:Y:S01]  /*9090*/  IMAD.U32 R10, RZ, RZ, UR8 ;  /* 0x00000008ff0a7e24 */ /* 0x020fe2000f8e00ff */
[----:B------:R-:W-:-:S02]  /*90a0*/  MOV R11, UR9 ;  /* 0x00000009000b7c02 */ /* 0x000fc40008000f00 */
[----:B------:R-:W-:-:S07]  /*90b0*/  LEPC R20, `(.L_x_203) ;  /* 0x000000001014794e */ /* 0x000fce0000000000 */
[----:B---34-:R-:W-:Y:S05]  /*90c0*/  CALL.ABS.NOINC R14 ;  /* 0x000000000e007343 */ /* 0x018fea0003c00000 */
.L_x_203:
[----:B------:R-:W-:Y:S01]  /*90d0*/  LOP3.LUT R0, R27, 0x110, RZ, 0xfc, !PT ;  /* 0x000001101b007812 */ /* 0x000fe200078efcff */
[----:B------:R-:W-:Y:S05]  /*90e0*/  WARPSYNC.ALL ;  /* 0x0000000000007948 */ /* 0x000fea0003800000 */
[----:B------:R-:W-:Y:S02]  /*90f0*/  R2UR UR4, R0 ;  /* 0x00000000000472ca */ /* 0x000fe400000e0000 */
[----:B------:R-:W2:Y:S11]  /*9100*/  S2R R0, SR_SWINHI ;  /* 0x0000000000007919 */ /* 0x000eb60000002f00 */
[----:B-1----:R-:W1:Y:S01]  /*9110*/  LDTM.x16 R4, tmem[UR4] ;  /* 0x00000004000479ee */ /* 0x002e620008240000 */
[----:B------:R-:W3:Y:S02]  /*9120*/  LDCU.64 UR4, c[0x0][0x880] ;  /* 0x00011000ff0477ac */ /* 0x000ee40008000a00 */
[----:B---3--:R-:W-:Y:S01]  /*9130*/  UISETP.NE.U32.AND UP0, UPT, UR4, URZ, UPT ;  /* 0x000000ff0400728c */ /* 0x008fe2000bf05070 */
[----:B------:R-:W-:-:S02]  /*9140*/  MOV R34, R47 ;  /* 0x0000002f00227202 */ /* 0x000fc40000000f00 */
[----:B--2---:R-:W-:Y:S01]  /*9150*/  MOV R35, R0 ;  /* 0x0000000000237202 */ /* 0x004fe20000000f00 */
[----:B------:R-:W-:Y:S01]  /*9160*/  UISETP.NE.AND.EX UP0, UPT, UR5, URZ, UPT, UP0 ;  /* 0x000000ff0500728c */ /* 0x000fe2000bf05300 */
[----:B-1----:R-:W-:Y:S02]  /*9170*/  FMUL2 R6, R32.F32, R6.F32x2.HI_LO ;  /* 0x000000062006724a */ /* 0x002fe40000040000 */
[----:B------:R-:W-:-:S04]  /*9180*/  IMAD.WIDE.U32 R34, R26, 0x2, R34 ;  /* 0x000000021a227825 */ /* 0x000fc800078e0022 */
[C---:B------:R-:W-:Y:S02]  /*9190*/  FMUL2 R20, R32.reuse.F32, R8.F32x2.HI_LO ;  /* 0x000000082014724a */ /* 0x040fe40000040000 */
[C---:B------:R-:W-:Y:S01]  /*91a0*/  FMUL2 R4, R32.reuse.F32, R4.F32x2.HI_LO ;  /* 0x000000042004724a */ /* 0x040fe20000040000 */
[----:B------:R-:W-:Y:S01]  /*91b0*/  F2FP.F16.F32.PACK_AB R9, R7, R6 ;  /* 0x000000060709723e */ /* 0x000fe200000000ff */
[----:B------:R-:W-:Y:S01]  /*91c0*/  FMUL2 R24, R32.F32, R10.F32x2.HI_LO ;  /* 0x0000000a2018724a */ /* 0x000fe20000040000 */
[----:B------:R-:W-:Y:S01]  /*91d0*/  IADD3 R0, P1, PT, R34, 0xa030, RZ ;  /* 0x0000a03022007810 */ /* 0x000fe20007f3e0ff */
[----:B------:R-:W-:Y:S01]  /*91e0*/  FMUL2 R12, R32.F32, R12.F32x2.HI_LO ;  /* 0x0000000c200c724a */ /* 0x000fe20000040000 */
[----:B------:R-:W-:Y:S01]  /*91f0*/  IADD3 R3, P0, PT, R34, 0xa020, RZ ;  /* 0x0000a02022037810 */ /* 0x000fe20007f1e0ff */
[----:B------:R-:W-:Y:S01]  /*9200*/  FMUL2 R14, R32.F32, R14.F32x2.HI_LO ;  /* 0x0000000e200e724a */ /* 0x000fe20000040000 */
[----:B------:R-:W-:Y:S01]  /*9210*/  F2FP.F16.F32.PACK_AB R8, R5, R4 ;  /* 0x000000040508723e */ /* 0x000fe200000000ff */
[----:B------:R-:W-:-:S02]  /*9220*/  IMAD.X R33, RZ, RZ, R35, P1 ;  /* 0x000000ffff217224 */ /* 0x000fc400008e0623 */
[C---:B------:R-:W-:Y:S02]  /*9230*/  FMUL2 R16, R32.reuse.F32, R16.F32x2.HI_LO ;  /* 0x000000102010724a */ /* 0x040fe40000040000 */
[----:B------:R-:W-:Y:S02]  /*9240*/  IMAD.X R35, RZ, RZ, R35, P0 ;  /* 0x000000ffff237224 */ /* 0x000fe400000e0623 */
[----:B------:R-:W-:Y:S01]  /*9250*/  FMUL2 R18, R32.F32, R18.F32x2.HI_LO ;  /* 0x000000122012724a */ /* 0x000fe20000040000 */
[----:B------:R-:W-:Y:S02]  /*9260*/  F2FP.F16.F32.PACK_AB R10, R21, R20 ;  /* 0x00000014150a723e */ /* 0x000fe400000000ff */
[----:B------:R-:W-:Y:S02]  /*9270*/  SHF.R.U64 R7, R0, 0x3, R33 ;  /* 0x0000000300077819 */ /* 0x000fe40000001221 */
[----:B------:R-:W-:Y:S02]  /*9280*/  SHF.R.U64 R6, R3, 0x3, R35 ;  /* 0x0000000303067819 */ /* 0x000fe40000001223 */
[----:B------:R-:W-:-:S02]  /*9290*/  F2FP.F16.F32.PACK_AB R11, R25, R24 ;  /* 0x00000018190b723e */ /* 0x000fc400000000ff */
[----:B------:R-:W-:Y:S02]  /*92a0*/  LOP3.LUT R34, R3, 0x30, R6, 0x78, !PT ;  /* 0x0000003003227812 */ /* 0x000fe400078e7806 */
[----:B------:R-:W-:Y:S02]  /*92b0*/  LOP3.LUT R32, R0, 0x30, R7, 0x78, !PT ;  /* 0x0000003000207812 */ /* 0x000fe400078e7807 */
[----:B------:R-:W-:Y:S01]  /*92c0*/  F2FP.F16.F32.PACK_AB R4, R13, R12 ;  /* 0x0000000c0d04723e */ /* 0x000fe200000000ff */
[----:B------:R1:W-:Y:S01]  /*92d0*/  ST.E.128 desc[UR44][R34.64], R8 ;  /* 0x0000000822007985 */ /* 0x0003e2000c101d2c */
[----:B------:R-:W-:Y:S02]  /*92e0*/  F2FP.F16.F32.PACK_AB R5, R15, R14 ;  /* 0x0000000e0f05723e */ /* 0x000fe400000000ff */
[----:B------:R-:W-:Y:S02]  /*92f0*/  F2FP.F16.F32.PACK_AB R6, R17, R16 ;  /* 0x000000101106723e */ /* 0x000fe400000000ff */
[----:B------:R-:W-:-:S05]  /*9300*/  F2FP.F16.F32.PACK_AB R7, R19, R18 ;  /* 0x000000121307723e */ /* 0x000fca00000000ff */
[----:B------:R1:W-:Y:S01]  /*9310*/  ST.E.128 desc[UR44][R32.64], R4 ;  /* 0x0000000420007985 */ /* 0x0003e2000c101d2c */
[----:B------:R-:W-:Y:S01]  /*9320*/  @!PT LDS RZ, [RZ] ;  /* 0x00000000fffff984 */ /* 0x000fe20000000800 */
[----:B------:R-:W-:Y:S01]  /*9330*/  @!PT LDS RZ, [RZ] ;  /* 0x00000000fffff984 */ /* 0x000fe20000000800 */
[----:B------:R-:W-:Y:S01]  /*9340*/  @!PT LDS RZ, [RZ] ;  /* 0x00000000fffff984 */ /* 0x000fe20000000800 */
[----:B------:R-:W-:Y:S01]  /*9350*/  @!PT LDS RZ, [RZ] ;  /* 0x00000000fffff984 */ /* 0x000fe20000000800 */
[----:B------:R2:W-:Y:S06]  /*9360*/  MEMBAR.ALL.CTA ;  /* 0x0000000000007992 */ /* 0x0005ec0000008000 */
[----:B--2---:R-:W2:Y:S01]  /*9370*/  FENCE.VIEW.ASYNC.S ;  /* 0x00000000000073c6 */ /* 0x004ea20000000000 */
[----:B------:R-:W-:Y:S05]  /*9380*/  BRA.U !UP0, `(.L_x_204) ;  /* 0x0000000508347547 */ /* 0x000fea000b800000 */
[C---:B------:R-:W-:Y:S01]  /*9390*/  FSETP.GEU.AND P0, PT, R22.reuse, 1.175494350822287508e-38, PT ;  /* 0x008000001600780b */ /* 0x040fe20003f0e000 */
[----:B-1----:R-:W1:Y:S01]  /*93a0*/  LDC R4, c[0x0][0x904] ;  /* 0x00024100ff047b82 */ /* 0x002e620000000800 */
[----:B------:R-:W-:Y:S01]  /*93b0*/  MOV R3, 0x3e055027 ;  /* 0x3e05502700037802 */ /* 0x000fe20000000f00 */
[----:B------:R-:W3:Y:S01]  /*93c0*/  LDCU.64 UR4, c[0x0][0x908] ;  /* 0x00012100ff0477ac */ /* 0x000ee20008000a00 */
[----:B------:R-:W-:Y:S01]  /*93d0*/  FSEL R8, RZ, -23, P0 ;  /* 0xc1b80000ff087808 */ /* 0x000fe20000000000 */
[----:B------:R-:W-:Y:S08]  /*93e0*/  BSSY.RECONVERGENT B0, `(.L_x_204) ;  /* 0x0000047000007945 */ /* 0x000ff00003800200 */
[----:B------:R-:W-:-:S05]  /*93f0*/  @!P0 FMUL R22, R22, 8388608 ;  /* 0x4b00000016168820 */ /* 0x000fca0000400000 */
[C---:B------:R-:W-:Y:S02]  /*9400*/  IADD3 R5, PT, PT, R22.reuse, -0x3f2aaaab, RZ ;  /* 0xc0d5555516057810 */ /* 0x040fe40007ffe0ff */
[----:B------:R-:W-:Y:S01]  /*9410*/  ISETP.GT.U32.AND P1, PT, R22, 0x7f7fffff, PT ;  /* 0x7f7fffff1600780c */ /* 0x000fe20003f24070 */
[----:B---3--:R-:W-:Y:S01]  /*9420*/  IMAD.HI.U32 R0, R45, UR4, RZ ;  /* 0x000000042d007c27 */ /* 0x008fe2000f8e00ff */
[----:B------:R-:W-:Y:S01]  /*9430*/  LOP3.LUT R5, R5, 0xff800000, RZ, 0xc0, !PT ;  /* 0xff80000005057812 */ /* 0x000fe200078ec0ff */
[----:B------:R-:W3:Y:S01]  /*9440*/  LDCU UR4, c[0x0][0x380] ;  /* 0x00007000ff0477ac */ /* 0x000ee20008000800 */
[----:B-1----:R-:W-:Y:S02]  /*9450*/  ISETP.NE.AND P0, PT, R4, 0x1, PT ;  /* 0x000000010400780c */ /* 0x002fe40003f05270 */
[-C--:B------:R-:W-:Y:S02]  /*9460*/  IADD3 R6, PT, PT, R22, -R5.reuse, RZ ;  /* 0x8000000516067210 */ /* 0x080fe40007ffe0ff */
[----:B------:R-:W-:Y:S01]  /*9470*/  SHF.R.U32.HI R0, RZ, UR5, R0 ;  /* 0x00000005ff007c19 */ /* 0x000fe20008011600 */
[----:B------:R-:W1:Y:S01]  /*9480*/  LDCU UR5, c[0x0][0x700] ;  /* 0x0000e000ff0577ac */ /* 0x000e620008000800 */
[----:B------:R-:W-:Y:S01]  /*9490*/  I2FP.F32.S32 R5, R5 ;  /* 0x0000000500057245 */ /* 0x000fe20000201400 */
[----:B------:R-:W-:Y:S01]  /*94a0*/  FADD R6, R6, -1 ;  /* 0xbf80000006067421 */ /* 0x000fe20000000000 */
[----:B------:R-:W-:-:S03]  /*94b0*/  SEL R0, R45, R0, !P0 ;  /* 0x000000002d007207 */ /* 0x000fc60004000000 */
[----:B------:R-:W-:Y:S01]  /*94c0*/  FFMA R3, R6, -R3, 0.14084610342979431152 ;  /* 0x3e1039f606037423 */ /* 0x000fe20000000803 */
[----:B------:R-:W-:Y:S01]  /*94d0*/  IADD3 R0, PT, PT, -R0, RZ, RZ ;  /* 0x000000ff00007210 */ /* 0x000fe20007ffe1ff */
[----:B------:R-:W-:Y:S02]  /*94e0*/  FFMA R5, R5, 1.1920928955078125e-07, R8 ;  /* 0x3400000005057823 */ /* 0x000fe40000000008 */
[----:B------:R-:W-:Y:S02]  /*94f0*/  FFMA R3, R6, R3, -0.12148627638816833496 ;  /* 0xbdf8cdcc06037423 */ /* 0x000fe40000000003 */
[----:B------:R-:W-:Y:S02]  /*9500*/  IMAD R7, R4, R0, R45 ;  /* 0x0000000004077224 */ /* 0x000fe400078e022d */
[----:B------:R-:W-:-:S04]  /*9510*/  FFMA R3, R6, R3, 0.13980610668659210205 ;  /* 0x3e0f295506037423 */ /* 0x000fc80000000003 */
[----:B------:R-:W-:-:S04]  /*9520*/  FFMA R3, R6, R3, -0.16684235632419586182 ;  /* 0xbe2ad8b906037423 */ /* 0x000fc80000000003 */
[----:B------:R-:W-:-:S04]  /*9530*/  FFMA R3, R6, R3, 0.20012299716472625732 ;  /* 0x3e4ced0b06037423 */ /* 0x000fc80000000003 */
[----:B------:R-:W-:-:S04]  /*9540*/  FFMA R3, R6, R3, -0.24999669194221496582 ;  /* 0xbe7fff2206037423 */ /* 0x000fc80000000003 */
[----:B------:R-:W-:-:S04]  /*9550*/  FFMA R3, R6, R3, 0.33333182334899902344 ;  /* 0x3eaaaa7806037423 */ /* 0x000fc80000000003 */
[----:B------:R-:W-:-:S04]  /*9560*/  FFMA R3, R6, R3, -0.5 ;  /* 0xbf00000006037423 */ /* 0x000fc80000000003 */
[----:B------:R-:W-:-:S04]  /*9570*/  FMUL R3, R6, R3 ;  /* 0x0000000306037220 */ /* 0x000fc80000400000 */
[----:B------:R-:W-:Y:S01]  /*9580*/  FFMA R6, R6, R3, R6 ;  /* 0x0000000306067223 */ /* 0x000fe20000000006 */
[----:B------:R-:W-:-:S03]  /*9590*/  MOV R3, 0x7f800000 ;  /* 0x7f80000000037802 */ /* 0x000fc60000000f00 */
[----:B------:R-:W-:Y:S02]  /*95a0*/  FFMA R5, R5, 0.69314718246459960938, R6 ;  /* 0x3f31721805057823 */ /* 0x000fe40000000006 */
[C---:B------:R-:W-:Y:S01]  /*95b0*/  @P1 FFMA R5, R22.reuse, R3, +INF ;  /* 0x7f80000016051423 */ /* 0x040fe20000000003 */
[----:B------:R-:W-:Y:S02]  /*95c0*/  LEA R3, R7, R44, 0x8 ;  /* 0x0000002c07037211 */ /* 0x000fe400078e40ff */
[----:B------:R-:W-:Y:S02]  /*95d0*/  FSETP.NEU.AND P1, PT, R22, RZ, PT ;  /* 0x000000ff1600720b */ /* 0x000fe40003f2d000 */
[----:B---3--:R-:W-:Y:S02]  /*95e0*/  ISETP.GE.AND P0, PT, R3, UR4, PT ;  /* 0x0000000403007c0c */ /* 0x008fe4000bf06270 */
[----:B------:R-:W-:-:S05]  /*95f0*/  FSEL R0, R5, -INF , P1 ;  /* 0xff80000005007808 */ /* 0x000fca0000800000 */
[----:B-1----:R-:W-:-:S06]  /*9600*/  FFMA R23, R23, UR5, R0 ;  /* 0x0000000517177c23 */ /* 0x002fcc0008000000 */
[----:B------:R-:W-:Y:S05]  /*9610*/  @P0 BRA `(.L_x_205) ;  /* 0x00000000008c0947 */ /* 0x000fea0003800000 */
[----:B------:R-:W1:Y:S01]  /*9620*/  LDC R7, c[0x0][0x38c] ;  /* 0x0000e300ff077b82 */ /* 0x000e620000000800 */
[----:B------:R-:W3:Y:S01]  /*9630*/  LDCU UR6, c[0x0][0x890] ;  /* 0x00011200ff0677ac */ /* 0x000ee20008000800 */
[----:B------:R-:W5:Y:S01]  /*9640*/  LDCU.64 UR4, c[0x0][0x888] ;  /* 0x00011100ff0477ac */ /* 0x000f620008000a00 */
[----:B---3--:R-:W-:Y:S01]  /*9650*/  IMAD R3, R40, UR6, R3 ;  /* 0x0000000628037c24 */ /* 0x008fe2000f8e0203 */
[----:B-1----:R-:W-:-:S04]  /*9660*/  IABS R5, R7 ;  /* 0x0000000700057213 */ /* 0x002fc80000000000 */
[----:B------:R-:W1:Y:S08]  /*9670*/  I2F.RP R10, R5 ;  /* 0x00000005000a7306 */ /* 0x000e700000209400 */
[----:B-1----:R-:W1:Y:S02]  /*9680*/  MUFU.RCP R8, R10 ;  /* 0x0000000a00087308 */ /* 0x002e640000001000 */
[----:B-1----:R-:W-:-:S06]  /*9690*/  IADD3 R8, PT, PT, R8, 0xffffffe, RZ ;  /* 0x0ffffffe08087810 */ /* 0x002fcc0007ffe0ff */
[----:B------:R1:W3:Y:S02]  /*96a0*/  F2I.FTZ.U32.TRUNC.NTZ R9, R8 ;  /* 0x0000000800097305 */ /* 0x0002e4000021f000 */
[----:B-1----:R-:W-:Y:S02]  /*96b0*/  HFMA2 R8, -RZ, RZ, 0, 0 ;  /* 0x00000000ff087431 */ /* 0x002fe400000001ff */
[----:B---3--:R-:W-:-:S04]  /*96c0*/  IMAD.MOV R0, RZ, RZ, -R9 ;  /* 0x000000ffff007224 */ /* 0x008fc800078e0a09 */
[----:B------:R-:W-:Y:S01]  /*96d0*/  IMAD R4, R0, R5, RZ ;  /* 0x0000000500047224 */ /* 0x000fe200078e02ff */
[----:B------:R-:W-:-:S03]  /*96e0*/  IABS R0, R2 ;  /* 0x0000000200007213 */ /* 0x000fc60000000000 */
[----:B------:R-:W-:-:S04]  /*96f0*/  IMAD.HI.U32 R9, R9, R4, R8 ;  /* 0x0000000409097227 */ /* 0x000fc800078e0008 */
[----:B------:R-:W-:-:S04]  /*9700*/  IMAD.MOV.U32 R6, RZ, RZ, R0 ;  /* 0x000000ffff067224 */ /* 0x000fc800078e0000 */
[----:B------:R-:W-:Y:S02]  /*9710*/  IMAD.HI.U32 R4, R9, R6, RZ ;  /* 0x0000000609047227 */ /* 0x000fe400078e00ff */
[----:B------:R-:W1:Y:S03]  /*9720*/  LDC.64 R8, c[0x0][0x880] ;  /* 0x00022000ff087b82 */ /* 0x000e660000000a00 */
[----:B------:R-:W-:-:S05]  /*9730*/  IADD3 R0, PT, PT, -R4, RZ, RZ ;  /* 0x000000ff04007210 */ /* 0x000fca0007ffe1ff */
[----:B------:R-:W-:-:S05]  /*9740*/  IMAD R0, R5, R0, R6 ;  /* 0x0000000005007224 */ /* 0x000fca00078e0206 */
[----:B------:R-:W-:-:S13]  /*9750*/  ISETP.GT.U32.AND P0, PT, R5, R0, PT ;  /* 0x000000000500720c */ /* 0x000fda0003f04070 */
[----:B------:R-:W-:Y:S01]  /*9760*/  @!P0 IMAD.IADD R0, R0, 0x1, -R5 ;  /* 0x0000000100008824 */ /* 0x000fe200078e0a05 */
[----:B------:R-:W-:Y:S02]  /*9770*/  @!P0 IADD3 R4, PT, PT, R4, 0x1, RZ ;  /* 0x0000000104048810 */ /* 0x000fe40007ffe0ff */
[----:B------:R-:W-:Y:S02]  /*9780*/  ISETP.NE.AND P0, PT, R7, RZ, PT ;  /* 0x000000ff0700720c */ /* 0x000fe40003f05270 */
[----:B------:R-:W-:Y:S02]  /*9790*/  ISETP.GE.U32.AND P2, PT, R0, R5, PT ;  /* 0x000000050000720c */ /* 0x000fe40003f46070 */
[----:B------:R-:W-:-:S04]  /*97a0*/  LOP3.LUT R0, R2, R7, RZ, 0x3c, !PT ;  /* 0x0000000702007212 */ /* 0x000fc800078e3cff */
[----:B------:R-:W-:-:S07]  /*97b0*/  ISETP.GE.AND P1, PT, R0, RZ, PT ;  /* 0x000000ff0000720c */ /* 0x000fce0003f26270 */
[----:B------:R-:W-:-:S06]  /*97c0*/  @P2 VIADD R4, R4, 0x1 ;  /* 0x0000000104042836 */ /* 0x000fcc0000000000 */
[----:B------:R-:W-:Y:S02]  /*97d0*/  @!P1 IADD3 R4, PT, PT, -R4, RZ, RZ ;  /* 0x000000ff04049210 */ /* 0x000fe40007ffe1ff */
[----:B------:R-:W-:-:S04]  /*97e0*/  @!P0 LOP3.LUT R4, RZ, R7, RZ, 0x33, !PT ;  /* 0x00000007ff048212 */ /* 0x000fc800078e33ff */
[C---:B------:R-:W-:Y:S01]  /*97f0*/  IADD3 R0, PT, PT, -R4.reuse, RZ, RZ ;  /* 0x000000ff04007210 */ /* 0x040fe20007ffe1ff */
[----:B-----5:R-:W-:-:S04]  /*9800*/  IMAD R3, R4, UR5, R3 ;  /* 0x0000000504037c24 */ /* 0x020fc8000f8e0203 */
[----:B------:R-:W-:-:S04]  /*9810*/  IMAD R0, R7, R0, R2 ;  /* 0x0000000007007224 */ /* 0x000fc800078e0202 */
[----:B------:R-:W-:-:S04]  /*9820*/  IMAD R3, R0, UR4, R3 ;  /* 0x0000000400037c24 */ /* 0x000fc8000f8e0203 */
[----:B-1----:R-:W-:-:S05]  /*9830*/  IMAD.WIDE R8, R3, 0x4, R8 ;  /* 0x0000000403087825 */ /* 0x002fca00078e0208 */
[----:B------:R1:W-:Y:S02]  /*9840*/  STG.E desc[UR44][R8.64], R23 ;  /* 0x0000001708007986 */ /* 0x0003e4000c10192c */
.L_x_205:
[----:B------:R-:W-:Y:S05]  /*9850*/  BSYNC.RECONVERGENT B0 ;  /* 0x0000000000007941 */ /* 0x000fea0003800200 */
.L_x_204:
[----:B------:R-:W-:Y:S01]  /*9860*/  UISETP.NE.AND UP0, UPT, UR41, URZ, UPT ;  /* 0x000000ff2900728c */ /* 0x000fe2000bf05270 */
[----:B------:R-:W-:-:S08]  /*9870*/  NOP ;  /* 0x0000000000007918 */ /* 0x000fd00000000000 */
[----:B------:R-:W-:Y:S05]  /*9880*/  BRA.U UP0, `(.L_x_206) ;  /* 0x0000000100087547 */ /* 0x000fea000b800000 */
[----:B------:R-:W-:Y:S05]  /*9890*/  BPT.TRAP 0x1 ;  /* 0x000000040000795c */ /* 0x000fea0000300000 */
[----:B------:R-:W-:Y:S05]  /*98a0*/  BPT.TRAP 0x1 ;  /* 0x000000040000795c */ /* 0x000fea0000300000 */
.L_x_206:
[----:B------:R-:W-:Y:S01]  /*98b0*/  IADD3 R3, PT, PT, R47, 0xe0a0, RZ ;  /* 0x0000e0a02f037810 */ /* 0x000fe20007ffe0ff */
[----:B------:R-:W-:-:S03]  /*98c0*/  UISETP.NE.AND UP0, UPT, UR41, URZ, UPT ;  /* 0x000000ff2900728c */ /* 0x000fc6000bf05270 */
[----:B------:R-:W-:-:S04]  /*98d0*/  PRMT R0, R48, 0x654, R3 ;  /* 0x0000065430007816 */ /* 0x000fc80000000003 */
[----:B--2---:R2:W-:Y:S02]  /*98e0*/  SYNCS.ARRIVE.TRANS64.RED.A1T0 RZ, [R0+URZ], RZ ;  /* 0x000000ff00ff79a7 */ /* 0x0045e400081004ff */
[----:B------:R-:W-:Y:S05]  /*98f0*/  BRA.U UP0, `(.L_x_207) ;  /* 0x0000000100047547 */ /* 0x000fea000b800000 */
[----:B------:R-:W-:Y:S05]  /*9900*/  BPT.TRAP 0x1 ;  /* 0x000000040000795c */ /* 0x000fea0000300000 */
.L_x_207:
[----:B------:R3:W-:Y:S01]  /*9910*/  SYNCS.ARRIVE.TRANS64.A1T0 RZ, [R47+URZ+0xe0b0], RZ ;  /* 0x00e0b0ff2fff79a7 */ /* 0x0007e200081000ff */
[----:B------:R-:W-:-:S09]  /*9920*/  UISETP.NE.AND UP0, UPT, UR39, URZ, UPT ;  /* 0x000000ff2700728c */ /* 0x000fd2000bf05270 */
[----:B------:R-:W-:Y:S05]  /*9930*/  BRA.U !UP0, `(.L_x_208) ;  /* 0x0000000108047547 */ /* 0x000fea000b800000 */
[----:B------:R-:W-:Y:S05]  /*9940*/  BPT.TRAP 0x1 ;  /* 0x000000040000795c */ /* 0x000fea0000300000 */
.L_x_208:
[----:B------:R-:W-:Y:S01]  /*9950*/  ULOP3.LUT UR4, UR42, 0x1, URZ, 0x3c, !UPT ;  /* 0x000000012a047892 */ /* 0x000fe2000f8e3cff */
[----:B--2---:R-:W-:-:S05]  /*9960*/  LOP3.LUT R0, R27, 0x80, RZ, 0xfc, !PT ;  /* 0x000000801b007812 */ /* 0x004fca00078efcff */
[----:B-1----:R-:W-:-:S05]  /*9970*/  IMAD.U32 R4, RZ, RZ, UR4 ;  /* 0x00000004ff047e24 */ /* 0x002fca000f8e00ff */
[----:B------:R-:W-:-:S04]  /*9980*/  SHF.L.U32 R4, R4, 0x1f, RZ ;  /* 0x0000001f04047819 */ /* 0x000fc800000006ff */
[----:B------:R-:W1:Y:S02]  /*9990*/  SYNCS.PHASECHK.TRANS64.TRYWAIT P0, [R47+URZ+0xe080], R4 ;  /* 0x00e080042f0075a7 */ /* 0x000e6400080011ff */
[----:B-1----:R-:W-:Y:S05]  /*99a0*/  @!P0 BRA `(.L_x_209) ;  /* 0x0000010800588947 */ /* 0x002fea0003800000 */
.L_x_427:
[----:B------:R-:W-:Y:S01]  /*99b0*/  R2UR UR4, R0 ;  /* 0x00000000000472ca */ /* 0x000fe200000e0000 */
[----:B------:R-:W-:-:S12]  /*99c0*/  UISETP.NE.AND UP0, UPT, UR39, URZ, UPT ;  /* 0x000000ff2700728c */ /* 0x000fd8000bf05270 */
[----:B------:R-:W2:Y:S02]  /*99d0*/  LDTM.x2 R22, tmem[UR4] ;  /* 0x00000004001679ee */ /* 0x000ea400080c0000 */
[----:B--2---:R-:W-:Y:S05]  /*99e0*/  BRA.U !UP0, `(.L_x_210) ;  /* 0x0000000108047547 */ /* 0x004fea000b800000 */
[----:B------:R-:W-:Y:S05]  /*99f0*/  BPT.TRAP 0x1 ;  /* 0x000000040000795c */ /* 0x000fea0000300000 */
.L_x_210:
[----:B------:R-:W-:Y:S01]  /*9a00*/  PRMT R31, R48, 0x654, R31 ;  /* 0x00000654301f7816 */ /* 0x000fe2000000001f */
[----:B------:R-:W-:-:S03]  /*9a10*/  UISETP.NE.AND UP0, UPT, UR41, URZ, UPT ;  /* 0x000000ff2900728c */ /* 0x000fc6000bf05270 */
[----:B------:R2:W-:Y:S06]  /*9a20*/  SYNCS.ARRIVE.TRANS64.RED.A1T0 RZ, [R31+URZ], RZ ;  /* 0x000000ff1fff79a7 */ /* 0x0005ec00081004ff */
[----:B------:R-:W-:Y:S05]  /*9a30*/  BRA.U UP0, `(.L_x_211) ;  /* 0x0000000100047547 */ /* 0x000fea000b800000 */
[----:B------:R-:W-:Y:S05]  /*9a40*/  BPT.TRAP 0x1 ;  /* 0x000000040000795c */ /* 0x000fea0000300000 */
.L_x_211:
[----:B------:R-:W-:-:S04]  /*9a50*/  MOV R0, UR43 ;  /* 0x0000002b00007c02 */ /* 0x000fc80008000f00 */
[----:B------:R-:W-:-:S04]  /*9a60*/  SHF.L.U32 R0, R0, 0x1f, RZ ;  /* 0x0000001f00007819 */ /* 0x000fc800000006ff */
[----:B------:R-:W5:Y:S02]  /*9a70*/  SYNCS.PHASECHK.TRANS64.TRYWAIT P0, [R47+URZ+0xe098], R0 ;  /* 0x00e098002f0075a7 */ /* 0x000f6400080011ff */
[----:B-----5:R-:W-:Y:S05]  /*9a80*/  @!P0 BRA `(.L_x_212) ;  /* 0x0000010800348947 */ /* 0x020fea0003800000 */
.L_x_428:
[----:B------:R-:W-:-:S09]  /*9a90*/  UISETP.NE.AND UP0, UPT, UR41, URZ, UPT ;  /* 0x000000ff2900728c */ /* 0x000fd2000bf05270 */
[----:B------:R-:W-:Y:S05]  /*9aa0*/  BRA.U UP0, `(.L_x_213) ;  /* 0x0000000100047547 */ /* 0x000fea000b800000 */
[----:B------:R-:W-:Y:S05]  /*9ab0*/  BPT.TRAP 0x1 ;  /* 0x000000040000795c */ /* 0x000fea0000300000 */
.L_x_213:
[----:B------:R-:W-:Y:S01]  /*9ac0*/  SHF.L.U32 R0, R43, 0x1f, RZ ;  /* 0x0000001f2b007819 */ /* 0x000fe200000006ff */
[----:B------:R1:W1:Y:S01]  /*9ad0*/  MUFU.RCP R3, R22 ;  /* 0x0000001600037308 */ /* 0x0002620000001000 */
[----:B------:R-:W-:Y:S02]  /*9ae0*/  BSSY B0, `(.L_x_214) ;  /* 0x0000003000007945 */ /* 0x000fe40003800000 */
[----:B------:R-:W5:Y:S02]  /*9af0*/  SYNCS.PHASECHK.TRANS64.TRYWAIT P0, [R47+URZ+0xe0c8], R0 ;  /* 0x00e0c8002f0075a7 */ /* 0x000f6400080011ff */
[----:B-1---5:R-:W-:Y:S05]  /*9b00*/  @!P0 BRA `(.L_x_215) ;  /* 0x0000010800288947 */ /* 0x022fea0003800000 */
.L_x_429:
[----:B------:R-:W-:Y:S05]  /*9b10*/  BSYNC B0 ;  /* 0x0000000000007941 */ /* 0x000fea0003800000 */
.L_x_214:
[----:B------:R-:W1:Y:S01]  /*9b20*/  LDCU UR4, c[0x0][0x708] ;  /* 0x0000e100ff0477ac */ /* 0x000e620008000800 */
[----:B------:R-:W-:-:S04]  /*9b30*/  FFMA R0, -R22, R3, 1 ;  /* 0x3f80000016007423 */ /* 0x000fc80000000103 */
[----:B------:R-:W-:Y:S01]  /*9b40*/  FFMA R0, R3, R0, R3 ;  /* 0x0000000003007223 */ /* 0x000fe20000000003 */
[----:B-1----:R-:W-:-:S03]  /*9b50*/  MOV R3, UR4 ;  /* 0x0000000400037c02 */ /* 0x002fc60008000f00 */
[----:B--2---:R-:W-:Y:S01]  /*9b60*/  FFMA R31, R0, UR4, RZ ;  /* 0x00000004001f7c23 */ /* 0x004fe200080000ff */
[----:B------:R-:W1:Y:S03]  /*9b70*/  FCHK P0, R3, R22 ;  /* 0x0000001603007302 */ /* 0x000e660000000000 */
[----:B------:R-:W-:-:S04]  /*9b80*/  FFMA R4, -R22, R31, UR4 ;  /* 0x0000000416047e23 */ /* 0x000fc8000800011f */
[----:B------:R-:W-:Y:S01]  /*9b90*/  FFMA R31, R0, R4, R31 ;  /* 0x00000004001f7223 */ /* 0x000fe2000000001f */
[----:B-1----:R-:W-:Y:S06]  /*9ba0*/  @!P0 BRA `(.L_x_216) ;  /* 0x00000000000c8947 */ /* 0x002fec0003800000 */
[----:B------:R-:W-:Y:S02]  /*9bb0*/  MOV R4, 0x9bd0 ;  /* 0x00009bd000047802 */ /* 0x000fe40000000f00 */
[----:B---34-:R-:W-:Y:S05]  /*9bc0*/  CALL.REL.NOINC `($__internal_3_$__cuda_sm3x_div_rn_noftz_f32_slowpath) ;  /* 0x0000011400007944 */ /* 0x018fea0003c00000 */
[----:B------:R-:W-:-:S07]  /*9bd0*/  MOV R31, R32 ;  /* 0x00000020001f7202 */ /* 0x000fce0000000f00 */
.L_x_216:
[----:B------:R-:W-:Y:S01]  /*9be0*/  LOP3.LUT R0, R27, 0x180, RZ, 0xfc, !PT ;  /* 0x000001801b007812 */ /* 0x000fe200078efcff */
[----:B------:R-:W-:Y:S05]  /*9bf0*/  WARPSYNC.ALL ;  /* 0x0000000000007948 */ /* 0x000fea0003800000 */
[----:B------:R-:W-:Y:S02]  /*9c00*/  R2UR UR4, R0 ;  /* 0x00000000000472ca */ /* 0x000fe400000e0000 */
[----:B------:R-:W1:Y:S11]  /*9c10*/  S2R R0, SR_SWINHI ;  /* 0x0000000000007919 */ /* 0x000e760000002f00 */
[----:B------:R-:W2:Y:S01]  /*9c20*/  LDTM.x16 R4, tmem[UR4] ;  /* 0x00000004000479ee */ /* 0x000ea20008240000 */
[----:B------:R-:W-:-:S02]  /*9c30*/  MOV R32, R47 ;  /* 0x0000002f00207202 */ /* 0x000fc40000000f00 */
[----:B-1----:R-:W-:Y:S01]  /*9c40*/  MOV R33, R0 ;  /* 0x0000000000217202 */ /* 0x002fe20000000f00 */
[----:B--2---:R-:W-:Y:S02]  /*9c50*/  FMUL2 R6, R31.F32, R6.F32x2.HI_LO ;  /* 0x000000061f06724a */ /* 0x004fe40000040000 */
[----:B------:R-:W-:-:S04]  /*9c60*/  IMAD.WIDE.U32 R32, R26, 0x2, R32 ;  /* 0x000000021a207825 */ /* 0x000fc800078e0020 */
[C---:B------:R-:W-:Y:S02]  /*9c70*/  FMUL2 R20, R31.reuse.F32, R8.F32x2.HI_LO ;  /* 0x000000081f14724a */ /* 0x040fe40000040000 */
[----:B------:R-:W-:Y:S01]  /*9c80*/  FMUL2 R4, R31.F32, R4.F32x2.HI_LO ;  /* 0x000000041f04724a */ /* 0x000fe20000040000 */
[----:B------:R-:W-:Y:S01]  /*9c90*/  F2FP.F16.F32.PACK_AB R9, R7, R6 ;  /* 0x000000060709723e */ /* 0x000fe200000000ff */
[C---:B------:R-:W-:Y:S01]  /*9ca0*/  FMUL2 R24, R31.reuse.F32, R10.F32x2.HI_LO ;  /* 0x0000000a1f18724a */ /* 0x040fe20000040000 */
[C---:B------:R-:W-:Y:S01]  /*9cb0*/  IADD3 R0, P1, PT, R32.reuse, 0xc010, RZ ;  /* 0x0000c01020007810 */ /* 0x040fe20007f3e0ff */
[C---:B------:R-:W-:Y:S01]  /*9cc0*/  FMUL2 R12, R31.reuse.F32, R12.F32x2.HI_LO ;  /* 0x0000000c1f0c724a */ /* 0x040fe20000040000 */
        /* <DEDUP_REMOVED lines=17> */
[----:B------:R-:W-:-:S02]  /*9de0*/  F2FP.F16.F32.PACK_AB R7, R19, R18 ;  /* 0x000000121307723e */ /* 0x000fc400000000ff */
[----:B------:R-:W-:-:S03]  /*9df0*/  ISETP.NE.AND P0, PT, R29, R28, PT ;  /* 0x0000001c1d00720c */ /* 0x000fc60003f05270 */
[----:B------:R1:W-:Y:S10]  /*9e00*/  ST.E.128 desc[UR44][R34.64], R4 ;  /* 0x0000000422007985 */ /* 0x0003f4000c101d2c */
        /* <DEDUP_REMOVED lines=17> */
.L_x_217:
[----:B------:R-:W2:Y:S01]  /*9f20*/  LDCU.64 UR4, c[0x0][0x880] ;  /* 0x00011000ff0477ac */ /* 0x000ea20008000a00 */
[----:B------:R-:W5:Y:S01]  /*9f30*/  S2R R0, SR_SWINHI ;  /* 0x0000000000007919 */ /* 0x000f620000002f00 */
[----:B------:R-:W-:Y:S02]  /*9f40*/  LOP3.LUT R27, R27, 0x190, RZ, 0xfc, !PT ;  /* 0x000001901b1b7812 */ /* 0x000fe400078efcff */
[----:B--2---:R-:W-:-:S04]  /*9f50*/  ISETP.NE.U32.AND P0, PT, RZ, UR4, PT ;  /* 0x00000004ff007c0c */ /* 0x004fc8000bf05070 */
[----:B------:R-:W-:Y:S01]  /*9f60*/  ISETP.NE.AND.EX P0, PT, RZ, UR5, PT, P0 ;  /* 0x00000005ff007c0c */ /* 0x000fe2000bf05300 */
[----:B------:R-:W-:Y:S05]  /*9f70*/  WARPSYNC.ALL ;  /* 0x0000000000007948 */ /* 0x000fea0003800000 */
[----:B------:R-:W-:Y:S02]  /*9f80*/  R2UR UR4, R27 ;  /* 0x000000001b0472ca */ /* 0x000fe400000e0000 */
[----:B------:R-:W-:Y:S02]  /*9f90*/  MOV R28, R47 ;  /* 0x0000002f001c7202 */ /* 0x000fe40000000f00 */
[----:B-----5:R-:W-:-:S03]  /*9fa0*/  MOV R29, R0 ;  /* 0x00000000001d7202 */ /* 0x020fc60000000f00 */
[----:B------:R-:W-:-:S06]  /*9fb0*/  IMAD.WIDE.U32 R28, R26, 0x2, R28 ;  /* 0x000000021a1c7825 */ /* 0x000fcc00078e001c */
[----:B-1----:R-:W1:Y:S01]  /*9fc0*/  LDTM.x16 R4, tmem[UR4] ;  /* 0x00000004000479ee */ /* 0x002e620008240000 */
[C---:B------:R-:W-:Y:S02]  /*9fd0*/  IADD3 R26, P1, PT, R28.reuse, 0xc020, RZ ;  /* 0x0000c0201c1a7810 */ /* 0x040fe40007f3e0ff */
[----:B------:R-:W-:-:S03]  /*9fe0*/  IADD3 R3, P2, PT, R28, 0xc030, RZ ;  /* 0x0000c0301c037810 */ /* 0x000fc60007f5e0ff */
[--C-:B------:R-:W-:Y:S02]  /*9ff0*/  IMAD.X R27, RZ, RZ, R29.reuse, P1 ;  /* 0x000000ffff1b7224 */ /* 0x100fe400008e061d */
[----:B------:R-:W-:-:S05]  /*a000*/  IMAD.X R29, RZ, RZ, R29, P2 ;  /* 0x000000ffff1d7224 */ /* 0x000fca00010e061d */
[----:B------:R-:W-:-:S04]  /*a010*/  SHF.R.U64 R0, R3, 0x3, R29 ;  /* 0x0000000303007819 */ /* 0x000fc8000000121d */
[----:B------:R-:W-:Y:S01]  /*a020*/  LOP3.LUT R28, R3, 0x30, R0, 0x78, !PT ;  /* 0x00000030031c7812 */ /* 0x000fe200078e7800 */
[C---:B-1----:R-:W-:Y:S01]  /*a030*/  FMUL2 R20, R31.reuse.F32, R8.F32x2.HI_LO ;  /* 0x000000081f14724a */ /* 0x042fe20000040000 */
[C---:B------:R-:W-:Y:S01]  /*a040*/  SHF.R.U64 R9, R26.reuse, 0x3, R27 ;  /* 0x000000031a097819 */ /* 0x040fe2000000121b */
[C---:B------:R-:W-:Y:S02]  /*a050*/  FMUL2 R4, R31.reuse.F32, R4.F32x2.HI_LO ;  /* 0x000000041f04724a */ /* 0x040fe40000040000 */
[C---:B------:R-:W-:Y:S01]  /*a060*/  FMUL2 R6, R31.reuse.F32, R6.F32x2.HI_LO ;  /* 0x000000061f06724a */ /* 0x040fe20000040000 */
[----:B------:R-:W-:Y:S01]  /*a070*/  LOP3.LUT R26, R26, 0x30, R9, 0x78, !PT ;  /* 0x000000301a1a7812 */ /* 0x000fe200078e7809 */
[----:B------:R-:W-:Y:S01]  /*a080*/  FMUL2 R24, R31.F32, R10.F32x2.HI_LO ;  /* 0x0000000a1f18724a */ /* 0x000fe20000040000 */
[----:B------:R-:W-:Y:S01]  /*a090*/  F2FP.F16.F32.PACK_AB R8, R5, R4 ;  /* 0x000000040508723e */ /* 0x000fe200000000ff */
[----:B------:R-:W-:Y:S01]  /*a0a0*/  FMUL2 R12, R31.F32, R12.F32x2.HI_LO ;  /* 0x0000000c1f0c724a */ /* 0x000fe20000040000 */
[----:B------:R-:W-:Y:S01]  /*a0b0*/  F2FP.F16.F32.PACK_AB R9, R7, R6 ;  /* 0x000000060709723e */ /* 0x000fe200000000ff */
[----:B------:R-:W-:Y:S01]  /*a0c0*/  FMUL2 R14, R31.F32, R14.F32x2.HI_LO ;  /* 0x0000000e1f0e724a */ /* 0x000fe20000040000 */
[----:B------:R-:W-:Y:S01]  /*a0d0*/  F2FP.F16.F32.PACK_AB R10, R21, R20 ;  /* 0x00000014150a723e */ /* 0x000fe200000000ff */
[----:B------:R-:W-:Y:S01]  /*a0e0*/  FMUL2 R16, R31.F32, R16.F32x2.HI_LO ;  /* 0x000000101f10724a */ /* 0x000fe20000040000 */
[----:B------:R-:W-:Y:S01]  /*a0f0*/  F2FP.F16.F32.PACK_AB R11, R25, R24 ;  /* 0x00000018190b723e */ /* 0x000fe200000000ff */
[----:B------:R-:W-:Y:S01]  /*a100*/  FMUL2 R18, R31.F32, R18.F32x2.HI_LO ;  /* 0x000000121f12724a */ /* 0x000fe20000040000 */
[----:B------:R-:W-:-:S02]  /*a110*/  F2FP.F16.F32.PACK_AB R4, R13, R12 ;  /* 0x0000000c0d04723e */ /* 0x000fc400000000ff */
[----:B------:R-:W-:Y:S01]  /*a120*/  F2FP.F16.F32.PACK_AB R5, R15, R14 ;  /* 0x0000000e0f05723e */ /* 0x000fe200000000ff */
[----:B------:R1:W-:Y:S01]  /*a130*/  ST.E.128 desc[UR44][R26.64], R8 ;  /* 0x000000081a007985 */ /* 0x0003e2000c101d2c */
        /* <DEDUP_REMOVED lines=9> */
[----:B------:R-:W-:Y:S05]  /*a1d0*/  @!P0 BRA `(.L_x_218) ;  /* 0x0000000400388947 */ /* 0x000fea0003800000 */
[C---:B------:R-:W-:Y:S01]  /*a1e0*/  FSETP.GEU.AND P1, PT, R22.reuse, 1.175494350822287508e-38, PT ;  /* 0x008000001600780b */ /* 0x040fe20003f2e000 */
[----:B------:R-:W5:Y:S01]  /*a1f0*/  LDC R3, c[0x0][0x904] ;  /* 0x00024100ff037b82 */ /* 0x000f620000000800 */
[----:B------:R-:W-:Y:S01]  /*a200*/  MOV R0, 0x3e055027 ;  /* 0x3e05502700007802 */ /* 0x000fe20000000f00 */
[----:B------:R-:W3:Y:S01]  /*a210*/  LDCU.64 UR4, c[0x0][0x908] ;  /* 0x00012100ff0477ac */ /* 0x000ee20008000a00 */
[----:B-1----:R-:W-:Y:S01]  /*a220*/  FSEL R7, RZ, -23, P1 ;  /* 0xc1b80000ff077808 */ /* 0x002fe20000800000 */
[----:B------:R-:W-:Y:S08]  /*a230*/  BSSY.RECONVERGENT B0, `(.L_x_218) ;  /* 0x0000048000007945 */ /* 0x000ff00003800200 */
[----:B------:R-:W-:-:S05]  /*a240*/  @!P1 FMUL R22, R22, 8388608 ;  /* 0x4b00000016169820 */ /* 0x000fca0000400000 */
[C---:B------:R-:W-:Y:S02]  /*a250*/  IADD3 R9, PT, PT, R22.reuse, -0x3f2aaaab, RZ ;  /* 0xc0d5555516097810 */ /* 0x040fe40007ffe0ff */
[C---:B------:R-:W-:Y:S02]  /*a260*/  FSETP.NEU.AND P1, PT, R22.reuse, RZ, PT ;  /* 0x000000ff1600720b */ /* 0x040fe40003f2d000 */
[----:B------:R-:W-:Y:S02]  /*a270*/  LOP3.LUT R9, R9, 0xff800000, RZ, 0xc0, !PT ;  /* 0xff80000009097812 */ /* 0x000fe400078ec0ff */
[----:B-----5:R-:W-:Y:S02]  /*a280*/  ISETP.NE.AND P0, PT, R3, 0x1, PT ;  /* 0x000000010300780c */ /* 0x020fe40003f05270 */
[-C--:B------:R-:W-:Y:S02]  /*a290*/  IADD3 R5, PT, PT, R22, -R9.reuse, RZ ;  /* 0x8000000916057210 */ /* 0x080fe40007ffe0ff */
[----:B------:R-:W-:-:S03]  /*a2a0*/  I2FP.F32.S32 R6, R9 ;  /* 0x0000000900067245 */ /* 0x000fc60000201400 */
[----:B------:R-:W-:Y:S02]  /*a2b0*/  FADD R5, R5, -1 ;  /* 0xbf80000005057421 */ /* 0x000fe40000000000 */
[----:B------:R-:W-:Y:S02]  /*a2c0*/  FFMA R6, R6, 1.1920928955078125e-07, R7 ;  /* 0x3400000006067823 */ /* 0x000fe40000000007 */
[----:B------:R-:W-:-:S04]  /*a2d0*/  FFMA R0, R5, -R0, 0.14084610342979431152 ;  /* 0x3e1039f605007423 */ /* 0x000fc80000000800 */
[----:B------:R-:W-:Y:S01]  /*a2e0*/  FFMA R4, R5, R0, -0.12148627638816833496 ;  /* 0xbdf8cdcc05047423 */ /* 0x000fe20000000000 */
[----:B---3--:R-:W-:Y:S01]  /*a2f0*/  IMAD.HI.U32 R0, R45, UR4, RZ ;  /* 0x000000042d007c27 */ /* 0x008fe2000f8e00ff */
[----:B------:R-:W1:Y:S03]  /*a300*/  LDCU UR4, c[0x0][0x380] ;  /* 0x00007000ff0477ac */ /* 0x000e660008000800 */
[C---:B------:R-:W-:Y:S01]  /*a310*/  FFMA R4, R5.reuse, R4, 0.13980610668659210205 ;  /* 0x3e0f295505047423 */ /* 0x040fe20000000004 */
[----:B------:R-:W-:Y:S01]  /*a320*/  SHF.R.U32.HI R0, RZ, UR5, R0 ;  /* 0x00000005ff007c19 */ /* 0x000fe20008011600 */
[----:B------:R-:W3:Y:S02]  /*a330*/  LDCU UR5, c[0x0][0x700] ;  /* 0x0000e000ff0577ac */ /* 0x000ee40008000800 */
[----:B------:R-:W-:Y:S01]  /*a340*/  FFMA R4, R5, R4, -0.16684235632419586182 ;  /* 0xbe2ad8b905047423 */ /* 0x000fe20000000004 */
[----:B------:R-:W-:-:S03]  /*a350*/  SEL R0, R45, R0, !P0 ;  /* 0x000000002d007207 */ /* 0x000fc60004000000 */
[C---:B------:R-:W-:Y:S01]  /*a360*/  FFMA R4, R5.reuse, R4, 0.20012299716472625732 ;  /* 0x3e4ced0b05047423 */ /* 0x040fe20000000004 */
[----:B------:R-:W-:Y:S02]  /*a370*/  ISETP.GT.U32.AND P0, PT, R22, 0x7f7fffff, PT ;  /* 0x7f7fffff1600780c */ /* 0x000fe40003f04070 */
[----:B------:R-:W-:Y:S01]  /*a380*/  IADD3 R0, PT, PT, -R0, RZ, RZ ;  /* 0x000000ff00007210 */ /* 0x000fe20007ffe1ff */
[----:B------:R-:W-:-:S04]  /*a390*/  FFMA R4, R5, R4, -0.24999669194221496582 ;  /* 0xbe7fff2205047423 */ /* 0x000fc80000000004 */
[----:B------:R-:W-:Y:S01]  /*a3a0*/  FFMA R4, R5, R4, 0.33333182334899902344 ;  /* 0x3eaaaa7805047423 */ /* 0x000fe20000000004 */
[----:B------:R-:W-:Y:S01]  /*a3b0*/  IMAD R7, R3, R0, R45 ;  /* 0x0000000003077224 */ /* 0x000fe200078e022d */
[----:B------:R-:W-:Y:S02]  /*a3c0*/  MOV R3, 0x7f800000 ;  /* 0x7f80000000037802 */ /* 0x000fe40000000f00 */
[----:B------:R-:W-:Y:S02]  /*a3d0*/  FFMA R4, R5, R4, -0.5 ;  /* 0xbf00000005047423 */ /* 0x000fe40000000004 */
[----:B------:R-:W-:Y:S02]  /*a3e0*/  LEA R7, R7, R44, 0x8 ;  /* 0x0000002c07077211 */ /* 0x000fe400078e40ff */
[----:B------:R-:W-:-:S04]  /*a3f0*/  FMUL R4, R5, R4 ;  /* 0x0000000405047220 */ /* 0x000fc80000400000 */
[----:B------:R-:W-:-:S04]  /*a400*/  FFMA R5, R5, R4, R5 ;  /* 0x0000000405057223 */ /* 0x000fc80000000005 */
[----:B------:R-:W-:Y:S01]  /*a410*/  FFMA R5, R6, 0.69314718246459960938, R5 ;  /* 0x3f31721806057823 */ /* 0x000fe20000000005 */
[----:B------:R-:W-:Y:S01]  /*a420*/  @P0 FFMA R5, R22, R3, +INF ;  /* 0x7f80000016050423 */ /* 0x000fe20000000003 */
[----:B------:R-:W-:-:S04]  /*a430*/  IADD3 R3, PT, PT, R7, 0x80, RZ ;  /* 0x0000008007037810 */ /* 0x000fc80007ffe0ff */
[----:B-1----:R-:W-:Y:S02]  /*a440*/  ISETP.GE.AND P0, PT, R3, UR4, PT ;  /* 0x0000000403007c0c */ /* 0x002fe4000bf06270 */
[----:B------:R-:W-:-:S05]  /*a450*/  FSEL R0, R5, -INF , P1 ;  /* 0xff80000005007808 */ /* 0x000fca0000800000 */
[----:B---3--:R-:W-:-:S06]  /*a460*/  FFMA R23, R23, UR5, R0 ;  /* 0x0000000517177c23 */ /* 0x008fcc0008000000 */
        /* <DEDUP_REMOVED lines=36> */
.L_x_219:
[----:B------:R-:W-:Y:S05]  /*a6b0*/  BSYNC.RECONVERGENT B0 ;  /* 0x0000000000007941 */ /* 0x000fea0003800200 */
.L_x_218:
[----:B------:R-:W-:Y:S01]  /*a6c0*/  UISETP.NE.AND UP0, UPT, UR41, URZ, UPT ;  /* 0x000000ff2900728c */ /* 0x000fe2000bf05270 */
[----:B------:R-:W-:-:S08]  /*a6d0*/  NOP ;  /* 0x0000000000007918 */ /* 0x000fd00000000000 */
[----:B------:R-:W-:Y:S05]  /*a6e0*/  BRA.U UP0, `(.L_x_220) ;  /* 0x0000000100087547 */ /* 0x000fea000b800000 */
[----:B------:R-:W-:Y:S05]  /*a6f0*/  BPT.TRAP 0x1 ;  /* 0x000000040000795c */ /* 0x000fea0000300000 */
[----:B------:R-:W-:Y:S05]  /*a700*/  BPT.TRAP 0x1 ;  /* 0x000000040000795c */ /* 0x000fea0000300000 */
.L_x_220:
[----:B------:R-:W-:Y:S01]  /*a710*/  IADD3 R3, PT, PT, R47, 0xe0a8, RZ ;  /* 0x0000e0a82f037810 */ /* 0x000fe20007ffe0ff */
[----:B------:R-:W-:-:S03]  /*a720*/  UISETP.NE.AND UP0, UPT, UR41, URZ, UPT ;  /* 0x000000ff2900728c */ /* 0x000fc6000bf05270 */
[----:B------:R-:W-:-:S04]  /*a730*/  PRMT R3, R48, 0x654, R3 ;  /* 0x0000065430037816 */ /* 0x000fc80000000003 */
[----:B--2---:R2:W-:Y:S02]  /*a740*/  SYNCS.ARRIVE.TRANS64.RED.A1T0 RZ, [R3+URZ], RZ ;  /* 0x000000ff03ff79a7 */ /* 0x0045e400081004ff */
[----:B------:R-:W-:Y:S05]  /*a750*/  BRA.U UP0, `(.L_x_221) ;  /* 0x0000000100047547 */ /* 0x000fea000b800000 */
[----:B------:R-:W-:Y:S05]  /*a760*/  BPT.TRAP 0x1 ;  /* 0x000000040000795c */ /* 0x000fea0000300000 */
.L_x_221:
[----:B------:R1:W-:Y:S01]  /*a770*/  SYNCS.ARRIVE.TRANS64.A1T0 RZ, [R47+URZ+0xe0b8], RZ ;  /* 0x00e0b8ff2fff79a7 */ /* 0x0003e200081000ff */
[----:B------:R-:W-:Y:S01]  /*a780*/  LOP3.LUT R43, R43, 0x1, RZ, 0x3c, !PT ;  /* 0x000000012b2b7812 */ /* 0x000fe200078e3cff */
[----:B------:R-:W-:-:S12]  /*a790*/  ULOP3.LUT UR43, UR43, 0x1, URZ, 0x3c, !UPT ;  /* 0x000000012b2b7892 */ /* 0x000fd8000f8e3cff */
.L_x_92:
[----:B------:R-:W-:Y:S05]  /*a7a0*/  BSYNC B7 ;  /* 0x0000000000077941 */ /* 0x000fea0003800000 */
.L_x_91:
[----:B------:R-:W5:Y:S01]  /*a7b0*/  LDCU UR4, c[0x0][0x900] ;  /* 0x00012000ff0477ac */ /* 0x000f620008000800 */
[----:B------:R-:W-:-:S04]  /*a7c0*/  IADD3 R45, PT, PT, R45, UR36, RZ ;  /* 0x000000242d2d7c10 */ /* 0x000fc8000fffe0ff */
[----:B-----5:R-:W-:-:S13]  /*a7d0*/  ISETP.GE.AND P0, PT, R45, UR4, PT ;  /* 0x000000042d007c0c */ /* 0x020fda000bf06270 */
[----:B------:R-:W-:Y:S05]  /*a7e0*/  @!P0 BRA `(.L_x_222) ;  /* 0xffffff9800988947 */ /* 0x000fea000383ffff */
[----:B------:R-:W-:Y:S05]  /*a7f0*/  BSYNC B8 ;  /* 0x0000000000087941 */ /* 0x000fea0003800000 */
.L_x_90:
[----:B------:R-:W-:Y:S05]  /*a800*/  EXIT ;  /* 0x000000000000794d */ /* 0x000fea0003800000 */
.L_x_27:
[----:B------:R-:W-:-:S08]  /*a810*/  NOP ;  /* 0x0000000000007918 */ /* 0x000fd00000000000 */
[----:B------:R-:W1:Y:S02]  /*a820*/  USETMAXREG.TRY_ALLOC.CTAPOOL UP0, 0xc0 ;  /* 0x000000c0000079c8 */ /* 0x000e640008000600 */
[----:B-1----:R-:W-:Y:S05]  /*a830*/  BRA.U !UP0, `(.L_x_27) ;  /* 0xfffffffd08f47547 */ /* 0x002fea000b83ffff */
[----:B------:R-:W1:Y:S08]  /*a840*/  LDC R0, c[0x0][0x900] ;  /* 0x00024000ff007b82 */ /* 0x000e700000000800 */
[----:B------:R-:W2:Y:S01]  /*a850*/  S2UR UR43, SR_CgaCtaId ;  /* 0x00000000002b79c3 */ /* 0x000ea20000008800 */
[----:B-1----:R-:W-:-:S13]  /*a860*/  ISETP.LE.AND P0, PT, R0, UR36, PT ;  /* 0x0000002400007c0c */ /* 0x002fda000bf03270 */
[----:B--2---:R-:W-:Y:S05]  /*a870*/  @P0 EXIT ;  /* 0x000000000000094d */ /* 0x004fea0003800000 */
[----:B------:R-:W-:Y:S02]  /*a880*/  UISETP.NE.AND UP0, UPT, UR56, URZ, UPT ;  /* 0x000000ff3800728c */ /* 0x000fe4000bf05270 */
[----:B------:R-:W-:Y:S01]  /*a890*/  USHF.L.U32 UR46, UR8, 0x3, URZ ;  /* 0x00000003082e7899 */ /* 0x000fe200080006ff */
[----:B------:R-:W-:Y:S01]  /*a8a0*/  UMOV UR45, 0x400 ;  /* 0x00000400002d7882 */ /* 0x000fe20000000000 */
[----:B------:R-:W-:Y:S02]  /*a8b0*/  USEL UR48, UR7, UR6, UP0 ;  /* 0x0000000607307287 */ /* 0x000fe40008000000 */
[----:B------:R-:W-:Y:S02]  /*a8c0*/  ULEA UR45, UR43, UR45, 0x18 ;  /* 0x0000002d2b2d7291 */ /* 0x000fe4000f8ec0ff */
[----:B------:R-:W-:Y:S02]  /*a8d0*/  ULOP3.LUT UR9, UR46, 0x8, URZ, 0x3c, !UPT ;  /* 0x000000082e097892 */ /* 0x000fe4000f8e3cff */
[----:B------:R-:W-:-:S02]  /*a8e0*/  UIADD3 UR46, UPT, UPT, UR46, 0xe0d0, UR45 ;  /* 0x0000e0d02e2e7890 */ /* 0x000fc4000fffe02d */
[----:B------:R-:W-:Y:S02]  /*a8f0*/  USEL UR47, UR5, UR4, UP0 ;  /* 0x00000004052f7287 */ /* 0x000fe40008000000 */
[----:B------:R-:W-:Y:S02]  /*a900*/  ULOP3.LUT UR48, UR48, 0x1, URZ, 0xc0, !UPT ;  /* 0x0000000130307892 */ /* 0x000fe4000f8ec0ff */
[----:B------:R-:W-:Y:S01]  /*a910*/  UIADD3 UR45, UPT, UPT, UR9, 0xe0d0, UR45 ;  /* 0x0000e0d0092d7890 */ /* 0x000fe2000fffe02d */
[----:B------:R-:W-:Y:S01]  /*a920*/  UMOV UR54, URZ ;  /* 0x000000ff00367c82 */ /* 0x000fe20008000000 */
[----:B------:R-:W-:Y:S01]  /*a930*/  UMOV UR53, 0x1 ;  /* 0x0000000100357882 */ /* 0x000fe20000000000 */
[----:B------:R-:W-:Y:S01]  /*a940*/  UMOV UR52, 0x1 ;  /* 0x0000000100347882 */ /* 0x000fe20000000000 */
[----:B------:R-:W-:-:S08]  /*a950*/  UMOV UR51, URZ ;  /* 0x000000ff00337c82 */ /* 0x000fd00008000000 */
.L_x_274:
[----:B------:R-:W1:Y:S01]  /*a960*/  LDCU.64 UR6, c[0x0][0x908] ;  /* 0x00012100ff0677ac */ /* 0x000e620008000a00 */
[----:B--2---:R-:W2:Y:S01]  /*a970*/  LDCU UR8, c[0x0][0x904] ;  /* 0x00012080ff0877ac */ /* 0x004ea20008000800 */
[----:B---3--:R-:W3:Y:S01]  /*a980*/  LDCU.64 UR4, c[0x0][0x380] ;  /* 0x00007000ff0477ac */ /* 0x008ee20008000a00 */
[----:B-1----:R-:W-:Y:S02]  /*a990*/  UIMAD.WIDE.U32 UR10, UR36, UR6, URZ ;  /* 0x00000006240a72a5 */ /* 0x002fe4000f8e00ff */
[----:B--2---:R-:W-:Y:S02]  /*a9a0*/  UISETP.NE.AND UP0, UPT, UR8, 0x1, UPT ;  /* 0x000000010800788c */ /* 0x004fe4000bf05270 */
[----:B------:R-:W-:-:S04]  /*a9b0*/  USHF.R.U32.HI UR6, URZ, UR7, UR11 ;  /* 0x00000007ff067299 */ /* 0x000fc8000801160b */
[----:B------:R-:W-:Y:S02]  /*a9c0*/  USEL UR6, UR36, UR6, !UP0 ;  /* 0x0000000624067287 */ /* 0x000fe4000c000000 */
[----:B---3--:R-:W-:Y:S02]  /*a9d0*/  UISETP.NE.AND UP0, UPT, UR5, URZ, UPT ;  /* 0x000000ff0500728c */ /* 0x008fe4000bf05270 */
[----:B------:R-:W-:-:S04]  /*a9e0*/  UIADD3 UR6, UPT, UPT, -UR6, URZ, URZ ;  /* 0x000000ff06067290 */ /* 0x000fc8000fffe1ff */
[----:B------:R-:W-:-:S04]  /*a9f0*/  UIMAD UR6, UR8, UR6, UR36 ;  /* 0x00000006080672a4 */ /* 0x000fc8000f8e0224 */
[----:B------:R-:W-:-:S04]  /*aa00*/  USHF.L.U32 UR6, UR6, 0x8, URZ ;  /* 0x0000000806067899 */ /* 0x000fc800080006ff */
[----:B------:R-:W-:-:S09]  /*aa10*/  UISETP.GE.OR UP0, UPT, UR6, UR4, !UP0 ;  /* 0x000000040600728c */ /* 0x000fd2000c706670 */
[----:B----4-:R-:W-:Y:S05]  /*aa20*/  BRA.U UP0, `(.L_x_223) ;  /* 0x000000b900707547 */ /* 0x010fea000b800000 */
[----:B------:R-:W-:Y:S02]  /*aa30*/  UIADD3 UR4, UPT, UPT, UR6, 0x100, URZ ;  /* 0x0000010006047890 */ /* 0x000fe4000fffe0ff */
        /* <DEDUP_REMOVED lines=9> */
[----:B------:R-:W-:-:S04]  /*aad0*/  USEL UR41, UR7, UR5, UP0 ;  /* 0x0000000507297287 */ /* 0x000fc80008000000 */
[----:B------:R-:W-:-:S04]  /*aae0*/  UISETP.LT.AND UP0, UPT, UR41, 0x2, UPT ;  /* 0x000000022900788c */ /* 0x000fc8000bf01270 */
[----:B------:R-:W-:Y:S02]  /*aaf0*/  USEL UR50, UR41, 0x2, UP0 ;  /* 0x0000000229327887 */ /* 0x000fe40008000000 */
[----:B------:R-:W-:Y:S02]  /*ab00*/  UISETP.NE.AND UP0, UPT, UR48, URZ, UPT ;  /* 0x000000ff3000728c */ /* 0x000fe4000bf05270 */
[----:B------:R-:W-:-:S07]  /*ab10*/  UIADD3 UR7, UPT, UPT, UR41, -UR50, URZ ;  /* 0x8000003229077290 */ /* 0x000fce000fffe0ff */
[----:B------:R-:W-:Y:S05]  /*ab20*/  BRA.U UP0, `(.L_x_224) ;  /* 0x0000000100047547 */ /* 0x000fea000b800000 */
[----:B------:R-:W-:Y:S05]  /*ab30*/  BPT.TRAP 0x1 ;  /* 0x000000040000795c */ /* 0x000fea0000300000 */
.L_x_224:
[----:B------:R-:W1:Y:S01]  /*ab40*/  S2UR UR4, SR_CgaCtaId ;  /* 0x00000000000479c3 */ /* 0x000e620000008800 */
[----:B------:R-:W-:Y:S01]  /*ab50*/  UISETP.NE.AND UP0, UPT, UR56, URZ, UPT ;  /* 0x000000ff3800728c */ /* 0x000fe2000bf05270 */
[----:B------:R-:W-:Y:S02]  /*ab60*/  UMOV UR5, 0x400 ;  /* 0x0000040000057882 */ /* 0x000fe40000000000 */
[----:B-1----:R-:W-:Y:S02]  /*ab70*/  ULEA UR4, UR4, UR5, 0x18 ;  /* 0x0000000504047291 */ /* 0x002fe4000f8ec0ff */
[----:B------:R-:W-:Y:S02]  /*ab80*/  USEL UR5, UR52, UR53, UP0 ;  /* 0x0000003534057287 */ /* 0x000fe40008000000 */
[----:B------:R-:W-:-:S04]  /*ab90*/  UIADD3 UR6, UPT, UPT, UR4, 0xe088, URZ ;  /* 0x0000e08804067890 */ /* 0x000fc8000fffe0ff */
[----:B------:R-:W-:Y:S01]  /*aba0*/  @UP0 UIADD3 UR6, UPT, UPT, UR4, 0xe078, URZ ;  /* 0x0000e07804060890 */ /* 0x000fe2000fffe0ff */
[----:B------:R-:W-:-:S04]  /*abb0*/  MOV R3, UR5 ;  /* 0x0000000500037c02 */ /* 0x000fc80008000f00 */
[----:B------:R-:W-:-:S04]  /*abc0*/  SHF.L.U32 R3, R3, 0x1f, RZ ;  /* 0x0000001f03037819 */ /* 0x000fc800000006ff */
[----:B------:R-:W1:Y:S02]  /*abd0*/  SYNCS.PHASECHK.TRANS64.TRYWAIT P0, [UR6], R3 ;  /* 0x00000003ff0075a7 */ /* 0x000e640008001106 */
[----:B-1----:R-:W-:Y:S05]  /*abe0*/  @!P0 BRA `(.L_x_225) ;  /* 0x000000f800048947 */ /* 0x002fea0003800000 */
.L_x_431:
[----:B------:R-:W-:Y:S01]  /*abf0*/  UISETP.GE.AND UP0, UPT, UR7, 0x1, UPT ;  /* 0x000000010700788c */ /* 0x000fe2000bf06270 */
[----:B------:R-:W-:Y:S01]  /*ac00*/  HFMA2 R16, -RZ, RZ, 0, 0 ;  /* 0x00000000ff107431 */ /* 0x000fe200000001ff */
[----:B------:R-:W-:Y:S01]  /*ac10*/  MOV R17, 0xff800000 ;  /* 0xff80000000117802 */ /* 0x000fe20000000f00 */
[----:B------:R-:W-:-:S06]  /*ac20*/  UMOV UR49, URZ ;  /* 0x000000ff00317c82 */ /* 0x000fcc0008000000 */
[----:B------:R-:W-:Y:S05]  /*ac30*/  BRA.U !UP0, `(.L_x_226) ;  /* 0x00000045086c7547 */ /* 0x000fea000b800000 */
[----:B------:R-:W-:Y:S01]  /*ac40*/  ULOP3.LUT UR38, URZ, UR50, URZ, 0x33, !UPT ;  /* 0x00000032ff267292 */ /* 0x000fe2000f8e33ff */
[----:B------:R-:W-:Y:S01]  /*ac50*/  MOV R16, RZ ;  /* 0x000000ff00107202 */ /* 0x000fe20000000f00 */
[----:B------:R-:W2:Y:S01]  /*ac60*/  LDCU UR37, c[0x0][0x704] ;  /* 0x0000e080ff2577ac */ /* 0x000ea20008000800 */
[----:B------:R-:W-:Y:S01]  /*ac70*/  MOV R156, 0xff800000 ;  /* 0xff800000009c7802 */ /* 0x000fe20000000f00 */
[----:B------:R-:W-:-:S04]  /*ac80*/  UIADD3 UR38, UPT, UPT, UR41, UR38, URZ ;  /* 0x0000002629267290 */ /* 0x000fc8000fffe0ff */
.L_x_247:
[----:B------:R-:W3:Y:S01]  /*ac90*/  S2R R2, SR_TID.X ;  /* 0x0000000000027919 */ /* 0x000ee20000002100 */
[----:B------:R-:W-:Y:S01]  /*aca0*/  UISETP.NE.AND UP0, UPT, UR56, URZ, UPT ;  /* 0x000000ff3800728c */ /* 0x000fe2000bf05270 */
[----:B------:R-:W-:-:S03]  /*acb0*/  UMOV UR4, 0x20 ;  /* 0x0000002000047882 */ /* 0x000fc60000000000 */
[----:B------:R-:W-:Y:S01]  /*acc0*/  USEL UR4, UR4, 0xa0, UP0 ;  /* 0x000000a004047887 */ /* 0x000fe20008000000 */
[----:B---3--:R-:W-:-:S05]  /*acd0*/  IMAD.U32 R18, R2, 0x10000, RZ ;  /* 0x0001000002127824 */ /* 0x008fca00078e00ff */
[----:B------:R-:W-:-:S05]  /*ace0*/  LOP3.LUT R18, R18, 0x600000, RZ, 0xc0, !PT ;  /* 0x0060000012127812 */ /* 0x000fca00078ec0ff */
[----:B-1----:R-:W-:Y:S01]  /*acf0*/  VIADD R0, R18, UR4 ;  /* 0x0000000412007c36 */ /* 0x002fe20008000000 */
[----:B------:R-:W-:Y:S02]  /*ad00*/  USEL UR4, UR51, UR54, UP0 ;  /* 0x0000003633047287 */ /* 0x000fe40008000000 */
[----:B------:R-:W-:-:S03]  /*ad10*/  UISETP.GT.U32.AND UP0, UPT, UR47, 0x1, UPT ;  /* 0x000000012f00788c */ /* 0x000fc6000bf04070 */
[----:B------:R-:W1:Y:S02]  /*ad20*/  SHFL.IDX PT, R0, R0, RZ, 0x1f ;  /* 0x00001fff00007589 */ /* 0x000e6400000e0000 */
[----:B-1----:R-:W-:-:S04]  /*ad30*/  R2UR UR40, R0 ;  /* 0x00000000002872ca */ /* 0x002fc800000e0000 */
[----:B--2---:R-:W-:Y:S11]  /*ad40*/  BRA.U UP0, `(.L_x_227) ;  /* 0x0000000100047547 */ /* 0x004ff6000b800000 */
[----:B--2---:R-:W-:Y:S05]  /*ad50*/  BPT.TRAP 0x1 ;  /* 0x000000040000795c */ /* 0x004fea0000300000 */
.L_x_227:
[----:B------:R-:W1:Y:S01]  /*ad60*/  S2UR UR39, SR_CgaCtaId ;  /* 0x00000000002779c3 */ /* 0x000e620000008800 */
[----:B------:R-:W-:Y:S01]  /*ad70*/  UISETP.NE.AND UP0, UPT, UR56, URZ, UPT ;  /* 0x000000ff3800728c */ /* 0x000fe2000bf05270 */
[----:B------:R-:W-:Y:S01]  /*ad80*/  IMAD.U32 R3, RZ, RZ, UR4 ;  /* 0x00000004ff037e24 */ /* 0x000fe2000f8e00ff */
[----:B------:R-:W-:Y:S01]  /*ad90*/  UMOV UR5, 0x400 ;  /* 0x0000040000057882 */ /* 0x000fe20000000000 */
[----:B------:R-:W-:Y:S01]  /*ada0*/  SHF.R.U32.HI R2, RZ, 0x5, R2 ;  /* 0x00000005ff027819 */ /* 0x000fe20000011602 */
[----:B------:R-:W-:Y:S01]  /*adb0*/  USEL UR4, URZ, 0x80, UP0 ;  /* 0x00000080ff047887 */ /* 0x000fe20008000000 */
[----:B------:R-:W-:Y:S02]  /*adc0*/  SHF.R.U32.HI R22, RZ, 0x15, R18 ;  /* 0x00000015ff167819 */ /* 0x000fe40000011612 */
[----:B------:R-:W-:Y:S02]  /*add0*/  SHF.L.U32 R3, R3, 0x1f, RZ ;  /* 0x0000001f03037819 */ /* 0x000fe400000006ff */
[----:B------:R-:W-:-:S02]  /*ade0*/  LOP3.LUT R19, R2, 0x3, RZ, 0xc0, !PT ;  /* 0x0000000302137812 */ /* 0x000fc400078ec0ff */
[----:B------:R-:W-:Y:S02]  /*adf0*/  LOP3.LUT R18, R18, UR4, RZ, 0xfc, !PT ;  /* 0x0000000412127c12 */ /* 0x000fe4000f8efcff */
[----:B------:R-:W-:Y:S01]  /*ae00*/  ISETP.NE.AND P0, PT, R19, R22, PT ;  /* 0x000000161300720c */ /* 0x000fe20003f05270 */
[----:B-1----:R-:W-:-:S04]  /*ae10*/  ULEA UR39, UR39, UR5, 0x18 ;  /* 0x0000000527277291 */ /* 0x002fc8000f8ec0ff */
[----:B------:R-:W-:Y:S02]  /*ae20*/  UIADD3 UR5, UPT, UPT, UR39, 0xe060, URZ ;  /* 0x0000e06027057890 */ /* 0x000fe4000fffe0ff */
[----:B------:R-:W-:-:S09]  /*ae30*/  @UP0 UIADD3 UR5, UPT, UPT, UR39, 0xe050, URZ ;  /* 0x0000e05027050890 */ /* 0x000fd2000fffe0ff */
[----:B------:R-:W1:Y:S02]  /*ae40*/  SYNCS.PHASECHK.TRANS64.TRYWAIT P1, [UR5], R3 ;  /* 0x00000003ff0075a7 */ /* 0x000e640008021105 */
[----:B-1----:R-:W-:Y:S05]  /*ae50*/  @!P1 BRA `(.L_x_228) ;  /* 0x000000f400809947 */ /* 0x002fea0003800000 */
.L_x_433:
[----:B------:R-:W-:Y:S05]  /*ae60*/  @!P0 BRA `(.L_x_229) ;  /* 0x0000000000408947 */ /* 0x000fea0003800000 */
[----:B------:R-:W-:Y:S01]  /*ae70*/  MOV R14, 0x8 ;  /* 0x00000008000e7802 */ /* 0x000fe20000000f00 */
[----:B------:R-:W3:Y:S01]  /*ae80*/  LDCU.64 UR6, c[0x4][0xb0] ;  /* 0x01001600ff0677ac */ /* 0x000ee20008000a00 */
[----:B------:R-:W-:Y:S02]  /*ae90*/  HFMA2 R12, -RZ, RZ, 0, 5.9604644775390625e-08 ;  /* 0x00000001ff0c7431 */ /* 0x000fe400000001ff */
[----:B------:R-:W-:Y:S01]  /*aea0*/  IMAD.MOV.U32 R8, RZ, RZ, 0x192 ;  /* 0x00000192ff087424 */ /* 0x000fe200078e00ff */
[----:B------:R-:W4:Y:S01]  /*aeb0*/  LDCU.64 UR4, c[0x4][0xb8] ;  /* 0x01001700ff0477ac */ /* 0x000f220008000a00 */
[----:B------:R-:W1:Y:S01]  /*aec0*/  LDC.64 R14, c[0x4][R14] ;  /* 0x010000000e0e7b82 */ /* 0x000e620000000a00 */
[----:B------:R-:W-:Y:S01]  /*aed0*/  IMAD.MOV.U32 R13, RZ, RZ, RZ ;  /* 0x000000ffff0d7224 */ /* 0x000fe200078e00ff */
[----:B------:R-:W5:Y:S01]  /*aee0*/  LDCU.64 UR8, c[0x4][0x10] ;  /* 0x01000200ff0877ac */ /* 0x000f620008000a00 */
[----:B---3--:R-:W-:Y:S01]  /*aef0*/  IMAD.U32 R4, RZ, RZ, UR6 ;  /* 0x00000006ff047e24 */ /* 0x008fe2000f8e00ff */
[----:B------:R-:W-:Y:S01]  /*af00*/  MOV R5, UR7 ;  /* 0x0000000700057c02 */ /* 0x000fe20008000f00 */
[----:B----4-:R-:W-:Y:S01]  /*af10*/  IMAD.U32 R6, RZ, RZ, UR4 ;  /* 0x00000004ff067e24 */ /* 0x010fe2000f8e00ff */
[----:B------:R-:W-:Y:S01]  /*af20*/  MOV R7, UR5 ;  /* 0x0000000500077c02 */ /* 0x000fe20008000f00 */
[----:B-----5:R-:W-:Y:S01]  /*af30*/  IMAD.U32 R10, RZ, RZ, UR8 ;  /* 0x00000008ff0a7e24 */ /* 0x020fe2000f8e00ff */
[----:B------:R-:W-:-:S02]  /*af40*/  MOV R11, UR9 ;  /* 0x00000009000b7c02 */ /* 0x000fc40008000f00 */
[----:B------:R-:W-:-:S07]  /*af50*/  LEPC R20, `(.L_x_229) ;  /* 0x000000001014794e */ /* 0x000fce0000000000 */
[----:B-12---:R-:W-:Y:S05]  /*af60*/  CALL.ABS.NOINC R14 ;  /* 0x000000000e007343 */ /* 0x006fea0003c00000 */
.L_x_229:
[C---:B-1----:R-:W-:Y:S01]  /*af70*/  VIADD R0, R18.reuse, 0x20 ;  /* 0x0000002012007836 */ /* 0x042fe20000000000 */
[----:B------:R-:W-:Y:S05]  /*af80*/  WARPSYNC.ALL ;  /* 0x0000000000007948 */ /* 0x000fea0003800000 */
[----:B------:R-:W-:Y:S02]  /*af90*/  SHF.R.U32.HI R0, RZ, 0x15, R0 ;  /* 0x00000015ff007819 */ /* 0x000fe40000011600 */
[----:B------:R-:W-:Y:S02]  /*afa0*/  R2UR UR4, R18 ;  /* 0x00000000120472ca */ /* 0x000fe400000e0000 */
[----:B------:R-:W-:-:S11]  /*afb0*/  ISETP.NE.AND P0, PT, R19, R0, PT ;  /* 0x000000001300720c */ /* 0x000fd60003f05270 */
[----:B------:R-:W1:Y:S02]  /*afc0*/  LDTM.x32 R124, tmem[UR4] ;  /* 0x00000004007c79ee */ /* 0x000e6400082c0000 */
[----:B-1----:R-:W-:Y:S05]  /*afd0*/  @!P0 BRA `(.L_x_230) ;  /* 0x0000000000408947 */ /* 0x002fea0003800000 */
[----:B------:R-:W-:Y:S01]  /*afe0*/  MOV R14, 0x8 ;  /* 0x00000008000e7802 */ /* 0x000fe20000000f00 */
[----:B------:R-:W1:Y:S01]  /*aff0*/  LDCU.64 UR8, c[0x4][0xb0] ;  /* 0x01001600ff0877ac */ /* 0x000e620008000a00 */
[----:B------:R-:W-:Y:S02]  /*b000*/  HFMA2 R12, -RZ, RZ, 0, 5.9604644775390625e-08 ;  /* 0x00000001ff0c7431 */ /* 0x000fe400000001ff */
[----:B------:R-:W-:Y:S01]  /*b010*/  IMAD.MOV.U32 R8, RZ, RZ, 0x192 ;  /* 0x00000192ff087424 */ /* 0x000fe200078e00ff */
[----:B------:R-:W3:Y:S01]  /*b020*/  LDCU.64 UR6, c[0x4][0xb8] ;  /* 0x01001700ff0677ac */ /* 0x000ee20008000a00 */
[----:B------:R-:W4:Y:S01]  /*b030*/  LDC.64 R14, c[0x4][R14] ;  /* 0x010000000e0e7b82 */ /* 0x000f220000000a00 */
[----:B------:R-:W-:Y:S01]  /*b040*/  IMAD.MOV.U32 R13, RZ, RZ, RZ ;  /* 0x000000ffff0d7224 */ /* 0x000fe200078e00ff */
[----:B------:R-:W5:Y:S01]  /*b050*/  LDCU.64 UR4, c[0x4][0x10] ;  /* 0x01000200ff0477ac */ /* 0x000f620008000a00 */
[----:B-1----:R-:W-:Y:S01]  /*b060*/  IMAD.U32 R4, RZ, RZ, UR8 ;  /* 0x00000008ff047e24 */ /* 0x002fe2000f8e00ff */
[----:B------:R-:W-:Y:S01]  /*b070*/  MOV R5, UR9 ;  /* 0x0000000900057c02 */ /* 0x000fe20008000f00 */
[----:B---3--:R-:W-:Y:S01]  /*b080*/  IMAD.U32 R6, RZ, RZ, UR6 ;  /* 0x00000006ff067e24 */ /* 0x008fe2000f8e00ff */
[----:B------:R-:W-:Y:S01]  /*b090*/  MOV R7, UR7 ;  /* 0x0000000700077c02 */ /* 0x000fe20008000f00 */
[----:B-----5:R-:W-:Y:S01]  /*b0a0*/  IMAD.U32 R10, RZ, RZ, UR4 ;  /* 0x00000004ff0a7e24 */ /* 0x020fe2000f8e00ff */
[----:B------:R-:W-:-:S02]  /*b0b0*/  MOV R11, UR5 ;  /* 0x00000005000b7c02 */ /* 0x000fc40008000f00 */
[----:B------:R-:W-:-:S07]  /*b0c0*/  LEPC R20, `(.L_x_230) ;  /* 0x000000001014794e */ /* 0x000fce0000000000 */
[----:B--2-4-:R-:W-:Y:S05]  /*b0d0*/  CALL.ABS.NOINC R14 ;  /* 0x000000000e007343 */ /* 0x014fea0003c00000 */
.L_x_230:
[C---:B------:R-:W-:Y:S01]  /*b0e0*/  VIADD R0, R18.reuse, 0x40 ;  /* 0x0000004012007836 */ /* 0x040fe20000000000 */
[----:B------:R-:W-:Y:S05]  /*b0f0*/  WARPSYNC.ALL ;  /* 0x0000000000007948 */ /* 0x000fea0003800000 */
[----:B------:R-:W-:Y:S02]  /*b100*/  SHF.R.U32.HI R0, RZ, 0x15, R0 ;  /* 0x00000015ff007819 */ /* 0x000fe40000011600 */
[----:B------:R-:W-:Y:S02]  /*b110*/  R2UR UR4, R18 ;  /* 0x00000000120472ca */ /* 0x000fe400000e0000 */
[----:B------:R-:W-:-:S11]  /*b120*/  ISETP.NE.AND P0, PT, R19, R0, PT ;  /* 0x000000001300720c */ /* 0x000fd60003f05270 */
[----:B------:R-:W1:Y:S02]  /*b130*/  LDTM.x32 R92, tmem[UR4+0x20] ;  /* 0x00002004005c79ee */ /* 0x000e6400082c0000 */
        /* <DEDUP_REMOVED lines=17> */
.L_x_231:
        /* <DEDUP_REMOVED lines=23> */
.L_x_232:
[C---:B------:R-:W-:Y:S01]  /*b3c0*/  FMNMX3 R3, R156.reuse, R124, R128, !PT ;  /* 0x0000007c9c037276 */ /* 0x040fe20007800080 */
[----:B------:R-:W-:Y:S05]  /*b3d0*/  WARPSYNC.ALL ;  /* 0x0000000000007948 */ /* 0x000fea0003800000 */
[C---:B------:R-:W-:Y:S02]  /*b3e0*/  FMNMX3 R0, R156.reuse, R125, R129, !PT ;  /* 0x0000007d9c007276 */ /* 0x040fe40007800081 */
[----:B------:R-:W-:Y:S02]  /*b3f0*/  FMNMX3 R5, R156, R126, R130, !PT ;  /* 0x0000007e9c057276 */ /* 0x000fe40007800082 */
[----:B------:R-:W-:-:S02]  /*b400*/  FMNMX3 R3, R3, R132, R136, !PT ;  /* 0x0000008403037276 */ /* 0x000fc40007800088 */
[----:B------:R-:W-:Y:S02]  /*b410*/  FMNMX3 R0, R0, R133, R137, !PT ;  /* 0x0000008500007276 */ /* 0x000fe40007800089 */
[----:B------:R-:W-:Y:S02]  /*b420*/  FMNMX3 R6, R156, R127, R131, !PT ;  /* 0x0000007f9c067276 */ /* 0x000fe40007800083 */
[----:B------:R-:W-:Y:S02]  /*b430*/  FMNMX3 R5, R5, R134, R138, !PT ;  /* 0x0000008605057276 */ /* 0x000fe4000780008a */
[----:B------:R-:W-:Y:S02]  /*b440*/  FMNMX3 R3, R3, R140, R144, !PT ;  /* 0x0000008c03037276 */ /* 0x000fe40007800090 */
[----:B------:R-:W-:Y:S02]  /*b450*/  FMNMX3 R0, R0, R141, R145, !PT ;  /* 0x0000008d00007276 */ /* 0x000fe40007800091 */
[----:B------:R-:W-:-:S02]  /*b460*/  FMNMX3 R6, R6, R135, R139, !PT ;  /* 0x0000008706067276 */ /* 0x000fc4000780008b */
[----:B------:R-:W-:Y:S02]  /*b470*/  FMNMX3 R5, R5, R142, R146, !PT ;  /* 0x0000008e05057276 */ /* 0x000fe40007800092 */
[----:B------:R-:W-:Y:S02]  /*b480*/  R2UR UR4, R18 ;  /* 0x00000000120472ca */ /* 0x000fe400000e0000 */
[----:B------:R-:W-:Y:S02]  /*b490*/  FMNMX3 R3, R3, R148, R152, !PT ;  /* 0x0000009403037276 */ /* 0x000fe40007800098 */
[----:B------:R-:W-:Y:S02]  /*b4a0*/  FMNMX3 R0, R0, R149, R153, !PT ;  /* 0x0000009500007276 */ /* 0x000fe40007800099 */
[----:B------:R-:W-:Y:S02]  /*b4b0*/  FMNMX3 R6, R6, R143, R147, !PT ;  /* 0x0000008f06067276 */ /* 0x000fe40007800093 */
[----:B------:R-:W-:-:S02]  /*b4c0*/  FMNMX3 R5, R5, R150, R154, !PT ;  /* 0x0000009605057276 */ /* 0x000fc4000780009a */
[----:B------:R-:W-:Y:S02]  /*b4d0*/  FMNMX3 R3, R3, R92, R96, !PT ;  /* 0x0000005c03037276 */ /* 0x000fe40007800060 */
[----:B------:R-:W-:Y:S01]  /*b4e0*/  FMNMX3 R0, R0, R93, R97, !PT ;  /* 0x0000005d00007276 */ /* 0x000fe20007800061 */
[----:B------:R-:W1:Y:S01]  /*b4f0*/  LDTM.x32 R60, tmem[UR4+0x60] ;  /* 0x00006004003c79ee */ /* 0x000e6200082c0000 */
[----:B------:R-:W-:Y:S02]  /*b500*/  FMNMX3 R6, R6, R151, R155, !PT ;  /* 0x0000009706067276 */ /* 0x000fe4000780009b */
[----:B------:R-:W-:Y:S02]  /*b510*/  FMNMX3 R5, R5, R94, R98, !PT ;  /* 0x0000005e05057276 */ /* 0x000fe40007800062 */
        /* <DEDUP_REMOVED lines=28> */
[----:B-1----:R-:W-:Y:S02]  /*b6e0*/  FMNMX3 R3, R3, R60, R64, !PT ;  /* 0x0000003c03037276 */ /* 0x002fe40007800040 */
        /* <DEDUP_REMOVED lines=15> */
[----:B------:R-:W-:Y:S02]  /*b7e0*/  ISETP.NE.AND P0, PT, R19, R22, PT ;  /* 0x000000161300720c */ /* 0x000fe40003f05270 */
[----:B------:R-:W-:Y:S02]  /*b7f0*/  FMNMX3 R17, R6, R87, R91, !PT ;  /* 0x0000005706117276 */ /* 0x000fe4000780005b */
[----:B------:R-:W-:-:S04]  /*b800*/  FMNMX3 R0, R4, R3, R0, !PT ;  /* 0x0000000304007276 */ /* 0x000fc80007800000 */
[----:B------:R-:W-:-:S04]  /*b810*/  FMNMX R17, R17, R0, !PT ;  /* 0x0000000011117209 */ /* 0x000fc80007800000 */
[----:B------:R-:W-:-:S04]  /*b820*/  FSETP.NEU.AND P1, PT, R17, -INF , PT ;  /* 0xff8000001100780b */ /* 0x000fc80003f2d000 */
[----:B------:R-:W-:Y:S01]  /*b830*/  FSEL R157, R17, RZ, P1 ;  /* 0x000000ff119d7208 */ /* 0x000fe20000800000 */
[----:B------:R-:W-:Y:S08]  /*b840*/  @!P0 BRA `(.L_x_233) ;  /* 0x0000000000408947 */ /* 0x000ff00003800000 */
        /* <DEDUP_REMOVED lines=16> */
.L_x_233:
[----:B------:R-:W-:Y:S05]  /*b950*/  WARPSYNC.ALL ;  /* 0x0000000000007948 */ /* 0x000fea0003800000 */
[----:B------:R-:W-:Y:S02]  /*b960*/  R2UR UR4, R18 ;  /* 0x00000000120472ca */ /* 0x000fe400000e0000 */
[----:B------:R-:W-:-:S11]  /*b970*/  ISETP.NE.AND P0, PT, RZ, UR48, PT ;  /* 0x00000030ff007c0c */ /* 0x000fd6000bf05270 */
[----:B------:R1:W-:Y:S02]  /*b980*/  STTM.x2 tmem[UR4], R156 ;  /* 0x0000009c000079ed */ /* 0x0003e400080c0004 */
[----:B------:R-:W-:Y:S05]  /*b990*/  @P0 BRA `(.L_x_234) ;  /* 0x0000000000040947 */ /* 0x000fea0003800000 */
[----:B--2---:R-:W-:Y:S05]  /*b9a0*/  BPT.TRAP 0x1 ;  /* 0x000000040000795c */ /* 0x004fea0000300000 */
.L_x_234:
[----:B------:R-:W-:Y:S01]  /*b9b0*/  UISETP.NE.AND UP0, UPT, UR56, URZ, UPT ;  /* 0x000000ff3800728c */ /* 0x000fe2000bf05270 */
[----:B------:R-:W-:Y:S01]  /*b9c0*/  MOV R3, UR55 ;  /* 0x0000003700037c02 */ /* 0x000fe20008000f00 */
[----:B------:R-:W-:Y:S01]  /*b9d0*/  UIADD3 UR4, UPT, UPT, UR39, 0xe080, URZ ;  /* 0x0000e08027047890 */ /* 0x000fe2000fffe0ff */
[----:B------:R-:W-:Y:S02]  /*b9e0*/  FSETP.NEU.AND P0, PT, R17, -INF , PT ;  /* 0xff8000001100780b */ /* 0x000fe40003f0d000 */
[----:B------:R-:W-:Y:S02]  /*b9f0*/  SHF.L.U32 R3, R3, 0x1f, RZ ;  /* 0x0000001f03037819 */ /* 0x000fe400000006ff */
[----:B------:R-:W-:-:S04]  /*ba00*/  FSEL R0, R17, RZ, P0 ;  /* 0x000000ff11007208 */ /* 0x000fc80000000000 */
[----:B------:R-:W-:Y:S01]  /*ba10*/  @UP0 UIADD3 UR4, UPT, UPT, UR39, 0xe070, URZ ;  /* 0x0000e07027040890 */ /* 0x000fe2000fffe0ff */
[----:B--2---:R-:W-:Y:S01]  /*ba20*/  FMUL R0, R0, -UR37 ;  /* 0x8000002500007c20 */ /* 0x004fe20008400000 */
[----:B------:R-:W-:-:S03]  /*ba30*/  USEL UR39, UR52, UR53, UP0 ;  /* 0x0000003534277287 */ /* 0x000fc60008000000 */
[--C-:B------:R-:W-:Y:S01]  /*ba40*/  FFMA2 R18, R124.F32x2.HI_LO, UR37.F32, R0.reuse.F32 ;  /* 0x000000257c127c49 */ /* 0x100fe20009200000 */
[----:B------:R-:W-:Y:S01]  /*ba50*/  ULOP3.LUT UR39, UR39, 0x1, URZ, 0x3c, !UPT ;  /* 0x0000000127277892 */ /* 0x000fe2000f8e3cff */
[--C-:B------:R-:W-:Y:S02]  /*ba60*/  FFMA2 R22, R126.F32x2.HI_LO, UR37.F32, R0.reuse.F32 ;  /* 0x000000257e167c49 */ /* 0x100fe40009200000 */
[----:B------:R-:W-:Y:S01]  /*ba70*/  SYNCS.ARRIVE.TRANS64.A1T0 RZ, [UR4], RZ ;  /* 0x000000ffffff79a7 */ /* 0x000fe20008100004 */
[----:B------:R-:W-:Y:S01]  /*ba80*/  FSETP.GEU.AND P4, PT, R18, -126, PT ;  /* 0xc2fc00001200780b */ /* 0x000fe20003f8e000 */
[--C-:B------:R-:W-:Y:S01]  /*ba90*/  FFMA2 R124, R128.F32x2.HI_LO, UR37.F32, R0.reuse.F32 ;  /* 0x00000025807c7c49 */ /* 0x100fe20009200000 */
[----:B------:R-:W-:Y:S01]  /*baa0*/  FSETP.GEU.AND P3, PT, R19, -126, PT ;  /* 0xc2fc00001300780b */ /* 0x000fe20003f6e000 */
[----:B------:R-:W-:Y:S01]  /*bab0*/  FFMA2 R126, R130.F32x2.HI_LO, UR37.F32, R0.F32 ;  /* 0x00000025827e7c49 */ /* 0x000fe20009200000 */
[----:B------:R-:W-:Y:S02]  /*bac0*/  FSETP.GEU.AND P2, PT, R22, -126, PT ;  /* 0xc2fc00001600780b */ /* 0x000fe40003f4e000 */
[----:B------:R-:W-:Y:S01]  /*bad0*/  FSETP.GEU.AND P1, PT, R23, -126, PT ;  /* 0xc2fc00001700780b */ /* 0x000fe20003f2e000 */
[----:B------:R-:W2:Y:S01]  /*bae0*/  SYNCS.PHASECHK.TRANS64.TRYWAIT P5, [UR46], R3 ;  /* 0x00000003ff0075a7 */ /* 0x000ea200080a112e */
[----:B------:R-:W-:-:S02]  /*baf0*/  FSETP.GEU.AND P0, PT, R124, -126, PT ;  /* 0xc2fc00007c00780b */ /* 0x000fc40003f0e000 */
[----:B------:R-:W-:-:S03]  /*bb00*/  FSETP.GEU.AND P6, PT, R125, -126, PT ;  /* 0xc2fc00007d00780b */ /* 0x000fc60003fce000 */
[----:B------:R-:W-:Y:S02]  /*bb10*/  @!P4 FMUL R18, R18, 0.5 ;  /* 0x3f0000001212c820 */ /* 0x000fe40000400000 */
[----:B------:R-:W-:Y:S02]  /*bb20*/  @!P3 FMUL R19, R19, 0.5 ;  /* 0x3f0000001313b820 */ /* 0x000fe40000400000 */
[----:B------:R-:W-:Y:S02]  /*bb30*/  @!P2 FMUL R22, R22, 0.5 ;  /* 0x3f0000001616a820 */ /* 0x000fe40000400000 */
[----:B------:R-:W-:Y:S01]  /*bb40*/  @!P1 FMUL R23, R23, 0.5 ;  /* 0x3f00000017179820 */ /* 0x000fe20000400000 */
[----:B------:R-:W3:Y:S08]  /*bb50*/  MUFU.EX2 R18, R18 ;  /* 0x0000001200127308 */ /* 0x000ef00000000800 */
[----:B------:R-:W4:Y:S08]  /*bb60*/  MUFU.EX2 R19, R19 ;  /* 0x0000001300137308 */ /* 0x000f300000000800 */
[----:B------:R-:W1:Y:S08]  /*bb70*/  MUFU.EX2 R22, R22 ;  /* 0x0000001600167308 */ /* 0x000e700000000800 */
[----:B------:R-:W1:Y:S02]  /*bb80*/  MUFU.EX2 R23, R23 ;  /* 0x0000001700177308 */ /* 0x000e640000000800 */
[----:B-1234-:R-:W-:Y:S05]  /*bb90*/  @!P5 BRA `(.L_x_235) ;  /* 0x000000e80048d947 */ /* 0x01efea0003800000 */
.L_x_434:
[----:B------:R-:W-:Y:S01]  /*bba0*/  @!P0 FMUL R124, R124, 0.5 ;  /* 0x3f0000007c7c8820 */ /* 0x000fe20000400000 */
[--C-:B------:R-:W-:Y:S01]  /*bbb0*/  FFMA2 R128, R132.F32x2.HI_LO, UR37.F32, R0.reuse.F32 ;  /* 0x0000002584807c49 */ /* 0x100fe20009200000 */
[----:B------:R-:W-:Y:S01]  /*bbc0*/  FSETP.GEU.AND P5, PT, R126, -126, PT ;  /* 0xc2fc00007e00780b */ /* 0x000fe20003fae000 */
[----:B------:R-:W-:Y:S01]  /*bbd0*/  @!P4 FMUL R18, R18, R18 ;  /* 0x000000121212c220 */ /* 0x000fe20000400000 */
[--C-:B------:R-:W-:Y:S01]  /*bbe0*/  FFMA2 R130, R134.F32x2.HI_LO, UR37.F32, R0.reuse.F32 ;  /* 0x0000002586827c49 */ /* 0x100fe20009200000 */
[----:B------:R-:W-:Y:S01]  /*bbf0*/  FSETP.GEU.AND P4, PT, R127, -126, PT ;  /* 0xc2fc00007f00780b */ /* 0x000fe20003f8e000 */
[----:B------:R-:W2:Y:S01]  /*bc00*/  MUFU.EX2 R124, R124 ;  /* 0x0000007c007c7308 */ /* 0x000ea20000000800 */
[----:B------:R-:W-:Y:S01]  /*bc10*/  @!P3 FMUL R19, R19, R19 ;  /* 0x000000131313b220 */ /* 0x000fe20000400000 */
[----:B------:R-:W-:Y:S01]  /*bc20*/  FSETP.GEU.AND P3, PT, R128, -126, PT ;  /* 0xc2fc00008000780b */ /* 0x000fe20003f6e000 */
[----:B------:R-:W-:Y:S01]  /*bc30*/  @!P2 FMUL R22, R22, R22 ;  /* 0x000000161616a220 */ /* 0x000fe20000400000 */
[----:B------:R-:W-:Y:S01]  /*bc40*/  @!P1 FMUL R23, R23, R23 ;  /* 0x0000001717179220 */ /* 0x000fe20000400000 */
[----:B------:R-:W-:Y:S01]  /*bc50*/  FSETP.GEU.AND P2, PT, R129, -126, PT ;  /* 0xc2fc00008100780b */ /* 0x000fe20003f4e000 */
[----:B------:R-:W-:Y:S01]  /*bc60*/  @!P6 FMUL R125, R125, 0.5 ;  /* 0x3f0000007d7de820 */ /* 0x000fe20000400000 */
[----:B------:R-:W-:Y:S01]  /*bc70*/  FSETP.GEU.AND P1, PT, R130, -126, PT ;  /* 0xc2fc00008200780b */ /* 0x000fe20003f2e000 */
[--C-:B------:R-:W-:Y:S01]  /*bc80*/  FFMA2 R132, R136.F32x2.HI_LO, UR37.F32, R0.reuse.F32 ;  /* 0x0000002588847c49 */ /* 0x100fe20009200000 */
[----:B------:R-:W-:Y:S01]  /*bc90*/  USHF.R.U32.HI UR4, URZ, 0x15, UR40 ;  /* 0x00000015ff047899 */ /* 0x000fe20008011628 */
[----:B------:R-:W-:Y:S01]  /*bca0*/  @!P5 FMUL R126, R126, 0.5 ;  /* 0x3f0000007e7ed820 */ /* 0x000fe20000400000 */
[--C-:B------:R-:W-:Y:S01]  /*bcb0*/  FFMA2 R134, R138.F32x2.HI_LO, UR37.F32, R0.reuse.F32 ;  /* 0x000000258a867c49 */ /* 0x100fe20009200000 */
[----:B------:R-:W3:Y:S01]  /*bcc0*/  MUFU.EX2 R125, R125 ;  /* 0x0000007d007d7308 */ /* 0x000ee20000000800 */
[----:B------:R-:W-:Y:S01]  /*bcd0*/  @!P4 FMUL R127, R127, 0.5 ;  /* 0x3f0000007f7fc820 */ /* 0x000fe20000400000 */
[--C-:B------:R-:W-:Y:S01]  /*bce0*/  FFMA2 R136, R140.F32x2.HI_LO, UR37.F32, R0.reuse.F32 ;  /* 0x000000258c887c49 */ /* 0x100fe20009200000 */
[----:B-1----:R-:W-:Y:S01]  /*bcf0*/  MOV R3, UR4 ;  /* 0x0000000400037c02 */ /* 0x002fe20008000f00 */
[----:B------:R-:W-:Y:S01]  /*bd00*/  @!P3 FMUL R128, R128, 0.5 ;  /* 0x3f0000008080b820 */ /* 0x000fe20000400000 */
[----:B--2---:R-:W-:Y:S01]  /*bd10*/  @!P0 FMUL R124, R124, R124 ;  /* 0x0000007c7c7c8220 */ /* 0x004fe20000400000 */
[----:B------:R-:W-:Y:S01]  /*bd20*/  FSETP.GEU.AND P0, PT, R131, -126, PT ;  /* 0xc2fc00008300780b */ /* 0x000fe20003f0e000 */
[----:B------:R-:W-:Y:S01]  /*bd30*/  @!P2 FMUL R129, R129, 0.5 ;  /* 0x3f0000008181a820 */ /* 0x000fe20000400000 */
[----:B------:R-:W-:Y:S01]  /*bd40*/  @!P1 FMUL R130, R130, 0.5 ;  /* 0x3f00000082829820 */ /* 0x000fe20000400000 */
[----:B------:R-:W1:Y:S01]  /*bd50*/  MUFU.EX2 R126, R126 ;  /* 0x0000007e007e7308 */ /* 0x000e620000000800 */
[--C-:B------:R-:W-:Y:S01]  /*bd60*/  FFMA2 R138, R142.F32x2.HI_LO, UR37.F32, R0.reuse.F32 ;  /* 0x000000258e8a7c49 */ /* 0x100fe20009200000 */
[----:B------:R-:W-:Y:S01]  /*bd70*/  UISETP.NE.AND UP0, UPT, UR56, URZ, UPT ;  /* 0x000000ff3800728c */ /* 0x000fe2000bf05270 */
[--C-:B------:R-:W-:Y:S01]  /*bd80*/  FFMA2 R140, R144.F32x2.HI_LO, UR37.F32, R0.reuse.F32 ;  /* 0x00000025908c7c49 */ /* 0x100fe20009200000 */
[----:B------:R-:W-:Y:S01]  /*bd90*/  ULOP3.LUT UR55, UR55, 0x1, URZ, 0x3c, !UPT ;  /* 0x0000000137377892 */ /* 0x000fe2000f8e3cff */
[--C-:B------:R-:W-:Y:S01]  /*bda0*/  FFMA2 R142, R146.F32x2.HI_LO, UR37.F32, R0.reuse.F32 ;  /* 0x00000025928e7c49 */ /* 0x100fe20009200000 */
[----:B------:R-:W-:Y:S01]  /*bdb0*/  USEL UR52, UR39, UR52, UP0 ;  /* 0x0000003427347287 */ /* 0x000fe20008000000 */
[--C-:B------:R-:W-:Y:S01]  /*bdc0*/  FFMA2 R144, R148.F32x2.HI_LO, UR37.F32, R0.reuse.F32 ;  /* 0x0000002594907c49 */ /* 0x100fe20009200000 */
[----:B------:R-:W2:Y:S01]  /*bdd0*/  MUFU.EX2 R127, R127 ;  /* 0x0000007f007f7308 */ /* 0x000ea20000000800 */
[----:B---3--:R-:W-:Y:S01]  /*bde0*/  @!P6 FMUL R125, R125, R125 ;  /* 0x0000007d7d7de220 */ /* 0x008fe20000400000 */
[----:B------:R-:W-:Y:S01]  /*bdf0*/  @!P0 FMUL R131, R131, 0.5 ;  /* 0x3f00000083838820 */ /* 0x000fe20000400000 */
[----:B------:R-:W-:Y:S01]  /*be00*/  FSETP.GEU.AND P6, PT, R132, -126, PT ;  /* 0xc2fc00008400780b */ /* 0x000fe20003fce000 */
[--C-:B------:R-:W-:Y:S01]  /*be10*/  FFMA2 R146, R150.F32x2.HI_LO, UR37.F32, R0.reuse.F32 ;  /* 0x0000002596927c49 */ /* 0x100fe20009200000 */
[----:B------:R-:W-:Y:S01]  /*be20*/  USEL UR53, UR53, UR39, UP0 ;  /* 0x0000002735357287 */ /* 0x000fe20008000000 */
[--C-:B------:R-:W-:Y:S01]  /*be30*/  FFMA2 R148, R152.F32x2.HI_LO, UR37.F32, R0.reuse.F32 ;  /* 0x0000002598947c49 */ /* 0x100fe20009200000 */
[----:B------:R-:W-:Y:S01]  /*be40*/  SYNCS.ARRIVE.TRANS64.A1T0 RZ, [UR45], RZ ;  /* 0x000000ffffff79a7 */ /* 0x000fe2000810002d */
[----:B------:R-:W3:Y:S01]  /*be50*/  MUFU.EX2 R128, R128 ;  /* 0x0000008000807308 */ /* 0x000ee20000000800 */
[----:B-1----:R-:W-:Y:S01]  /*be60*/  @!P5 FMUL R126, R126, R126 ;  /* 0x0000007e7e7ed220 */ /* 0x002fe20000400000 */
[----:B------:R-:W-:Y:S01]  /*be70*/  FSETP.GEU.AND P5, PT, R133, -126, PT ;  /* 0xc2fc00008500780b */ /* 0x000fe20003fae000 */
[--C-:B------:R-:W-:Y:S01]  /*be80*/  FFMA2 R154, R154.F32x2.HI_LO, UR37.F32, R0.reuse.F32 ;  /* 0x000000259a9a7c49 */ /* 0x100fe20009200000 */
[----:B------:R-:W-:Y:S01]  /*be90*/  F2FP.F16.F32.PACK_AB R56, R19, R18 ;  /* 0x000000121338723e */ /* 0x000fe200000000ff */
[--C-:B------:R-:W-:Y:S01]  /*bea0*/  FFMA2 R8, R92.F32x2.HI_LO, UR37.F32, R0.reuse.F32 ;  /* 0x000000255c087c49 */ /* 0x100fe20009200000 */
[----:B------:R-:W-:Y:S01]  /*beb0*/  F2FP.F16.F32.PACK_AB R57, R23, R22 ;  /* 0x000000161739723e */ /* 0x000fe200000000ff */
[--C-:B------:R-:W-:Y:S01]  /*bec0*/  FFMA2 R6, R94.F32x2.HI_LO, UR37.F32, R0.reuse.F32 ;  /* 0x000000255e067c49 */ /* 0x100fe20009200000 */
[----:B------:R-:W1:Y:S01]  /*bed0*/  MUFU.EX2 R129, R129 ;  /* 0x0000008100817308 */ /* 0x000e620000000800 */
[----:B--2---:R-:W-:Y:S01]  /*bee0*/  @!P4 FMUL R127, R127, R127 ;  /* 0x0000007f7f7fc220 */ /* 0x004fe20000400000 */
[----:B------:R-:W-:Y:S01]  /*bef0*/  FSETP.GEU.AND P4, PT, R134, -126, PT ;  /* 0xc2fc00008600780b */ /* 0x000fe20003f8e000 */
[----:B------:R-:W-:Y:S01]  /*bf00*/  @!P6 FMUL R132, R132, 0.5 ;  /* 0x3f0000008484e820 */ /* 0x000fe20000400000 */
[--C-:B------:R-:W-:Y:S01]  /*bf10*/  FFMA2 R4, R96.F32x2.HI_LO, UR37.F32, R0.reuse.F32 ;  /* 0x0000002560047c49 */ /* 0x100fe20009200000 */
[----:B------:R-:W-:Y:S01]  /*bf20*/  F2FP.F16.F32.PACK_AB R58, R125, R124 ;  /* 0x0000007c7d3a723e */ /* 0x000fe200000000ff */
[--C-:B------:R-:W-:Y:S01]  /*bf30*/  FFMA2 R10, R98.F32x2.HI_LO, UR37.F32, R0.reuse.F32 ;  /* 0x00000025620a7c49 */ /* 0x100fe20009200000 */
[----:B------:R-:W-:Y:S01]  /*bf40*/  F2FP.F16.F32.PACK_AB R59, R127, R126 ;  /* 0x0000007e7f3b723e */ /* 0x000fe200000000ff */
[----:B------:R-:W2:Y:S01]  /*bf50*/  MUFU.EX2 R130, R130 ;  /* 0x0000008200827308 */ /* 0x000ea20000000800 */
[----:B---3--:R-:W-:Y:S01]  /*bf60*/  @!P3 FMUL R128, R128, R128 ;  /* 0x000000808080b220 */ /* 0x008fe20000400000 */
[----:B------:R-:W-:Y:S01]  /*bf70*/  FSETP.GEU.AND P3, PT, R135, -126, PT ;  /* 0xc2fc00008700780b */ /* 0x000fe20003f6e000 */
[----:B------:R-:W-:Y:S01]  /*bf80*/  @!P5 FMUL R133, R133, 0.5 ;  /* 0x3f0000008585d820 */ /* 0x000fe20000400000 */
[----:B------:R-:W-:-:S02]  /*bf90*/  FFMA2 R150, R122.F32x2.HI_LO, UR37.F32, R0.F32 ;  /* 0x000000257a967c49 */ /* 0x000fc40009200000 */
[--C-:B------:R-:W-:Y:S02]  /*bfa0*/  FFMA2 R24, R24.F32x2.HI_LO, UR37.F32, R0.reuse.F32 ;  /* 0x0000002518187c49 */ /* 0x100fe40009200000 */
[----:B------:R-:W3:Y:S01]  /*bfb0*/  MUFU.EX2 R131, R131 ;  /* 0x0000008300837308 */ /* 0x000ee20000000800 */
[----:B-1----:R-:W-:Y:S01]  /*bfc0*/  @!P2 FMUL R129, R129, R129 ;  /* 0x000000818181a220 */ /* 0x002fe20000400000 */
[----:B------:R-:W-:Y:S01]  /*bfd0*/  FSETP.GEU.AND P2, PT, R136, -126, PT ;  /* 0xc2fc00008800780b */ /* 0x000fe20003f4e000 */
[----:B------:R-:W-:Y:S01]  /*bfe0*/  @!P4 FMUL R134, R134, 0.5 ;  /* 0x3f0000008686c820 */ /* 0x000fe20000400000 */
[--C-:B------:R-:W-:Y:S02]  /*bff0*/  FFMA2 R26, R26.F32x2.HI_LO, UR37.F32, R0.reuse.F32 ;  /* 0x000000251a1a7c49 */ /* 0x100fe40009200000 */
[--C-:B------:R-:W-:Y:S02]  /*c000*/  FFMA2 R28, R28.F32x2.HI_LO, UR37.F32, R0.reuse.F32 ;  /* 0x000000251c1c7c49 */ /* 0x100fe40009200000 */
[----:B------:R-:W-:Y:S01]  /*c010*/  @!P3 FMUL R135, R135, 0.5 ;  /* 0x3f0000008787b820 */ /* 0x000fe20000400000 */
[----:B--2---:R-:W-:Y:S01]  /*c020*/  @!P1 FMUL R130, R130, R130 ;  /* 0x0000008282829220 */ /* 0x004fe20000400000 */
[----:B------:R-:W-:Y:S01]  /*c030*/  FSETP.GEU.AND P1, PT, R137, -126, PT ;  /* 0xc2fc00008900780b */ /* 0x000fe20003f2e000 */
[----:B------:R-:W1:Y:S01]  /*c040*/  MUFU.EX2 R132, R132 ;  /* 0x0000008400847308 */ /* 0x000e620000000800 */
[----:B------:R-:W-:-:S02]  /*c050*/  FFMA2 R30, R30.F32x2.HI_LO, UR37.F32, R0.F32 ;  /* 0x000000251e1e7c49 */ /* 0x000fc40009200000 */
[--C-:B------:R-:W-:Y:S02]  /*c060*/  FFMA2 R32, R32.F32x2.HI_LO, UR37.F32, R0.reuse.F32 ;  /* 0x0000002520207c49 */ /* 0x100fe40009200000 */
[----:B------:R-:W-:Y:S01]  /*c070*/  @!P2 FMUL R136, R136, 0.5 ;  /* 0x3f0000008888a820 */ /* 0x000fe20000400000 */
[----:B---3--:R-:W-:Y:S01]  /*c080*/  @!P0 FMUL R131, R131, R131 ;  /* 0x0000008383838220 */ /* 0x008fe20000400000 */
[----:B------:R-:W-:Y:S01]  /*c090*/  FSETP.GEU.AND P0, PT, R138, -126, PT ;  /* 0xc2fc00008a00780b */ /* 0x000fe20003f0e000 */
[----:B------:R-:W2:Y:S01]  /*c0a0*/  MUFU.EX2 R133, R133 ;  /* 0x0000008500857308 */ /* 0x000ea20000000800 */
[--C-:B------:R-:W-:Y:S02]  /*c0b0*/  FFMA2 R34, R34.F32x2.HI_LO, UR37.F32, R0.reuse.F32 ;  /* 0x0000002522227c49 */ /* 0x100fe40009200000 */
[--C-:B------:R-:W-:Y:S02]  /*c0c0*/  FFMA2 R36, R36.F32x2.HI_LO, UR37.F32, R0.reuse.F32 ;  /* 0x0000002524247c49 */ /* 0x100fe40009200000 */
[----:B------:R-:W-:Y:S01]  /*c0d0*/  @!P1 FMUL R137, R137, 0.5 ;  /* 0x3f00000089899820 */ /* 0x000fe20000400000 */
[----:B------:R-:W-:-:S02]  /*c0e0*/  FFMA2 R38, R38.F32x2.HI_LO, UR37.F32, R0.F32 ;  /* 0x0000002526267c49 */ /* 0x000fc40009200000 */
[----:B------:R-:W3:Y:S01]  /*c0f0*/  MUFU.EX2 R134, R134 ;  /* 0x0000008600867308 */ /* 0x000ee20000000800 */
[----:B-1----:R-:W-:Y:S01]  /*c100*/  @!P6 FMUL R132, R132, R132 ;  /* 0x000000848484e220 */ /* 0x002fe20000400000 */
[----:B------:R-:W-:Y:S01]  /*c110*/  FSETP.GEU.AND P6, PT, R139, -126, PT ;  /* 0xc2fc00008b00780b */ /* 0x000fe20003fce000 */
[--C-:B------:R-:W-:Y:S02]  /*c120*/  FFMA2 R40, R40.F32x2.HI_LO, UR37.F32, R0.reuse.F32 ;  /* 0x0000002528287c49 */ /* 0x100fe40009200000 */
[----:B------:R-:W-:Y:S01]  /*c130*/  @!P0 FMUL R138, R138, 0.5 ;  /* 0x3f0000008a8a8820 */ /* 0x000fe20000400000 */
[--C-:B------:R-:W-:Y:S02]  /*c140*/  FFMA2 R42, R42.F32x2.HI_LO, UR37.F32, R0.reuse.F32 ;  /* 0x000000252a2a7c49 */ /* 0x100fe40009200000 */
[----:B------:R-:W1:Y:S01]  /*c150*/  MUFU.EX2 R135, R135 ;  /* 0x0000008700877308 */ /* 0x000e620000000800 */
[----:B--2---:R-:W-:Y:S01]  /*c160*/  @!P5 FMUL R133, R133, R133 ;  /* 0x000000858585d220 */ /* 0x004fe20000400000 */
[----:B------:R-:W-:Y:S01]  /*c170*/  FSETP.GEU.AND P5, PT, R140, -126, PT ;  /* 0xc2fc00008c00780b */ /* 0x000fe20003fae000 */
[----:B------:R-:W-:-:S02]  /*c180*/  FFMA2 R44, R44.F32x2.HI_LO, UR37.F32, R0.F32 ;  /* 0x000000252c2c7c49 */ /* 0x000fc40009200000 */
[--C-:B------:R-:W-:Y:S02]  /*c190*/  FFMA2 R46, R46.F32x2.HI_LO, UR37.F32, R0.reuse.F32 ;  /* 0x000000252e2e7c49 */ /* 0x100fe40009200000 */
[----:B------:R-:W-:Y:S01]  /*c1a0*/  @!P6 FMUL R139, R139, 0.5 ;  /* 0x3f0000008b8be820 */ /* 0x000fe20000400000 */
[----:B------:R-:W2:Y:S01]  /*c1b0*/  MUFU.EX2 R136, R136 ;  /* 0x0000008800887308 */ /* 0x000ea20000000800 */
[----:B---3--:R-:W-:Y:S01]  /*c1c0*/  @!P4 FMUL R134, R134, R134 ;  /* 0x000000868686c220 */ /* 0x008fe20000400000 */
[----:B------:R-:W-:Y:S01]  /*c1d0*/  FSETP.GEU.AND P4, PT, R141, -126, PT ;  /* 0xc2fc00008d00780b */ /* 0x000fe20003f8e000 */
[--C-:B------:R-:W-:Y:S02]  /*c1e0*/  FFMA2 R48, R48.F32x2.HI_LO, UR37.F32, R0.reuse.F32 ;  /* 0x0000002530307c49 */ /* 0x100fe40009200000 */
[--C-:B------:R-:W-:Y:S02]  /*c1f0*/  FFMA2 R50, R50.F32x2.HI_LO, UR37.F32, R0.reuse.F32 ;  /* 0x0000002532327c49 */ /* 0x100fe40009200000 */
[----:B------:R-:W-:Y:S01]  /*c200*/  @!P5 FMUL R140, R140, 0.5 ;  /* 0x3f0000008c8cd820 */ /* 0x000fe20000400000 */
[----:B------:R-:W3:Y:S01]  /*c210*/  MUFU.EX2 R137, R137 ;  /* 0x0000008900897308 */ /* 0x000ee20000000800 */
[----:B-1----:R-:W-:Y:S01]  /*c220*/  @!P3 FMUL R135, R135, R135 ;  /* 0x000000878787b220 */ /* 0x002fe20000400000 */
[----:B------:R-:W-:Y:S01]  /*c230*/  FSETP.GEU.AND P3, PT, R142, -126, PT ;  /* 0xc2fc00008e00780b */ /* 0x000fe20003f6e000 */
[----:B------:R-:W-:-:S02]  /*c240*/  FFMA2 R52, R52.F32x2.HI_LO, UR37.F32, R0.F32 ;  /* 0x0000002534347c49 */ /* 0x000fc40009200000 */
[--C-:B------:R-:W-:Y:S02]  /*c250*/  FFMA2 R54, R54.F32x2.HI_LO, UR37.F32, R0.reuse.F32 ;  /* 0x0000002536367c49 */ /* 0x100fe40009200000 */
[----:B------:R-:W-:Y:S01]  /*c260*/  @!P4 FMUL R141, R141, 0.5 ;  /* 0x3f0000008d8dc820 */ /* 0x000fe20000400000 */
[----:B------:R-:W1:Y:S01]  /*c270*/  MUFU.EX2 R138, R138 ;  /* 0x0000008a008a7308 */ /* 0x000e620000000800 */
[----:B--2---:R-:W-:Y:S01]  /*c280*/  @!P2 FMUL R136, R136, R136 ;  /* 0x000000888888a220 */ /* 0x004fe20000400000 */
[----:B------:R-:W-:Y:S01]  /*c290*/  FSETP.GEU.AND P2, PT, R143, -126, PT ;  /* 0xc2fc00008f00780b */ /* 0x000fe20003f4e000 */
[--C-:B------:R-:W-:Y:S02]  /*c2a0*/  FFMA2 R60, R60.F32x2.HI_LO, UR37.F32, R0.reuse.F32 ;  /* 0x000000253c3c7c49 */ /* 0x100fe40009200000 */
[--C-:B------:R-:W-:Y:S02]  /*c2b0*/  FFMA2 R62, R62.F32x2.HI_LO, UR37.F32, R0.reuse.F32 ;  /* 0x000000253e3e7c49 */ /* 0x100fe40009200000 */
[----:B------:R-:W-:Y:S01]  /*c2c0*/  @!P3 FMUL R142, R142, 0.5 ;  /* 0x3f0000008e8eb820 */ /* 0x000fe20000400000 */
[----:B------:R-:W2:Y:S01]  /*c2d0*/  MUFU.EX2 R139, R139 ;  /* 0x0000008b008b7308 */ /* 0x000ea20000000800 */
[----:B---3--:R-:W-:Y:S01]  /*c2e0*/  @!P1 FMUL R137, R137, R137 ;  /* 0x0000008989899220 */ /* 0x008fe20000400000 */
[----:B------:R-:W-:Y:S01]  /*c2f0*/  FSETP.GEU.AND P1, PT, R144, -126, PT ;  /* 0xc2fc00009000780b */ /* 0x000fe20003f2e000 */
[----:B------:R-:W-:-:S02]  /*c300*/  FFMA2 R64, R64.F32x2.HI_LO, UR37.F32, R0.F32 ;  /* 0x0000002540407c49 */ /* 0x000fc40009200000 */
[--C-:B------:R-:W-:Y:S02]  /*c310*/  FFMA2 R66, R66.F32x2.HI_LO, UR37.F32, R0.reuse.F32 ;  /* 0x0000002542427c49 */ /* 0x100fe40009200000 */
[----:B------:R-:W-:Y:S01]  /*c320*/  @!P2 FMUL R143, R143, 0.5 ;  /* 0x3f0000008f8fa820 */ /* 0x000fe20000400000 */
[----:B------:R-:W3:Y:S01]  /*c330*/  MUFU.EX2 R140, R140 ;  /* 0x0000008c008c7308 */ /* 0x000ee20000000800 */
[----:B-1----:R-:W-:Y:S01]  /*c340*/  @!P0 FMUL R138, R138, R138 ;  /* 0x0000008a8a8a8220 */ /* 0x002fe20000400000 */
[----:B------:R-:W-:Y:S01]  /*c350*/  FSETP.GEU.AND P0, PT, R145, -126, PT ;  /* 0xc2fc00009100780b */ /* 0x000fe20003f0e000 */
[--C-:B------:R-:W-:Y:S02]  /*c360*/  FFMA2 R68, R68.F32x2.HI_LO, UR37.F32, R0.reuse.F32 ;  /* 0x0000002544447c49 */ /* 0x100fe40009200000 */
[--C-:B------:R-:W-:Y:S02]  /*c370*/  FFMA2 R70, R70.F32x2.HI_LO, UR37.F32, R0.reuse.F32 ;  /* 0x0000002546467c49 */ /* 0x100fe40009200000 */
[----:B------:R-:W-:Y:S01]  /*c380*/  @!P1 FMUL R144, R144, 0.5 ;  /* 0x3f00000090909820 */ /* 0x000fe20000400000 */
        /* <DEDUP_REMOVED lines=22> */
[----:B------:R-:W-:Y:S02]  /*c4f0*/  FFMA2 R86, R86.F32x2.HI_LO, UR37.F32, R0.F32 ;  /* 0x0000002556567c49 */ /* 0x000fe40009200000 */
[----:B------:R-:W-:Y:S01]  /*c500*/  @!P4 FMUL R148, R148, 0.5 ;  /* 0x3f0000009494c820 */ /* 0x000fe20000400000 */
[----:B------:R-:W2:Y:S01]  /*c510*/  MUFU.EX2 R145, R145 ;  /* 0x0000009100917308 */ /* 0x000ea20000000800 */
[----:B---3--:R-:W-:Y:S01]  /*c520*/  @!P2 FMUL R143, R143, R143 ;  /* 0x0000008f8f8fa220 */ /* 0x008fe20000400000 */
[----:B------:R-:W-:-:S05]  /*c530*/  FSETP.GEU.AND P2, PT, R154, -126, PT ;  /* 0xc2fc00009a00780b */ /* 0x000fca0003f4e000 */
[----:B------:R-:W-:Y:S01]  /*c540*/  @!P3 FMUL R149, R149, 0.5 ;  /* 0x3f0000009595b820 */ /* 0x000fe20000400000 */
[----:B------:R-:W3:Y:S01]  /*c550*/  MUFU.EX2 R146, R146 ;  /* 0x0000009200927308 */ /* 0x000ee20000000800 */
[----:B-1----:R-:W-:Y:S01]  /*c560*/  @!P1 FMUL R144, R144, R144 ;  /* 0x0000009090909220 */ /* 0x002fe20000400000 */
[----:B------:R-:W-:-:S05]  /*c570*/  FSETP.GEU.AND P1, PT, R155, -126, PT ;  /* 0xc2fc00009b00780b */ /* 0x000fca0003f2e000 */
[----:B------:R-:W-:Y:S01]  /*c580*/  @!P2 FMUL R154, R154, 0.5 ;  /* 0x3f0000009a9aa820 */ /* 0x000fe20000400000 */
[----:B------:R-:W1:Y:S01]  /*c590*/  MUFU.EX2 R147, R147 ;  /* 0x0000009300937308 */ /* 0x000e620000000800 */
[----:B--2---:R-:W-:Y:S01]  /*c5a0*/  @!P0 FMUL R145, R145, R145 ;  /* 0x0000009191918220 */ /* 0x004fe20000400000 */
[----:B------:R-:W-:-:S05]  /*c5b0*/  FSETP.GEU.AND P0, PT, R8, -126, PT ;  /* 0xc2fc00000800780b */ /* 0x000fca0003f0e000 */
        /* <DEDUP_REMOVED lines=21> */
[----:B------:R1:W4:Y:S01]  /*c710*/  MUFU.EX2 R95, R9 ;  /* 0x00000009005f7308 */ /* 0x0003220000000800 */
[----:B--2---:R-:W-:Y:S01]  /*c720*/  @!P1 FMUL R93, R93, R93 ;  /* 0x0000005d5d5d9220 */ /* 0x004fe20000400000 */
[----:B------:R-:W-:-:S05]  /*c730*/  FSETP.GEU.AND P1, PT, R10, -126, PT ;  /* 0xc2fc00000a00780b */ /* 0x000fca0003f2e000 */
[----:B------:R-:W-:Y:S01]  /*c740*/  @!P2 FMUL R5, R5, 0.5 ;  /* 0x3f0000000505a820 */ /* 0x000fe20000400000 */
[----:B------:R-:W2:Y:S01]  /*c750*/  MUFU.EX2 R96, R6 ;  /* 0x0000000600607308 */ /* 0x000ea20000000800 */
[----:B---3--:R-:W-:Y:S01]  /*c760*/  @!P0 FMUL R94, R94, R94 ;  /* 0x0000005e5e5e8220 */ /* 0x008fe20000400000 */
[----:B------:R-:W-:-:S05]  /*c770*/  FSETP.GEU.AND P0, PT, R11, -126, PT ;  /* 0xc2fc00000b00780b */ /* 0x000fca0003f0e000 */
[----:B------:R-:W-:Y:S01]  /*c780*/  @!P1 FMUL R10, R10, 0.5 ;  /* 0x3f0000000a0a9820 */ /* 0x000fe20000400000 */
[----:B------:R3:W5:Y:S01]  /*c790*/  MUFU.EX2 R97, R7 ;  /* 0x0000000700617308 */ /* 0x0007620000000800 */
[----:B-1----:R-:W-:Y:S02]  /*c7a0*/  FFMA2 R8, R100.F32x2.HI_LO, UR37.F32, R0.F32 ;  /* 0x0000002564087c49 */ /* 0x002fe40009200000 */
[----:B----4-:R-:W-:-:S03]  /*c7b0*/  @!P6 FMUL R95, R95, R95 ;  /* 0x0000005f5f5fe220 */ /* 0x010fc60000400000 */
[----:B------:R-:W-:Y:S01]  /*c7c0*/  FSETP.GEU.AND P6, PT, R8, -126, PT ;  /* 0xc2fc00000800780b */ /* 0x000fe20003fce000 */
[----:B------:R-:W-:Y:S01]  /*c7d0*/  @!P0 FMUL R11, R11, 0.5 ;  /* 0x3f0000000b0b8820 */ /* 0x000fe20000400000 */
[----:B------:R-:W1:Y:S01]  /*c7e0*/  MUFU.EX2 R98, R4 ;  /* 0x0000000400627308 */ /* 0x000e620000000800 */
[----:B--2---:R-:W-:Y:S01]  /*c7f0*/  @!P5 FMUL R96, R96, R96 ;  /* 0x000000606060d220 */ /* 0x004fe20000400000 */
[----:B------:R-:W-:-:S06]  /*c800*/  FSETP.GEU.AND P5, PT, R9, -126, PT ;  /* 0xc2fc00000900780b */ /* 0x000fcc0003fae000 */
[----:B------:R2:W4:Y:S01]  /*c810*/  MUFU.EX2 R99, R5 ;  /* 0x0000000500637308 */ /* 0x0005220000000800 */
[----:B---3--:R-:W-:Y:S02]  /*c820*/  FFMA2 R6, R102.F32x2.HI_LO, UR37.F32, R0.F32 ;  /* 0x0000002566067c49 */ /* 0x008fe40009200000 */
[----:B-----5:R-:W-:Y:S01]  /*c830*/  @!P4 FMUL R97, R97, R97 ;  /* 0x000000616161c220 */ /* 0x020fe20000400000 */
[----:B------:R-:W-:Y:S02]  /*c840*/  @!P6 FMUL R8, R8, 0.5 ;  /* 0x3f0000000808e820 */ /* 0x000fe40000400000 */
[----:B------:R-:W-:Y:S01]  /*c850*/  FSETP.GEU.AND P4, PT, R6, -126, PT ;  /* 0xc2fc00000600780b */ /* 0x000fe20003f8e000 */
[----:B------:R-:W-:Y:S01]  /*c860*/  @!P5 FMUL R9, R9, 0.5 ;  /* 0x3f0000000909d820 */ /* 0x000fe20000400000 */
[----:B------:R-:W3:Y:S01]  /*c870*/  MUFU.EX2 R100, R10 ;  /* 0x0000000a00647308 */ /* 0x000ee20000000800 */
[----:B-1----:R-:W-:Y:S01]  /*c880*/  @!P3 FMUL R98, R98, R98 ;  /* 0x000000626262b220 */ /* 0x002fe20000400000 */
[----:B------:R-:W-:-:S06]  /*c890*/  FSETP.GEU.AND P3, PT, R7, -126, PT ;  /* 0xc2fc00000700780b */ /* 0x000fcc0003f6e000 */
[----:B------:R1:W5:Y:S01]  /*c8a0*/  MUFU.EX2 R101, R11 ;  /* 0x0000000b00657308 */ /* 0x0003620000000800 */
[----:B--2---:R-:W-:Y:S02]  /*c8b0*/  FFMA2 R4, R104.F32x2.HI_LO, UR37.F32, R0.F32 ;  /* 0x0000002568047c49 */ /* 0x004fe40009200000 */
[----:B----4-:R-:W-:Y:S01]  /*c8c0*/  @!P2 FMUL R99, R99, R99 ;  /* 0x000000636363a220 */ /* 0x010fe20000400000 */
[----:B------:R-:W-:Y:S02]  /*c8d0*/  @!P4 FMUL R6, R6, 0.5 ;  /* 0x3f0000000606c820 */ /* 0x000fe40000400000 */
[----:B------:R-:W-:Y:S01]  /*c8e0*/  FSETP.GEU.AND P2, PT, R4, -126, PT ;  /* 0xc2fc00000400780b */ /* 0x000fe20003f4e000 */
[----:B------:R-:W-:Y:S01]  /*c8f0*/  @!P3 FMUL R7, R7, 0.5 ;  /* 0x3f0000000707b820 */ /* 0x000fe20000400000 */
[----:B------:R-:W2:Y:S01]  /*c900*/  MUFU.EX2 R102, R8 ;  /* 0x0000000800667308 */ /* 0x000ea20000000800 */
[----:B---3--:R-:W-:Y:S01]  /*c910*/  @!P1 FMUL R100, R100, R100 ;  /* 0x0000006464649220 */ /* 0x008fe20000400000 */
[----:B------:R-:W-:-:S06]  /*c920*/  FSETP.GEU.AND P1, PT, R5, -126, PT ;  /* 0xc2fc00000500780b */ /* 0x000fcc0003f2e000 */
[----:B------:R3:W4:Y:S01]  /*c930*/  MUFU.EX2 R103, R9 ;  /* 0x0000000900677308 */ /* 0x0007220000000800 */
[----:B-1----:R-:W-:Y:S02]  /*c940*/  FFMA2 R10, R106.F32x2.HI_LO, UR37.F32, R0.F32 ;  /* 0x000000256a0a7c49 */ /* 0x002fe40009200000 */
[----:B-----5:R-:W-:Y:S01]  /*c950*/  @!P0 FMUL R101, R101, R101 ;  /* 0x0000006565658220 */ /* 0x020fe20000400000 */
[----:B------:R-:W-:Y:S02]  /*c960*/  @!P2 FMUL R4, R4, 0.5 ;  /* 0x3f0000000404a820 */ /* 0x000fe40000400000 */
[----:B------:R-:W-:Y:S01]  /*c970*/  FSETP.GEU.AND P0, PT, R10, -126, PT ;  /* 0xc2fc00000a00780b */ /* 0x000fe20003f0e000 */
[----:B------:R-:W-:Y:S01]  /*c980*/  @!P1 FMUL R5, R5, 0.5 ;  /* 0x3f00000005059820 */ /* 0x000fe20000400000 */
[----:B------:R-:W1:Y:S01]  /*c990*/  MUFU.EX2 R104, R6 ;  /* 0x0000000600687308 */ /* 0x000e620000000800 */
[----:B--2---:R-:W-:Y:S01]  /*c9a0*/  @!P6 FMUL R102, R102, R102 ;  /* 0x000000666666e220 */ /* 0x004fe20000400000 */
[----:B------:R-:W-:-:S06]  /*c9b0*/  FSETP.GEU.AND P6, PT, R11, -126, PT ;  /* 0xc2fc00000b00780b */ /* 0x000fcc0003fce000 */
[----:B------:R2:W5:Y:S01]  /*c9c0*/  MUFU.EX2 R105, R7 ;  /* 0x0000000700697308 */ /* 0x0005620000000800 */
[----:B---3--:R-:W-:Y:S02]  /*c9d0*/  FFMA2 R8, R108.F32x2.HI_LO, UR37.F32, R0.F32 ;  /* 0x000000256c087c49 */ /* 0x008fe40009200000 */
[----:B------:R-:W-:Y:S01]  /*c9e0*/  @!P0 FMUL R10, R10, 0.5 ;  /* 0x3f0000000a0a8820 */ /* 0x000fe20000400000 */
[----:B----4-:R-:W-:Y:S02]  /*c9f0*/  @!P5 FMUL R103, R103, R103 ;  /* 0x000000676767d220 */ /* 0x010fe40000400000 */
[----:B------:R-:W-:Y:S01]  /*ca00*/  FSETP.GEU.AND P5, PT, R8, -126, PT ;  /* 0xc2fc00000800780b */ /* 0x000fe20003fae000 */
[----:B------:R-:W-:Y:S01]  /*ca10*/  @!P6 FMUL R11, R11, 0.5 ;  /* 0x3f0000000b0be820 */ /* 0x000fe20000400000 */
[----:B------:R-:W3:Y:S01]  /*ca20*/  MUFU.EX2 R106, R4 ;  /* 0x00000004006a7308 */ /* 0x000ee20000000800 */
[----:B-1----:R-:W-:Y:S01]  /*ca30*/  @!P4 FMUL R104, R104, R104 ;  /* 0x000000686868c220 */ /* 0x002fe20000400000 */
[----:B------:R-:W-:-:S06]  /*ca40*/  FSETP.GEU.AND P4, PT, R9, -126, PT ;  /* 0xc2fc00000900780b */ /* 0x000fcc0003f8e000 */
[----:B------:R1:W4:Y:S01]  /*ca50*/  MUFU.EX2 R107, R5 ;  /* 0x00000005006b7308 */ /* 0x0003220000000800 */
[----:B--2---:R-:W-:Y:S02]  /*ca60*/  FFMA2 R6, R110.F32x2.HI_LO, UR37.F32, R0.F32 ;  /* 0x000000256e067c49 */ /* 0x004fe40009200000 */
[----:B-----5:R-:W-:Y:S01]  /*ca70*/  @!P3 FMUL R105, R105, R105 ;  /* 0x000000696969b220 */ /* 0x020fe20000400000 */
[----:B------:R-:W-:Y:S02]  /*ca80*/  @!P5 FMUL R8, R8, 0.5 ;  /* 0x3f0000000808d820 */ /* 0x000fe40000400000 */
[----:B------:R-:W-:Y:S01]  /*ca90*/  FSETP.GEU.AND P3, PT, R6, -126, PT ;  /* 0xc2fc00000600780b */ /* 0x000fe20003f6e000 */
[----:B------:R-:W-:Y:S01]  /*caa0*/  @!P4 FMUL R9, R9, 0.5 ;  /* 0x3f0000000909c820 */ /* 0x000fe20000400000 */
[----:B------:R-:W2:Y:S01]  /*cab0*/  MUFU.EX2 R108, R10 ;  /* 0x0000000a006c7308 */ /* 0x000ea20000000800 */
[----:B---3--:R-:W-:Y:S01]  /*cac0*/  @!P2 FMUL R106, R106, R106 ;  /* 0x0000006a6a6aa220 */ /* 0x008fe20000400000 */
[----:B------:R-:W-:-:S06]  /*cad0*/  FSETP.GEU.AND P2, PT, R7, -126, PT ;  /* 0xc2fc00000700780b */ /* 0x000fcc0003f4e000 */
[----:B------:R3:W5:Y:S01]  /*cae0*/  MUFU.EX2 R109, R11 ;  /* 0x0000000b006d7308 */ /* 0x0007620000000800 */
[----:B-1----:R-:W-:Y:S02]  /*caf0*/  FFMA2 R4, R112.F32x2.HI_LO, UR37.F32, R0.F32 ;  /* 0x0000002570047c49 */ /* 0x002fe40009200000 */
[----:B----4-:R-:W-:Y:S01]  /*cb00*/  @!P1 FMUL R107, R107, R107 ;  /* 0x0000006b6b6b9220 */ /* 0x010fe20000400000 */
[----:B------:R-:W-:Y:S02]  /*cb10*/  @!P3 FMUL R6, R6, 0.5 ;  /* 0x3f0000000606b820 */ /* 0x000fe40000400000 */
[----:B------:R-:W-:Y:S01]  /*cb20*/  FSETP.GEU.AND P1, PT, R4, -126, PT ;  /* 0xc2fc00000400780b */ /* 0x000fe20003f2e000 */
[----:B------:R-:W-:Y:S01]  /*cb30*/  @!P2 FMUL R7, R7, 0.5 ;  /* 0x3f0000000707a820 */ /* 0x000fe20000400000 */
[----:B------:R-:W1:Y:S01]  /*cb40*/  MUFU.EX2 R110, R8 ;  /* 0x00000008006e7308 */ /* 0x000e620000000800 */
[----:B--2---:R-:W-:Y:S01]  /*cb50*/  @!P0 FMUL R108, R108, R108 ;  /* 0x0000006c6c6c8220 */ /* 0x004fe20000400000 */
[----:B------:R-:W-:-:S06]  /*cb60*/  FSETP.GEU.AND P0, PT, R5, -126, PT ;  /* 0xc2fc00000500780b */ /* 0x000fcc0003f0e000 */
[----:B------:R2:W4:Y:S01]  /*cb70*/  MUFU.EX2 R111, R9 ;  /* 0x00000009006f7308 */ /* 0x0005220000000800 */
[----:B---3--:R-:W-:Y:S02]  /*cb80*/  FFMA2 R10, R114.F32x2.HI_LO, UR37.F32, R0.F32 ;  /* 0x00000025720a7c49 */ /* 0x008fe40009200000 */
[----:B------:R-:W-:Y:S01]  /*cb90*/  @!P1 FMUL R4, R4, 0.5 ;  /* 0x3f00000004049820 */ /* 0x000fe20000400000 */
[----:B-----5:R-:W-:Y:S02]  /*cba0*/  @!P6 FMUL R109, R109, R109 ;  /* 0x0000006d6d6de220 */ /* 0x020fe40000400000 */
        /* <DEDUP_REMOVED lines=23> */
[----:B------:R-:W2:Y:S01]  /*cd20*/  MUFU.EX2 R118, R8 ;  /* 0x0000000800767308 */ /* 0x000ea20000000800 */
[----:B---3--:R-:W-:Y:S02]  /*cd30*/  FFMA2 R4, R120.F32x2.HI_LO, UR37.F32, R0.F32 ;  /* 0x0000002578047c49 */ /* 0x008fe40009200000 */
[----:B----4-:R-:W-:Y:S01]  /*cd40*/  @!P0 FMUL R115, R115, R115 ;  /* 0x0000007373738220 */ /* 0x010fe20000400000 */
[----:B------:R-:W-:Y:S02]  /*cd50*/  @!P2 FMUL R6, R6, 0.5 ;  /* 0x3f0000000606a820 */ /* 0x000fe40000400000 */
[----:B------:R-:W-:Y:S01]  /*cd60*/  FSETP.GEU.AND P0, PT, R4, -126, PT ;  /* 0xc2fc00000400780b */ /* 0x000fe20003f0e000 */
[----:B------:R-:W-:Y:S01]  /*cd70*/  @!P1 FMUL R7, R7, 0.5 ;  /* 0x3f00000007079820 */ /* 0x000fe20000400000 */
[----:B------:R-:W3:Y:S01]  /*cd80*/  MUFU.EX2 R116, R10 ;  /* 0x0000000a00747308 */ /* 0x000ee20000000800 */
[----:B-1----:R-:W-:Y:S01]  /*cd90*/  @!P5 FMUL R117, R117, R117 ;  /* 0x000000757575d220 */ /* 0x002fe20000400000 */
[----:B------:R-:W-:-:S06]  /*cda0*/  FSETP.GEU.AND P5, PT, R150, -126, PT ;  /* 0xc2fc00009600780b */ /* 0x000fcc0003fae000 */
[----:B------:R-:W1:Y:S01]  /*cdb0*/  MUFU.EX2 R119, R9 ;  /* 0x0000000900777308 */ /* 0x000e620000000800 */
[----:B--2---:R-:W-:Y:S01]  /*cdc0*/  @!P4 FMUL R118, R118, R118 ;  /* 0x000000767676c220 */ /* 0x004fe20000400000 */
[----:B------:R-:W-:Y:S01]  /*cdd0*/  FSETP.GEU.AND P4, PT, R151, -126, PT ;  /* 0xc2fc00009700780b */ /* 0x000fe20003f8e000 */
[----:B------:R-:W-:-:S04]  /*cde0*/  @!P0 FMUL R4, R4, 0.5 ;  /* 0x3f00000004048820 */ /* 0x000fc80000400000 */
        /* <DEDUP_REMOVED lines=39> */
[----:B------:R-:W-:-:S04]  /*d060*/  FSETP.GEU.AND P2, PT, R32, -126, PT ;  /* 0xc2fc00002000780b */ /* 0x000fc80003f4e000 */
[----:B------:R-:W-:Y:S01]  /*d070*/  F2FP.F16.F32.PACK_AB R24, R153, R152 ;  /* 0x000000989918723e */ /* 0x000fe200000000ff */
[----:B------:R-:W-:Y:S01]  /*d080*/  @!P3 FMUL R31, R31, 0.5 ;  /* 0x3f0000001f1fb820 */ /* 0x000fe20000400000 */
[----:B------:R-:W3:Y:S01]  /*d090*/  MUFU.EX2 R158, R28 ;  /* 0x0000001c009e7308 */ /* 0x000ee20000000800 */
[----:B-1----:R-:W-:Y:S01]  /*d0a0*/  @!P1 FMUL R154, R154, R154 ;  /* 0x0000009a9a9a9220 */ /* 0x002fe20000400000 */
[----:B------:R-:W-:-:S05]  /*d0b0*/  FSETP.GEU.AND P1, PT, R33, -126, PT ;  /* 0xc2fc00002100780b */ /* 0x000fca0003f2e000 */
[----:B------:R-:W-:Y:S01]  /*d0c0*/  @!P2 FMUL R32, R32, 0.5 ;  /* 0x3f0000002020a820 */ /* 0x000fe20000400000 */
[----:B------:R-:W1:Y:S01]  /*d0d0*/  MUFU.EX2 R159, R29 ;  /* 0x0000001d009f7308 */ /* 0x000e620000000800 */
[----:B--2---:R-:W-:Y:S01]  /*d0e0*/  @!P0 FMUL R155, R155, R155 ;  /* 0x0000009b9b9b8220 */ /* 0x004fe20000400000 */
[----:B------:R-:W-:-:S04]  /*d0f0*/  FSETP.GEU.AND P0, PT, R34, -126, PT ;  /* 0xc2fc00002200780b */ /* 0x000fc80003f0e000 */
[----:B------:R-:W-:Y:S01]  /*d100*/  F2FP.F16.F32.PACK_AB R25, R155, R154 ;  /* 0x0000009a9b19723e */ /* 0x000fe200000000ff */
[----:B------:R-:W-:Y:S01]  /*d110*/  @!P1 FMUL R33, R33, 0.5 ;  /* 0x3f00000021219820 */ /* 0x000fe20000400000 */
[----:B------:R-:W2:Y:S01]  /*d120*/  MUFU.EX2 R160, R30 ;  /* 0x0000001e00a07308 */ /* 0x000ea20000000800 */
[----:B---3--:R-:W-:Y:S01]  /*d130*/  @!P6 FMUL R158, R158, R158 ;  /* 0x0000009e9e9ee220 */ /* 0x008fe20000400000 */
[----:B------:R-:W-:-:S05]  /*d140*/  FSETP.GEU.AND P6, PT, R35, -126, PT ;  /* 0xc2fc00002300780b */ /* 0x000fca0003fce000 */
[----:B------:R-:W-:Y:S01]  /*d150*/  @!P0 FMUL R34, R34, 0.5 ;  /* 0x3f00000022228820 */ /* 0x000fe20000400000 */
[----:B------:R-:W3:Y:S01]  /*d160*/  MUFU.EX2 R161, R31 ;  /* 0x0000001f00a17308 */ /* 0x000ee20000000800 */
[----:B-1----:R-:W-:Y:S01]  /*d170*/  @!P5 FMUL R159, R159, R159 ;  /* 0x0000009f9f9fd220 */ /* 0x002fe20000400000 */
[----:B------:R-:W-:-:S04]  /*d180*/  FSETP.GEU.AND P5, PT, R36, -126, PT ;  /* 0xc2fc00002400780b */ /* 0x000fc80003fae000 */
[----:B------:R-:W-:Y:S01]  /*d190*/  F2FP.F16.F32.PACK_AB R26, R159, R158 ;  /* 0x0000009e9f1a723e */ /* 0x000fe200000000ff */
        /* <DEDUP_REMOVED lines=120> */
[----:B------:R-:W-:Y:S02]  /*d920*/  FSETP.GEU.AND P6, PT, R67, -126, PT ;  /* 0xc2fc00004300780b */ /* 0x000fe40003fce000 */
[----:B------:R-:W-:-:S03]  /*d930*/  F2FP.F16.F32.PACK_AB R60, R129, R128 ;  /* 0x00000080813c723e */ /* 0x000fc600000000ff */
[----:B------:R-:W-:Y:S01]  /*d940*/  @!P0 FMUL R66, R66, 0.5 ;  /* 0x3f00000042428820 */ /* 0x000fe20000400000 */
[----:B------:R-:W1:Y:S01]  /*d950*/  MUFU.EX2 R189, R63 ;  /* 0x0000003f00bd7308 */ /* 0x000e620000000800 */
[----:B--2---:R-:W-:Y:S01]  /*d960*/  @!P5 FMUL R187, R187, R187 ;  /* 0x000000bbbbbbd220 */ /* 0x004fe20000400000 */
[----:B------:R-:W-:Y:S02]  /*d970*/  FSETP.GEU.AND P5, PT, R68, -126, PT ;  /* 0xc2fc00004400780b */ /* 0x000fe40003fae000 */
[----:B------:R-:W-:Y:S02]  /*d980*/  F2FP.F16.F32.PACK_AB R61, R131, R130 ;  /* 0x00000082833d723e */ /* 0x000fe400000000ff */
[----:B------:R-:W-:Y:S01]  /*d990*/  F2FP.F16.F32.PACK_AB R40, R187, R186 ;  /* 0x000000babb28723e */ /* 0x000fe200000000ff */
[----:B------:R-:W-:Y:S01]  /*d9a0*/  @!P6 FMUL R67, R67, 0.5 ;  /* 0x3f0000004343e820 */ /* 0x000fe20000400000 */
[----:B------:R-:W2:Y:S01]  /*d9b0*/  MUFU.EX2 R42, R64 ;  /* 0x00000040002a7308 */ /* 0x000ea20000000800 */
[----:B---3--:R-:W-:Y:S01]  /*d9c0*/  @!P4 FMUL R188, R188, R188 ;  /* 0x000000bcbcbcc220 */ /* 0x008fe20000400000 */
[----:B------:R-:W-:-:S02]  /*d9d0*/  FSETP.GEU.AND P4, PT, R69, -126, PT ;  /* 0xc2fc00004500780b */ /* 0x000fc40003f8e000 */
[----:B------:R-:W-:-:S03]  /*d9e0*/  F2FP.F16.F32.PACK_AB R62, R133, R132 ;  /* 0x00000084853e723e */ /* 0x000fc600000000ff */
[----:B------:R-:W-:Y:S01]  /*d9f0*/  @!P5 FMUL R68, R68, 0.5 ;  /* 0x3f0000004444d820 */ /* 0x000fe20000400000 */
[----:B------:R-:W3:Y:S01]  /*da00*/  MUFU.EX2 R50, R65 ;  /* 0x0000004100327308 */ /* 0x000ee20000000800 */
[----:B-1----:R-:W-:Y:S01]  /*da10*/  @!P3 FMUL R189, R189, R189 ;  /* 0x000000bdbdbdb220 */ /* 0x002fe20000400000 */
[----:B------:R-:W-:Y:S02]  /*da20*/  FSETP.GEU.AND P3, PT, R70, -126, PT ;  /* 0xc2fc00004600780b */ /* 0x000fe40003f6e000 */
[----:B------:R-:W-:Y:S02]  /*da30*/  F2FP.F16.F32.PACK_AB R63, R135, R134 ;  /* 0x00000086873f723e */ /* 0x000fe400000000ff */
[----:B------:R-:W-:Y:S01]  /*da40*/  F2FP.F16.F32.PACK_AB R41, R189, R188 ;  /* 0x000000bcbd29723e */ /* 0x000fe200000000ff */
[----:B------:R-:W-:Y:S01]  /*da50*/  @!P4 FMUL R69, R69, 0.5 ;  /* 0x3f0000004545c820 */ /* 0x000fe20000400000 */
[----:B------:R-:W1:Y:S01]  /*da60*/  MUFU.EX2 R43, R66 ;  /* 0x00000042002b7308 */ /* 0x000e620000000800 */
[----:B--2---:R-:W-:Y:S01]  /*da70*/  @!P2 FMUL R42, R42, R42 ;  /* 0x0000002a2a2aa220 */ /* 0x004fe20000400000 */
[----:B------:R-:W-:-:S02]  /*da80*/  FSETP.GEU.AND P2, PT, R71, -126, PT ;  /* 0xc2fc00004700780b */ /* 0x000fc40003f4e000 */
[----:B------:R-:W-:Y:S02]  /*da90*/  F2FP.F16.F32.PACK_AB R64, R137, R136 ;  /* 0x000000888940723e */ /* 0x000fe400000000ff */
[----:B------:R2:W-:Y:S01]  /*daa0*/  STL [R1+0x10], R42 ;  /* 0x0000102a01007387 */ /* 0x0005e20000100800 */
[----:B------:R-:W-:Y:S01]  /*dab0*/  @!P3 FMUL R70, R70, 0.5 ;  /* 0x3f0000004646b820 */ /* 0x000fe20000400000 */
[----:B------:R-:W4:Y:S01]  /*dac0*/  MUFU.EX2 R49, R67 ;  /* 0x0000004300317308 */ /* 0x000f220000000800 */
[----:B---3--:R-:W-:Y:S01]  /*dad0*/  @!P1 FMUL R50, R50, R50 ;  /* 0x0000003232329220 */ /* 0x008fe20000400000 */
[----:B------:R-:W-:Y:S02]  /*dae0*/  FSETP.GEU.AND P1, PT, R72, -126, PT ;  /* 0xc2fc00004800780b */ /* 0x000fe40003f2e000 */
[----:B------:R-:W-:Y:S02]  /*daf0*/  F2FP.F16.F32.PACK_AB R65, R139, R138 ;  /* 0x0000008a8b41723e */ /* 0x000fe400000000ff */
[----:B------:R-:W-:Y:S01]  /*db00*/  STL [R1+0x14], R50 ;  /* 0x0000143201007387 */ /* 0x000fe20000100800 */
[----:B------:R-:W-:Y:S01]  /*db10*/  @!P2 FMUL R71, R71, 0.5 ;  /* 0x3f0000004747a820 */ /* 0x000fe20000400000 */
[----:B------:R-:W3:Y:S01]  /*db20*/  MUFU.EX2 R44, R68 ;  /* 0x00000044002c7308 */ /* 0x000ee20000000800 */
[----:B-1----:R-:W-:Y:S01]  /*db30*/  @!P0 FMUL R43, R43, R43 ;  /* 0x0000002b2b2b8220 */ /* 0x002fe20000400000 */
[----:B------:R-:W-:-:S02]  /*db40*/  FSETP.GEU.AND P0, PT, R73, -126, PT ;  /* 0xc2fc00004900780b */ /* 0x000fc40003f0e000 */
[----:B------:R-:W-:Y:S02]  /*db50*/  F2FP.F16.F32.PACK_AB R66, R141, R140 ;  /* 0x0000008c8d42723e */ /* 0x000fe400000000ff */
[----:B------:R1:W-:Y:S01]  /*db60*/  STL [R1+0x18], R43 ;  /* 0x0000182b01007387 */ /* 0x0003e20000100800 */
[----:B------:R-:W-:Y:S01]  /*db70*/  @!P1 FMUL R72, R72, 0.5 ;  /* 0x3f00000048489820 */ /* 0x000fe20000400000 */
[----:B------:R-:W5:Y:S01]  /*db80*/  MUFU.EX2 R48, R69 ;  /* 0x0000004500307308 */ /* 0x000f620000000800 */
[----:B----4-:R-:W-:Y:S01]  /*db90*/  @!P6 FMUL R49, R49, R49 ;  /* 0x000000313131e220 */ /* 0x010fe20000400000 */
[----:B------:R-:W-:Y:S02]  /*dba0*/  FSETP.GEU.AND P6, PT, R74, -126, PT ;  /* 0xc2fc00004a00780b */ /* 0x000fe40003fce000 */
[----:B------:R-:W-:Y:S02]  /*dbb0*/  F2FP.F16.F32.PACK_AB R67, R143, R142 ;  /* 0x0000008e8f43723e */ /* 0x000fe400000000ff */
[----:B------:R-:W-:Y:S01]  /*dbc0*/  STL [R1+0x1c], R49 ;  /* 0x00001c3101007387 */ /* 0x000fe20000100800 */
[----:B------:R-:W-:Y:S01]  /*dbd0*/  @!P0 FMUL R73, R73, 0.5 ;  /* 0x3f00000049498820 */ /* 0x000fe20000400000 */
[----:B------:R-:W4:Y:S01]  /*dbe0*/  MUFU.EX2 R45, R70 ;  /* 0x00000046002d7308 */ /* 0x000f220000000800 */
[----:B---3--:R-:W-:Y:S01]  /*dbf0*/  @!P5 FMUL R44, R44, R44 ;  /* 0x0000002c2c2cd220 */ /* 0x008fe20000400000 */
[----:B------:R-:W-:-:S02]  /*dc00*/  FSETP.GEU.AND P5, PT, R75, -126, PT ;  /* 0xc2fc00004b00780b */ /* 0x000fc40003fae000 */
[----:B--2---:R-:W-:Y:S02]  /*dc10*/  F2FP.F16.F32.PACK_AB R42, R50, R42 ;  /* 0x0000002a322a723e */ /* 0x004fe400000000ff */
[----:B------:R2:W-:Y:S01]  /*dc20*/  STL [R1+0x20], R44 ;  /* 0x0000202c01007387 */ /* 0x0005e20000100800 */
[----:B------:R-:W-:Y:S01]  /*dc30*/  @!P6 FMUL R74, R74, 0.5 ;  /* 0x3f0000004a4ae820 */ /* 0x000fe20000400000 */
[----:B------:R-:W3:Y:S01]  /*dc40*/  MUFU.EX2 R47, R71 ;  /* 0x00000047002f7308 */ /* 0x000ee20000000800 */
[----:B-----5:R-:W-:Y:S01]  /*dc50*/  @!P4 FMUL R48, R48, R48 ;  /* 0x000000303030c220 */ /* 0x020fe20000400000 */
[----:B------:R-:W-:Y:S02]  /*dc60*/  FSETP.GEU.AND P4, PT, R76, -126, PT ;  /* 0xc2fc00004c00780b */ /* 0x000fe40003f8e000 */
[----:B------:R-:W-:Y:S02]  /*dc70*/  F2FP.F16.F32.PACK_AB R68, R145, R144 ;  /* 0x000000909144723e */ /* 0x000fe400000000ff */
[----:B------:R-:W-:Y:S01]  /*dc80*/  STL [R1+0x24], R48 ;  /* 0x0000243001007387 */ /* 0x000fe20000100800 */
[----:B------:R-:W-:Y:S01]  /*dc90*/  @!P5 FMUL R75, R75, 0.5 ;  /* 0x3f0000004b4bd820 */ /* 0x000fe20000400000 */
[----:B------:R-:W5:Y:S01]  /*dca0*/  MUFU.EX2 R5, R72 ;  /* 0x0000004800057308 */ /* 0x000f620000000800 */
[----:B----4-:R-:W-:Y:S01]  /*dcb0*/  @!P3 FMUL R45, R45, R45 ;  /* 0x0000002d2d2db220 */ /* 0x010fe20000400000 */
[----:B------:R-:W-:-:S02]  /*dcc0*/  FSETP.GEU.AND P3, PT, R77, -126, PT ;  /* 0xc2fc00004d00780b */ /* 0x000fc40003f6e000 */
[----:B-1----:R-:W-:Y:S02]  /*dcd0*/  F2FP.F16.F32.PACK_AB R43, R49, R43 ;  /* 0x0000002b312b723e */ /* 0x002fe400000000ff */
        /* <DEDUP_REMOVED lines=9> */
[----:B-----5:R-:W-:Y:S01]  /*dd70*/  @!P1 FMUL R5, R5, R5 ;  /* 0x0000000505059220 */ /* 0x020fe20000400000 */
[----:B------:R-:W-:-:S02]  /*dd80*/  FSETP.GEU.AND P1, PT, R79, -126, PT ;  /* 0xc2fc00004f00780b */ /* 0x000fc40003f2e000 */
[----:B--2---:R-:W-:Y:S02]  /*dd90*/  F2FP.F16.F32.PACK_AB R44, R48, R44 ;  /* 0x0000002c302c723e */ /* 0x004fe400000000ff */
[----:B------:R-:W-:Y:S01]  /*dda0*/  STL [R1+0x30], R5 ;  /* 0x0000300501007387 */ /* 0x000fe20000100800 */
[----:B------:R-:W-:Y:S01]  /*ddb0*/  @!P2 FMUL R78, R78, 0.5 ;  /* 0x3f0000004e4ea820 */ /* 0x000fe20000400000 */
[----:B------:R-:W2:Y:S01]  /*ddc0*/  MUFU.EX2 R4, R75 ;  /* 0x0000004b00047308 */ /* 0x000ea20000000800 */
[----:B----4-:R-:W-:Y:S01]  /*ddd0*/  @!P0 FMUL R46, R46, R46 ;  /* 0x0000002e2e2e8220 */ /* 0x010fe20000400000 */
[----:B------:R-:W-:Y:S02]  /*dde0*/  FSETP.GEU.AND P0, PT, R80, -126, PT ;  /* 0xc2fc00005000780b */ /* 0x000fe40003f0e000 */
[----:B------:R-:W-:Y:S02]  /*ddf0*/  F2FP.F16.F32.PACK_AB R70, R149, R148 ;  /* 0x000000949546723e */ /* 0x000fe400000000ff */
[----:B------:R4:W-:Y:S01]  /*de00*/  STL [R1+0x34], R46 ;  /* 0x0000342e01007387 */ /* 0x0009e20000100800 */
[----:B------:R-:W-:Y:S01]  /*de10*/  @!P1 FMUL R79, R79, 0.5 ;  /* 0x3f0000004f4f9820 */ /* 0x000fe20000400000 */
[----:B------:R-:W5:Y:S01]  /*de20*/  MUFU.EX2 R9, R76 ;  /* 0x0000004c00097308 */ /* 0x000f620000000800 */
[----:B---3--:R-:W-:Y:S01]  /*de30*/  @!P6 FMUL R7, R7, R7 ;  /* 0x000000070707e220 */ /* 0x008fe20000400000 */
[----:B------:R-:W-:-:S02]  /*de40*/  FSETP.GEU.AND P6, PT, R81, -126, PT ;  /* 0xc2fc00005100780b */ /* 0x000fc40003fce000 */
[----:B-1----:R-:W-:Y:S02]  /*de50*/  F2FP.F16.F32.PACK_AB R45, R47, R45 ;  /* 0x0000002d2f2d723e */ /* 0x002fe400000000ff */
[----:B------:R1:W-:Y:S01]  /*de60*/  STL [R1+0x38], R7 ;  /* 0x0000380701007387 */ /* 0x0003e20000100800 */
[----:B------:R-:W-:Y:S01]  /*de70*/  @!P0 FMUL R80, R80, 0.5 ;  /* 0x3f00000050508820 */ /* 0x000fe20000400000 */
[----:B------:R-:W3:Y:S01]  /*de80*/  MUFU.EX2 R6, R77 ;  /* 0x0000004d00067308 */ /* 0x000ee20000000800 */
[----:B--2---:R-:W-:Y:S01]  /*de90*/  @!P5 FMUL R4, R4, R4 ;  /* 0x000000040404d220 */ /* 0x004fe20000400000 */
[----:B------:R-:W-:Y:S02]  /*dea0*/  FSETP.GEU.AND P5, PT, R82, -126, PT ;  /* 0xc2fc00005200780b */ /* 0x000fe40003fae000 */
[----:B------:R-:W-:Y:S02]  /*deb0*/  F2FP.F16.F32.PACK_AB R71, R93, R92 ;  /* 0x0000005c5d47723e */ /* 0x000fe400000000ff */
[----:B------:R1:W-:Y:S01]  /*dec0*/  STL [R1+0x3c], R4 ;  /* 0x00003c0401007387 */ /* 0x0003e20000100800 */
[----:B------:R-:W-:Y:S01]  /*ded0*/  @!P6 FMUL R81, R81, 0.5 ;  /* 0x3f0000005151e820 */ /* 0x000fe20000400000 */
[----:B------:R-:W2:Y:S01]  /*dee0*/  MUFU.EX2 R11, R78 ;  /* 0x0000004e000b7308 */ /* 0x000ea20000000800 */
[----:B-----5:R-:W-:Y:S01]  /*def0*/  @!P4 FMUL R9, R9, R9 ;  /* 0x000000090909c220 */ /* 0x020fe20000400000 */
[----:B------:R-:W-:-:S02]  /*df00*/  FSETP.GEU.AND P4, PT, R83, -126, PT ;  /* 0xc2fc00005300780b */ /* 0x000fc40003f8e000 */
[----:B------:R-:W-:Y:S02]  /*df10*/  F2FP.F16.F32.PACK_AB R72, R95, R94 ;  /* 0x0000005e5f48723e */ /* 0x000fe400000000ff */
[----:B------:R1:W-:Y:S01]  /*df20*/  STL [R1+0x40], R9 ;  /* 0x0000400901007387 */ /* 0x0003e20000100800 */
[----:B------:R-:W-:Y:S01]  /*df30*/  @!P5 FMUL R82, R82, 0.5 ;  /* 0x3f0000005252d820 */ /* 0x000fe20000400000 */
[----:B------:R-:W5:Y:S01]  /*df40*/  MUFU.EX2 R8, R79 ;  /* 0x0000004f00087308 */ /* 0x000f620000000800 */
[----:B---3--:R-:W-:Y:S01]  /*df50*/  @!P3 FMUL R6, R6, R6 ;  /* 0x000000060606b220 */ /* 0x008fe20000400000 */
[----:B------:R-:W-:Y:S02]  /*df60*/  FSETP.GEU.AND P3, PT, R84, -126, PT ;  /* 0xc2fc00005400780b */ /* 0x000fe40003f6e000 */
[----:B------:R-:W-:Y:S02]  /*df70*/  F2FP.F16.F32.PACK_AB R73, R97, R96 ;  /* 0x000000606149723e */ /* 0x000fe400000000ff */
[----:B------:R1:W-:Y:S01]  /*df80*/  STL [R1+0x44], R6 ;  /* 0x0000440601007387 */ /* 0x0003e20000100800 */
[----:B------:R-:W-:Y:S01]  /*df90*/  @!P4 FMUL R83, R83, 0.5 ;  /* 0x3f0000005353c820 */ /* 0x000fe20000400000 */
[----:B------:R-:W3:Y:S01]  /*dfa0*/  MUFU.EX2 R157, R80 ;  /* 0x00000050009d7308 */ /* 0x000ee20000000800 */
[----:B--2---:R-:W-:Y:S01]  /*dfb0*/  @!P2 FMUL R11, R11, R11 ;  /* 0x0000000b0b0ba220 */ /* 0x004fe20000400000 */
[----:B------:R-:W-:-:S02]  /*dfc0*/  FSETP.GEU.AND P2, PT, R85, -126, PT ;  /* 0xc2fc00005500780b */ /* 0x000fc40003f4e000 */
[----:B------:R-:W-:Y:S02]  /*dfd0*/  F2FP.F16.F32.PACK_AB R74, R99, R98 ;  /* 0x00000062634a723e */ /* 0x000fe400000000ff */
[----:B------:R1:W-:Y:S01]  /*dfe0*/  STL [R1+0x48], R11 ;  /* 0x0000480b01007387 */ /* 0x0003e20000100800 */
[----:B------:R-:W-:Y:S01]  /*dff0*/  @!P3 FMUL R84, R84, 0.5 ;  /* 0x3f0000005454b820 */ /* 0x000fe20000400000 */
[----:B------:R-:W2:Y:S01]  /*e000*/  MUFU.EX2 R10, R81 ;  /* 0x00000051000a7308 */ /* 0x000ea20000000800 */
[----:B-----5:R-:W-:Y:S01]  /*e010*/  @!P1 FMUL R8, R8, R8 ;  /* 0x0000000808089220 */ /* 0x020fe20000400000 */
[----:B------:R-:W-:Y:S02]  /*e020*/  FSETP.GEU.AND P1, PT, R86, -126, PT ;  /* 0xc2fc00005600780b */ /* 0x000fe40003f2e000 */
[----:B------:R-:W-:Y:S02]  /*e030*/  F2FP.F16.F32.PACK_AB R75, R101, R100 ;  /* 0x00000064654b723e */ /* 0x000fe400000000ff */
[----:B------:R1:W-:Y:S01]  /*e040*/  STL [R1+0x4c], R8 ;  /* 0x00004c0801007387 */ /* 0x0003e20000100800 */
[----:B------:R-:W-:Y:S01]  /*e050*/  @!P2 FMUL R85, R85, 0.5 ;  /* 0x3f0000005555a820 */ /* 0x000fe20000400000 */
[----:B------:R-:W5:Y:S01]  /*e060*/  MUFU.EX2 R20, R82 ;  /* 0x0000005200147308 */ /* 0x000f620000000800 */
[----:B---3--:R-:W-:Y:S01]  /*e070*/  @!P0 FMUL R157, R157, R157 ;  /* 0x0000009d9d9d8220 */ /* 0x008fe20000400000 */
[----:B------:R-:W-:-:S02]  /*e080*/  FSETP.GEU.AND P0, PT, R87, -126, PT ;  /* 0xc2fc00005700780b */ /* 0x000fc40003f0e000 */
[----:B------:R-:W-:Y:S02]  /*e090*/  F2FP.F16.F32.PACK_AB R76, R103, R102 ;  /* 0x00000066674c723e */ /* 0x000fe400000000ff */
[----:B------:R1:W-:Y:S01]  /*e0a0*/  STL [R1+0x50], R157 ;  /* 0x0000509d01007387 */ /* 0x0003e20000100800 */
[----:B------:R-:W-:Y:S01]  /*e0b0*/  @!P1 FMUL R86, R86, 0.5 ;  /* 0x3f00000056569820 */ /* 0x000fe20000400000 */
[----:B------:R-:W3:Y:S01]  /*e0c0*/  MUFU.EX2 R21, R83 ;  /* 0x0000005300157308 */ /* 0x000ee20000000800 */
[----:B--2---:R-:W-:Y:S01]  /*e0d0*/  @!P6 FMUL R10, R10, R10 ;  /* 0x0000000a0a0ae220 */ /* 0x004fe20000400000 */
[----:B------:R-:W-:Y:S02]  /*e0e0*/  LOP3.LUT P6, RZ, R3, 0x3, R2, 0x48, !PT ;  /* 0x0000000303ff7812 */ /* 0x000fe400078c4802 */
[----:B------:R-:W-:Y:S02]  /*e0f0*/  F2FP.F16.F32.PACK_AB R77, R105, R104 ;  /* 0x00000068694d723e */ /* 0x000fe400000000ff */
[----:B------:R1:W-:Y:S01]  /*e100*/  STL [R1+0x54], R10 ;  /* 0x0000540a01007387 */ /* 0x0003e20000100800 */
[----:B------:R-:W-:Y:S01]  /*e110*/  @!P0 FMUL R87, R87, 0.5 ;  /* 0x3f00000057578820 */ /* 0x000fe20000400000 */
[----:B------:R-:W2:Y:S01]  /*e120*/  MUFU.EX2 R14, R84 ;  /* 0x00000054000e7308 */ /* 0x000ea20000000800 */
[----:B-----5:R-:W-:Y:S01]  /*e130*/  @!P5 FMUL R20, R20, R20 ;  /* 0x000000141414d220 */ /* 0x020fe20000400000 */
[----:B------:R-:W-:-:S02]  /*e140*/  F2FP.F16.F32.PACK_AB R78, R107, R106 ;  /* 0x0000006a6b4e723e */ /* 0x000fc400000000ff */
[----:B------:R-:W-:Y:S02]  /*e150*/  F2FP.F16.F32.PACK_AB R79, R109, R108 ;  /* 0x0000006c6d4f723e */ /* 0x000fe400000000ff */
[----:B------:R1:W-:Y:S01]  /*e160*/  STL [R1+0x58], R20 ;  /* 0x0000581401007387 */ /* 0x0003e20000100800 */
[----:B------:R-:W-:Y:S01]  /*e170*/  F2FP.F16.F32.PACK_AB R80, R111, R110 ;  /* 0x0000006e6f50723e */ /* 0x000fe200000000ff */
[----:B------:R-:W5:Y:S01]  /*e180*/  MUFU.EX2 R15, R85 ;  /* 0x00000055000f7308 */ /* 0x000f620000000800 */
[----:B---3--:R-:W-:Y:S01]  /*e190*/  @!P4 FMUL R21, R21, R21 ;  /* 0x000000151515c220 */ /* 0x008fe20000400000 */
[----:B------:R-:W-:Y:S02]  /*e1a0*/  F2FP.F16.F32.PACK_AB R81, R113, R112 ;  /* 0x000000707151723e */ /* 0x000fe400000000ff */
[----:B------:R-:W-:Y:S02]  /*e1b0*/  F2FP.F16.F32.PACK_AB R82, R115, R114 ;  /* 0x000000727352723e */ /* 0x000fe400000000ff */
[----:B------:R1:W-:Y:S01]  /*e1c0*/  STL [R1+0x5c], R21 ;  /* 0x00005c1501007387 */ /* 0x0003e20000100800 */
[----:B------:R-:W-:Y:S01]  /*e1d0*/  F2FP.F16.F32.PACK_AB R83, R117, R116 ;  /* 0x000000747553723e */ /* 0x000fe200000000ff */
[----:B------:R-:W3:Y:S01]  /*e1e0*/  MUFU.EX2 R12, R86 ;  /* 0x00000056000c7308 */ /* 0x000ee20000000800 */
[----:B--2---:R-:W-:Y:S01]  /*e1f0*/  @!P3 FMUL R14, R14, R14 ;  /* 0x0000000e0e0eb220 */ /* 0x004fe20000400000 */
[----:B------:R-:W-:-:S02]  /*e200*/  F2FP.F16.F32.PACK_AB R84, R119, R118 ;  /* 0x000000767754723e */ /* 0x000fc400000000ff */
[----:B----4-:R-:W-:Y:S02]  /*e210*/  F2FP.F16.F32.PACK_AB R46, R46, R5 ;  /* 0x000000052e2e723e */ /* 0x010fe400000000ff */
[----:B------:R1:W-:Y:S01]  /*e220*/  STL [R1+0x68], R14 ;  /* 0x0000680e01007387 */ /* 0x0003e20000100800 */
[----:B------:R-:W-:Y:S01]  /*e230*/  F2FP.F16.F32.PACK_AB R47, R4, R7 ;  /* 0x00000007042f723e */ /* 0x000fe200000000ff */
[----:B------:R-:W2:Y:S01]  /*e240*/  MUFU.EX2 R13, R87 ;  /* 0x00000057000d7308 */ /* 0x000ea20000000800 */
[----:B-----5:R-:W-:Y:S01]  /*e250*/  @!P2 FMUL R15, R15, R15 ;  /* 0x0000000f0f0fa220 */ /* 0x020fe20000400000 */
[----:B------:R-:W-:Y:S02]  /*e260*/  F2FP.F16.F32.PACK_AB R85, R121, R120 ;  /* 0x000000787955723e */ /* 0x000fe400000000ff */
[----:B------:R-:W-:Y:S02]  /*e270*/  F2FP.F16.F32.PACK_AB R48, R6, R9 ;  /* 0x000000090630723e */ /* 0x000fe400000000ff */
[----:B------:R1:W-:Y:S01]  /*e280*/  STL [R1+0x6c], R15 ;  /* 0x00006c0f01007387 */ /* 0x0003e20000100800 */
[----:B------:R-:W-:Y:S01]  /*e290*/  F2FP.F16.F32.PACK_AB R49, R8, R11 ;  /* 0x0000000b0831723e */ /* 0x000fe200000000ff */
[----:B---3--:R-:W-:Y:S01]  /*e2a0*/  @!P1 FMUL R12, R12, R12 ;  /* 0x0000000c0c0c9220 */ /* 0x008fe20000400000 */
[----:B------:R-:W-:-:S02]  /*e2b0*/  F2FP.F16.F32.PACK_AB R86, R123, R122 ;  /* 0x0000007a7b56723e */ /* 0x000fc400000000ff */
[----:B------:R-:W-:Y:S02]  /*e2c0*/  F2FP.F16.F32.PACK_AB R50, R10, R157 ;  /* 0x0000009d0a32723e */ /* 0x000fe400000000ff */
[----:B------:R1:W-:Y:S01]  /*e2d0*/  STL [R1+0x60], R12 ;  /* 0x0000600c01007387 */ /* 0x0003e20000100800 */
[----:B------:R-:W-:Y:S01]  /*e2e0*/  F2FP.F16.F32.PACK_AB R51, R21, R20 ;  /* 0x000000141533723e */ /* 0x000fe200000000ff */
[----:B--2---:R-:W-:Y:S01]  /*e2f0*/  @!P0 FMUL R13, R13, R13 ;  /* 0x0000000d0d0d8220 */ /* 0x004fe20000400000 */
[----:B------:R-:W-:Y:S02]  /*e300*/  F2FP.F16.F32.PACK_AB R87, R151, R150 ;  /* 0x000000969757723e */ /* 0x000fe400000000ff */
[----:B------:R-:W-:Y:S02]  /*e310*/  F2FP.F16.F32.PACK_AB R52, R15, R14 ;  /* 0x0000000e0f34723e */ /* 0x000fe400000000ff */
[----:B------:R1:W-:Y:S01]  /*e320*/  STL [R1+0x64], R13 ;  /* 0x0000640d01007387 */ /* 0x0003e20000100800 */
[----:B------:R-:W-:Y:S01]  /*e330*/  F2FP.F16.F32.PACK_AB R53, R13, R12 ;  /* 0x0000000c0d35723e */ /* 0x000fe200000000ff */
[----:B------:R-:W-:Y:S06]  /*e340*/  @!P6 BRA `(.L_x_236) ;  /* 0x000000000040e947 */ /* 0x000fec0003800000 */
[----:B------:R-:W-:Y:S01]  /*e350*/  MOV R2, 0x8 ;  /* 0x0000000800027802 */ /* 0x000fe20000000f00 */
[----:B------:R-:W2:Y:S01]  /*e360*/  LDCU.64 UR6, c[0x4][0xb0] ;  /* 0x01001600ff0677ac */ /* 0x000ea20008000a00 */
[----:B-1----:R-:W-:Y:S02]  /*e370*/  HFMA2 R12, -RZ, RZ, 0, 5.9604644775390625e-08 ;  /* 0x00000001ff0c7431 */ /* 0x002fe400000001ff */
[----:B------:R-:W-:Y:S01]  /*e380*/  IMAD.MOV.U32 R8, RZ, RZ, 0x1be ;  /* 0x000001beff087424 */ /* 0x000fe200078e00ff */
[----:B------:R-:W1:Y:S01]  /*e390*/  LDCU.64 UR4, c[0x4][0xb8] ;  /* 0x01001700ff0477ac */ /* 0x000e620008000a00 */
[----:B------:R-:W3:Y:S01]  /*e3a0*/  LDC.64 R2, c[0x4][R2] ;  /* 0x0100000002027b82 */ /* 0x000ee20000000a00 */
[----:B------:R-:W-:Y:S01]  /*e3b0*/  IMAD.MOV.U32 R13, RZ, RZ, RZ ;  /* 0x000000ffff0d7224 */ /* 0x000fe200078e00ff */
[----:B------:R-:W4:Y:S01]  /*e3c0*/  LDCU.64 UR8, c[0x4][0x20] ;  /* 0x01000400ff0877ac */ /* 0x000f220008000a00 */
[----:B--2---:R-:W-:Y:S01]  /*e3d0*/  IMAD.U32 R4, RZ, RZ, UR6 ;  /* 0x00000006ff047e24 */ /* 0x004fe2000f8e00ff */
[----:B------:R-:W-:Y:S01]  /*e3e0*/  MOV R5, UR7 ;  /* 0x0000000700057c02 */ /* 0x000fe20008000f00 */
[----:B-1----:R-:W-:Y:S01]  /*e3f0*/  IMAD.U32 R6, RZ, RZ, UR4 ;  /* 0x00000004ff067e24 */ /* 0x002fe2000f8e00ff */
[----:B------:R-:W-:Y:S01]  /*e400*/  MOV R7, UR5 ;  /* 0x0000000500077c02 */ /* 0x000fe20008000f00 */
[----:B----4-:R-:W-:Y:S01]  /*e410*/  IMAD.U32 R10, RZ, RZ, UR8 ;  /* 0x00000008ff0a7e24 */ /* 0x010fe2000f8e00ff */
[----:B------:R-:W-:-:S02]  /*e420*/  MOV R11, UR9 ;  /* 0x00000009000b7c02 */ /* 0x000fc40008000f00 */
[----:B------:R-:W-:-:S07]  /*e430*/  LEPC R20, `(.L_x_236) ;  /* 0x000000001014794e */ /* 0x000fce0000000000 */
[----:B---3--:R-:W-:Y:S05]  /*e440*/  CALL.ABS.NOINC R2 ;  /* 0x0000000002007343 */ /* 0x008fea0003c00000 */
.L_x_236:
[C---:B------:R-:W-:Y:S01]  /*e450*/  FSETP.NEU.AND P0, PT, R17.reuse, -INF , PT ;  /* 0xff8000001100780b */ /* 0x040fe20003f0d000 */
[----:B------:R-:W2:Y:S01]  /*e460*/  S2R R2, SR_TID.X ;  /* 0x0000000000027919 */ /* 0x000ea20000002100 */
[----:B------:R-:W-:Y:S05]  /*e470*/  WARPSYNC.ALL ;  /* 0x0000000000007948 */ /* 0x000fea0003800000 */
[----:B------:R-:W-:Y:S01]  /*e480*/  FSEL R0, R17, RZ, P0 ;  /* 0x000000ff11007208 */ /* 0x000fe20000000000 */
[----:B------:R-:W-:Y:S01]  /*e490*/  UIADD3 UR4, UPT, UPT, UR40, 0x20, URZ ;  /* 0x0000002028047890 */ /* 0x000fe2000fffe0ff */
[----:B------:R3:W-:Y:S03]  /*e4a0*/  STTM.x32 tmem[UR40], R56 ;  /* 0x00000038000079ed */ /* 0x0007e600082c0028 */
[----:B------:R-:W-:Y:S01]  /*e4b0*/  FMUL R0, R0, -UR37 ;  /* 0x8000002500007c20 */ /* 0x000fe20008400000 */
[----:B------:R-:W-:-:S03]  /*e4c0*/  USHF.R.U32.HI UR4, URZ, 0x15, UR4 ;  /* 0x00000015ff047899 */ /* 0x000fc60008011604 */
[--C-:B------:R-:W-:Y:S02]  /*e4d0*/  FFMA2 R88, R88.F32x2.HI_LO, UR37.F32, R0.reuse.F32 ;  /* 0x0000002558587c49 */ /* 0x100fe40009200000 */
[----:B------:R-:W-:Y:S01]  /*e4e0*/  FFMA2 R90, R90.F32x2.HI_LO, UR37.F32, R0.F32 ;  /* 0x000000255a5a7c49 */ /* 0x000fe20009200000 */
[----:B------:R-:W-:Y:S02]  /*e4f0*/  MOV R3, UR4 ;  /* 0x0000000400037c02 */ /* 0x000fe40008000f00 */
[----:B------:R-:W-:Y:S02]  /*e500*/  FSETP.GEU.AND P4, PT, R88, -126, PT ;  /* 0xc2fc00005800780b */ /* 0x000fe40003f8e000 */
[----:B------:R-:W-:Y:S02]  /*e510*/  FSETP.GEU.AND P3, PT, R89, -126, PT ;  /* 0xc2fc00005900780b */ /* 0x000fe40003f6e000 */
[----:B------:R-:W-:Y:S02]  /*e520*/  FSETP.GEU.AND P2, PT, R90, -126, PT ;  /* 0xc2fc00005a00780b */ /* 0x000fe40003f4e000 */
[----:B------:R-:W-:-:S07]  /*e530*/  FSETP.GEU.AND P1, PT, R91, -126, PT ;  /* 0xc2fc00005b00780b */ /* 0x000fce0003f2e000 */
[----:B------:R-:W-:Y:S02]  /*e540*/  @!P4 FMUL R88, R88, 0.5 ;  /* 0x3f0000005858c820 */ /* 0x000fe40000400000 */
[----:B------:R-:W-:Y:S02]  /*e550*/  @!P3 FMUL R89, R89, 0.5 ;  /* 0x3f0000005959b820 */ /* 0x000fe40000400000 */
[----:B------:R-:W-:Y:S02]  /*e560*/  @!P2 FMUL R90, R90, 0.5 ;  /* 0x3f0000005a5aa820 */ /* 0x000fe40000400000 */
[----:B------:R-:W-:Y:S01]  /*e570*/  @!P1 FMUL R91, R91, 0.5 ;  /* 0x3f0000005b5b9820 */ /* 0x000fe20000400000 */
[----:B---3--:R-:W3:Y:S01]  /*e580*/  MUFU.EX2 R58, R88 ;  /* 0x00000058003a7308 */ /* 0x008ee20000000800 */
[----:B--2---:R-:W-:-:S04]  /*e590*/  SHF.R.U32.HI R60, RZ, 0x5, R2 ;  /* 0x00000005ff3c7819 */ /* 0x004fc80000011602 */
[----:B------:R-:W-:-:S03]  /*e5a0*/  LOP3.LUT P0, RZ, R3, 0x3, R60, 0x48, !PT ;  /* 0x0000000303ff7812 */ /* 0x000fc6000780483c */
[----:B------:R-:W2:Y:S08]  /*e5b0*/  MUFU.EX2 R59, R89 ;  /* 0x00000059003b7308 */ /* 0x000eb00000000800 */
[----:B------:R-:W4:Y:S01]  /*e5c0*/  MUFU.EX2 R56, R90 ;  /* 0x0000005a00387308 */ /* 0x000f220000000800 */
[----:B---3--:R-:W-:-:S07]  /*e5d0*/  @!P4 FMUL R58, R58, R58 ;  /* 0x0000003a3a3ac220 */ /* 0x008fce0000400000 */
[----:B------:R-:W3:Y:S01]  /*e5e0*/  MUFU.EX2 R57, R91 ;  /* 0x0000005b00397308 */ /* 0x000ee20000000800 */
[----:B--2---:R-:W-:-:S05]  /*e5f0*/  @!P3 FMUL R59, R59, R59 ;  /* 0x0000003b3b3bb220 */ /* 0x004fca0000400000 */
[----:B------:R-:W-:Y:S01]  /*e600*/  F2FP.F16.F32.PACK_AB R54, R59, R58 ;  /* 0x0000003a3b36723e */ /* 0x000fe200000000ff */
[----:B----4-:R-:W-:Y:S01]  /*e610*/  @!P2 FMUL R56, R56, R56 ;  /* 0x000000383838a220 */ /* 0x010fe20000400000 */
[----:B---3--:R-:W-:-:S05]  /*e620*/  @!P1 FMUL R57, R57, R57 ;  /* 0x0000003939399220 */ /* 0x008fca0000400000 */
[----:B------:R-:W-:Y:S01]  /*e630*/  F2FP.F16.F32.PACK_AB R55, R57, R56 ;  /* 0x000000383937723e */ /* 0x000fe200000000ff */
[----:B------:R-:W-:Y:S06]  /*e640*/  @!P0 BRA `(.L_x_237) ;  /* 0x0000000000408947 */ /* 0x000fec0003800000 */
[----:B-1----:R-:W-:Y:S01]  /*e650*/  MOV R14, 0x8 ;  /* 0x00000008000e7802 */ /* 0x002fe20000000f00 */
        /* <DEDUP_REMOVED lines=15> */
.L_x_237:
[----:B------:R-:W-:Y:S01]  /*e750*/  MOV R0, UR47 ;  /* 0x0000002f00007c02 */ /* 0x000fe20008000f00 */
[----:B------:R-:W-:Y:S05]  /*e760*/  WARPSYNC.ALL ;  /* 0x0000000000007948 */ /* 0x000fea0003800000 */
[----:B------:R-:W-:Y:S01]  /*e770*/  ISETP.GT.U32.AND P1, PT, R0, 0x1, PT ;  /* 0x000000010000780c */ /* 0x000fe20003f24070 */
[----:B------:R2:W-:Y:S01]  /*e780*/  STTM.x32 tmem[UR40+0x20], R24 ;  /* 0x00002018000079ed */ /* 0x0005e200082c0028 */
[----:B------:R-:W3:Y:S11]  /*e790*/  FENCE.VIEW.ASYNC.T ;  /* 0x00000000000073c6 */ /* 0x000ef60000000200 */
[----:B------:R-:W-:Y:S05]  /*e7a0*/  @P1 BRA `(.L_x_238) ;  /* 0x0000000000081947 */ /* 0x000fea0003800000 */
[----:B------:R-:W-:Y:S05]  /*e7b0*/  BPT.TRAP 0x1 ;  /* 0x000000040000795c */ /* 0x000fea0000300000 */
[----:B------:R-:W-:Y:S05]  /*e7c0*/  BPT.TRAP 0x1 ;  /* 0x000000040000795c */ /* 0x000fea0000300000 */
.L_x_238:
[----:B------:R-:W4:Y:S01]  /*e7d0*/  S2UR UR4, SR_CgaCtaId ;  /* 0x00000000000479c3 */ /* 0x000f220000008800 */
[----:B------:R-:W-:Y:S01]  /*e7e0*/  UISETP.NE.AND UP0, UPT, UR56, URZ, UPT ;  /* 0x000000ff3800728c */ /* 0x000fe2000bf05270 */
[----:B------:R-:W-:Y:S02]  /*e7f0*/  UMOV UR5, 0x400 ;  /* 0x0000040000057882 */ /* 0x000fe40000000000 */
[----:B----4-:R-:W-:-:S04]  /*e800*/  ULEA UR4, UR4, UR5, 0x18 ;  /* 0x0000000504047291 */ /* 0x010fc8000f8ec0ff */
[----:B------:R-:W-:-:S04]  /*e810*/  UIADD3 UR5, UPT, UPT, UR4, 0xe068, URZ ;  /* 0x0000e06804057890 */ /* 0x000fc8000fffe0ff */
[----:B------:R-:W-:-:S04]  /*e820*/  @UP0 UIADD3 UR5, UPT, UPT, UR4, 0xe058, URZ ;  /* 0x0000e05804050890 */ /* 0x000fc8000fffe0ff */
[----:B------:R-:W-:-:S09]  /*e830*/  UPRMT UR5, UR43, 0x654, UR5 ;  /* 0x000006542b057896 */ /* 0x000fd20008000005 */
[----:B---3--:R-:W-:Y:S01]  /*e840*/  SYNCS.ARRIVE.TRANS64.RED.A1T0 RZ, [UR5], RZ ;  /* 0x000000ffffff79a7 */ /* 0x008fe20008100405 */
[----:B------:R-:W-:-:S04]  /*e850*/  USEL UR5, UR51, UR54, UP0 ;  /* 0x0000003633057287 */ /* 0x000fc80008000000 */
[----:B------:R-:W-:-:S04]  /*e860*/  ULOP3.LUT UR5, UR5, 0x1, URZ, 0x3c, !UPT ;  /* 0x0000000105057892 */ /* 0x000fc8000f8e3cff */
[----:B------:R-:W-:Y:S02]  /*e870*/  USEL UR51, UR5, UR51, UP0 ;  /* 0x0000003305337287 */ /* 0x000fe40008000000 */
[----:B------:R-:W-:Y:S02]  /*e880*/  USEL UR54, UR54, UR5, UP0 ;  /* 0x0000000536367287 */ /* 0x000fe40008000000 */
[----:B------:R-:W-:-:S09]  /*e890*/  UISETP.NE.AND UP0, UPT, UR48, URZ, UPT ;  /* 0x000000ff3000728c */ /* 0x000fd2000bf05270 */
[----:B------:R-:W-:Y:S05]  /*e8a0*/  BRA.U UP0, `(.L_x_239) ;  /* 0x0000000100047547 */ /* 0x000fea000b800000 */
[----:B------:R-:W-:Y:S05]  /*e8b0*/  BPT.TRAP 0x1 ;  /* 0x000000040000795c */ /* 0x000fea0000300000 */
.L_x_239:
[----:B------:R-:W-:Y:S01]  /*e8c0*/  UISETP.NE.AND UP0, UPT, UR56, URZ, UPT ;  /* 0x000000ff3800728c */ /* 0x000fe2000bf05270 */
[----:B------:R-:W-:Y:S01]  /*e8d0*/  MOV R0, UR39 ;  /* 0x0000002700007c02 */ /* 0x000fe20008000f00 */
[----:B------:R-:W-:Y:S01]  /*e8e0*/  UIADD3 UR6, UPT, UPT, UR4, 0xe078, URZ ;  /* 0x0000e07804067890 */ /* 0x000fe2000fffe0ff */
[----:B------:R-:W-:Y:S01]  /*e8f0*/  FADD2 R22, R22.F32x2.HI_LO, RZ.F32 ;  /* 0x000000ff1616724b */ /* 0x000fe20000200000 */
[----:B------:R-:W-:Y:S01]  /*e900*/  FSETP.NEU.AND P0, PT, R17, -INF , PT ;  /* 0xff8000001100780b */ /* 0x000fe20003f0d000 */
[----:B------:R-:W-:Y:S01]  /*e910*/  FADD2 R124, R124.F32x2.HI_LO, RZ.F32 ;  /* 0x000000ff7c7c724b */ /* 0x000fe20000200000 */
[----:B------:R-:W-:Y:S01]  /*e920*/  SHF.L.U32 R0, R0, 0x1f, RZ ;  /* 0x0000001f00007819 */ /* 0x000fe200000006ff */
[----:B------:R-:W-:Y:S01]  /*e930*/  FADD2 R22, R22.F32x2.HI_LO, R130.F32x2.HI_LO ;  /* 0x000000821616724b */ /* 0x000fe20000000000 */
[----:B------:R-:W-:Y:S01]  /*e940*/  FSEL R3, R17, RZ, P0 ;  /* 0x000000ff11037208 */ /* 0x000fe20000000000 */
[----:B------:R-:W-:Y:S02]  /*e950*/  FADD2 R126, R126.F32x2.HI_LO, RZ.F32 ;  /* 0x000000ff7e7e724b */ /* 0x000fe40000200000 */
[----:B------:R-:W-:Y:S01]  /*e960*/  @!UP0 UIADD3 UR6, UPT, UPT, UR4, 0xe088, URZ ;  /* 0x0000e08804068890 */ /* 0x000fe2000fffe0ff */
[----:B------:R-:W-:Y:S01]  /*e970*/  FADD2 R124, R124.F32x2.HI_LO, R132.F32x2.HI_LO ;  /* 0x000000847c7c724b */ /* 0x000fe20000000000 */
[----:B------:R-:W-:Y:S01]  /*e980*/  FSETP.NEU.AND P0, PT, R156, R3, PT ;  /* 0x000000039c00720b */ /* 0x000fe20003f0d000 */
[----:B------:R-:W-:-:S02]  /*e990*/  FADD2 R126, R126.F32x2.HI_LO, R134.F32x2.HI_LO ;  /* 0x000000867e7e724b */ /* 0x000fc40000000000 */
[----:B------:R-:W-:Y:S02]  /*e9a0*/  FADD2 R22, R22.F32x2.HI_LO, R138.F32x2.HI_LO ;  /* 0x0000008a1616724b */ /* 0x000fe40000000000 */
[----:B------:R-:W-:Y:S02]  /*e9b0*/  FADD2 R124, R124.F32x2.HI_LO, R140.F32x2.HI_LO ;  /* 0x0000008c7c7c724b */ /* 0x000fe40000000000 */
[----:B------:R-:W3:Y:S01]  /*e9c0*/  SYNCS.PHASECHK.TRANS64.TRYWAIT P2, [UR6], R0 ;  /* 0x00000000ff0075a7 */ /* 0x000ee20008041106 */
[----:B------:R-:W-:Y:S02]  /*e9d0*/  FADD2 R126, R126.F32x2.HI_LO, R142.F32x2.HI_LO ;  /* 0x0000008e7e7e724b */ /* 0x000fe40000000000 */
[----:B------:R-:W-:Y:S02]  /*e9e0*/  FADD2 R22, R22.F32x2.HI_LO, R146.F32x2.HI_LO ;  /* 0x000000921616724b */ /* 0x000fe40000000000 */
[----:B------:R-:W-:Y:S02]  /*e9f0*/  FADD2 R124, R124.F32x2.HI_LO, R148.F32x2.HI_LO ;  /* 0x000000947c7c724b */ /* 0x000fe40000000000 */
[----:B------:R-:W-:-:S02]  /*ea00*/  FADD2 R126, R126.F32x2.HI_LO, R92.F32x2.HI_LO ;  /* 0x0000005c7e7e724b */ /* 0x000fc40000000000 */
[----:B------:R-:W-:Y:S02]  /*ea10*/  FADD2 R22, R22.F32x2.HI_LO, R96.F32x2.HI_LO ;  /* 0x000000601616724b */ /* 0x000fe40000000000 */
[----:B------:R-:W-:Y:S02]  /*ea20*/  FADD2 R124, R124.F32x2.HI_LO, R98.F32x2.HI_LO ;  /* 0x000000627c7c724b */ /* 0x000fe40000000000 */
[----:B------:R-:W-:Y:S02]  /*ea30*/  FADD2 R126, R126.F32x2.HI_LO, R100.F32x2.HI_LO ;  /* 0x000000647e7e724b */ /* 0x000fe40000000000 */
[----:B------:R-:W-:Y:S01]  /*ea40*/  FADD2 R22, R22.F32x2.HI_LO, R104.F32x2.HI_LO ;  /* 0x000000681616724b */ /* 0x000fe20000000000 */
[----:B---3--:R-:W-:Y:S06]  /*ea50*/  @!P2 BRA `(.L_x_240) ;  /* 0x000000b800b0a947 */ /* 0x008fec0003800000 */
.L_x_436:
[----:B------:R-:W-:Y:S01]  /*ea60*/  BSSY.RECONVERGENT B0, `(.L_x_241) ;  /* 0x000000a000007945 */ /* 0x000fe20003800200 */
[----:B---3--:R-:W-:-:S03]  /*ea70*/  MOV R5, 0x3f000000 ;  /* 0x3f00000000057802 */ /* 0x008fc60000000f00 */
[----:B------:R-:W-:Y:S05]  /*ea80*/  @!P0 BRA `(.L_x_242) ;  /* 0x00000000001c8947 */ /* 0x000fea0003800000 */
[----:B------:R-:W-:-:S04]  /*ea90*/  FADD R0, -R3, R156 ;  /* 0x0000009c03007221 */ /* 0x000fc80000000100 */
[----:B------:R-:W-:-:S05]  /*eaa0*/  FMUL R0, R0, UR37 ;  /* 0x0000002500007c20 */ /* 0x000fca0008400000 */
[----:B------:R-:W-:-:S13]  /*eab0*/  FSETP.GEU.AND P0, PT, R0, -126, PT ;  /* 0xc2fc00000000780b */ /* 0x000fda0003f0e000 */
[----:B------:R-:W-:-:S04]  /*eac0*/  @!P0 FMUL R0, R0, 0.5 ;  /* 0x3f00000000008820 */ /* 0x000fc80000400000 */
[----:B------:R-:W3:Y:S02]  /*ead0*/  MUFU.EX2 R5, R0 ;  /* 0x0000000000057308 */ /* 0x000ee40000000800 */
[----:B---3--:R-:W-:-:S04]  /*eae0*/  @!P0 FMUL R5, R5, R5 ;  /* 0x0000000505058220 */ /* 0x008fc80000400000 */
[----:B------:R-:W-:Y:S02]  /*eaf0*/  FMUL R5, R5, 0.5 ;  /* 0x3f00000005057820 */ /* 0x000fe40000400000 */
.L_x_242:
[----:B------:R-:W-:Y:S05]  /*eb00*/  BSYNC.RECONVERGENT B0 ;  /* 0x0000000000007941 */ /* 0x000fea0003800200 */
.L_x_241:
[----:B--2---:R-:W2:Y:S04]  /*eb10*/  LDL.LU.64 R34, [R1+0x10] ;  /* 0x0000100001227983 */ /* 0x004ea80000300a00 */
[----:B------:R-:W3:Y:S04]  /*eb20*/  LDL.LU.64 R32, [R1+0x18] ;  /* 0x0000180001207983 */ /* 0x000ee80000300a00 */
[----:B------:R-:W4:Y:S04]  /*eb30*/  LDL.LU.64 R30, [R1+0x28] ;  /* 0x00002800011e7983 */ /* 0x000f280000300a00 */
[----:B------:R-:W5:Y:S04]  /*eb40*/  LDL.LU.64 R28, [R1+0x30] ;  /* 0x00003000011c7983 */ /* 0x000f680000300a00 */
[----:B------:R-:W5:Y:S04]  /*eb50*/  LDL.LU.64 R26, [R1+0x38] ;  /* 0x00003800011a7983 */ /* 0x000f680000300a00 */
[----:B-1----:R-:W5:Y:S04]  /*eb60*/  LDL.LU.64 R14, [R1+0x20] ;  /* 0x00002000010e7983 */ /* 0x002f680000300a00 */
[----:B------:R-:W5:Y:S04]  /*eb70*/  LDL.LU.64 R24, [R1+0x48] ;  /* 0x0000480001187983 */ /* 0x000f680000300a00 */
[----:B------:R-:W5:Y:S04]  /*eb80*/  LDL.LU.64 R20, [R1+0x50] ;  /* 0x0000500001147983 */ /* 0x000f680000300a00 */
[----:B------:R-:W5:Y:S04]  /*eb90*/  LDL.LU.64 R12, [R1+0x58] ;  /* 0x00005800010c7983 */ /* 0x000f680000300a00 */
[----:B------:R-:W5:Y:S04]  /*eba0*/  LDL.LU.64 R8, [R1+0x40] ;  /* 0x0000400001087983 */ /* 0x000f680000300a00 */
[----:B------:R-:W5:Y:S04]  /*ebb0*/  LDL.LU.64 R10, [R1+0x60] ;  /* 0x00006000010a7983 */ /* 0x000f680000300a00 */
[----:B------:R-:W5:Y:S01]  /*ebc0*/  LDL.LU.64 R6, [R1+0x68] ;  /* 0x0000680001067983 */ /* 0x000f620000300a00 */
[----:B------:R-:W-:-:S04]  /*ebd0*/  FMUL R16, R5, R16 ;  /* 0x0000001005107220 */ /* 0x000fc80000400000 */
[----:B------:R-:W-:-:S04]  /*ebe0*/  FADD2 R18, R16.F32, R18.F32x2.HI_LO ;  /* 0x000000121012724b */ /* 0x000fc80000040000 */
[----:B------:R-:W-:-:S04]  /*ebf0*/  FADD2 R18, R18.F32x2.HI_LO, R128.F32x2.HI_LO ;  /* 0x000000801212724b */ /* 0x000fc80000000000 */
[----:B------:R-:W-:-:S04]  /*ec00*/  FADD2 R18, R18.F32x2.HI_LO, R136.F32x2.HI_LO ;  /* 0x000000881212724b */ /* 0x000fc80000000000 */
[----:B------:R-:W-:-:S04]  /*ec10*/  FADD2 R18, R18.F32x2.HI_LO, R144.F32x2.HI_LO ;  /* 0x000000901212724b */ /* 0x000fc80000000000 */
[----:B------:R-:W-:Y:S02]  /*ec20*/  FADD2 R18, R18.F32x2.HI_LO, R94.F32x2.HI_LO ;  /* 0x0000005e1212724b */ /* 0x000fe40000000000 */
[----:B------:R-:W-:Y:S02]  /*ec30*/  FADD2 R124, R124.F32x2.HI_LO, R106.F32x2.HI_LO ;  /* 0x0000006a7c7c724b */ /* 0x000fe40000000000 */
[----:B------:R-:W-:Y:S02]  /*ec40*/  FADD2 R126, R126.F32x2.HI_LO, R108.F32x2.HI_LO ;  /* 0x0000006c7e7e724b */ /* 0x000fe40000000000 */
[----:B------:R-:W-:Y:S02]  /*ec50*/  FADD2 R18, R18.F32x2.HI_LO, R102.F32x2.HI_LO ;  /* 0x000000661212724b */ /* 0x000fe40000000000 */
[----:B------:R-:W-:Y:S02]  /*ec60*/  FADD2 R22, R22.F32x2.HI_LO, R112.F32x2.HI_LO ;  /* 0x000000701616724b */ /* 0x000fe40000000000 */
[----:B------:R-:W-:-:S02]  /*ec70*/  FADD2 R124, R124.F32x2.HI_LO, R114.F32x2.HI_LO ;  /* 0x000000727c7c724b */ /* 0x000fc40000000000 */
        /* <DEDUP_REMOVED lines=23> */
[----:B------:R-:W-:Y:S01]  /*edf0*/  FADD2 R18, R18.F32x2.HI_LO, R186.F32x2.HI_LO ;  /* 0x000000ba1212724b */ /* 0x000fe20000000000 */
[----:B------:R-:W-:Y:S01]  /*ee00*/  ULOP3.LUT UP0, URZ, UR38, UR41, URZ, 0xfc, !UPT ;  /* 0x0000002926ff7292 */ /* 0x000fe2000f80fcff */
[----:B--2---:R-:W-:-:S02]  /*ee10*/  FADD2 R124, R124.F32x2.HI_LO, R34.F32x2.HI_LO ;  /* 0x000000227c7c724b */ /* 0x004fc40000000000 */
[----:B---3--:R-:W-:Y:S02]  /*ee20*/  FADD2 R126, R126.F32x2.HI_LO, R32.F32x2.HI_LO ;  /* 0x000000207e7e724b */ /* 0x008fe40000000000 */
[----:B----4-:R-:W-:Y:S02]  /*ee30*/  FADD2 R22, R22.F32x2.HI_LO, R30.F32x2.HI_LO ;  /* 0x0000001e1616724b */ /* 0x010fe40000000000 */
[----:B-----5:R-:W-:Y:S02]  /*ee40*/  FADD2 R124, R124.F32x2.HI_LO, R28.F32x2.HI_LO ;  /* 0x0000001c7c7c724b */ /* 0x020fe40000000000 */
        /* <DEDUP_REMOVED lines=11> */
[----:B------:R-:W-:-:S04]  /*ef00*/  FADD2 R18, R18.F32x2.HI_LO, R22.F32x2.HI_LO ;  /* 0x000000161212724b */ /* 0x000fc80000000000 */
[----:B------:R-:W-:-:S04]  /*ef10*/  FADD2 R18, R18.F32x2.HI_LO, R124.F32x2.HI_LO ;  /* 0x0000007c1212724b */ /* 0x000fc80000000000 */
[----:B------:R-:W-:Y:S01]  /*ef20*/  FADD R16, R18, R19 ;  /* 0x0000001312107221 */ /* 0x000fe20000000000 */
[----:B------:R-:W-:Y:S06]  /*ef30*/  BRA.U UP0, `(.L_x_243) ;  /* 0x0000000100907547 */ /* 0x000fec000b800000 */
[----:B------:R-:W-:Y:S05]  /*ef40*/  @P1 BRA `(.L_x_244) ;  /* 0x0000000000041947 */ /* 0x000fea0003800000 */
[----:B------:R-:W-:Y:S05]  /*ef50*/  BPT.TRAP 0x1 ;  /* 0x000000040000795c */ /* 0x000fea0000300000 */
.L_x_244:
[----:B------:R-:W-:Y:S01]  /*ef60*/  UISETP.NE.AND UP0, UPT, UR56, URZ, UPT ;  /* 0x000000ff3800728c */ /* 0x000fe2000bf05270 */
[----:B------:R-:W-:Y:S01]  /*ef70*/  IMAD.U32 R0, RZ, RZ, UR5 ;  /* 0x00000005ff007e24 */ /* 0x000fe2000f8e00ff */
[----:B------:R-:W-:Y:S01]  /*ef80*/  UIADD3 UR6, UPT, UPT, UR4, 0xe060, URZ ;  /* 0x0000e06004067890 */ /* 0x000fe2000fffe0ff */
[----:B------:R-:W-:Y:S01]  /*ef90*/  IMAD.U32 R2, R2, 0x10000, RZ ;  /* 0x0001000002027824 */ /* 0x000fe200078e00ff */
[----:B------:R-:W-:Y:S02]  /*efa0*/  LOP3.LUT R60, R60, 0x3, RZ, 0xc0, !PT ;  /* 0x000000033c3c7812 */ /* 0x000fe400078ec0ff */
[----:B------:R-:W-:Y:S02]  /*efb0*/  SHF.L.U32 R0, R0, 0x1f, RZ ;  /* 0x0000001f00007819 */ /* 0x000fe400000006ff */
[----:B------:R-:W-:-:S03]  /*efc0*/  LOP3.LUT R2, R2, 0x600000, RZ, 0xc0, !PT ;  /* 0x0060000002027812 */ /* 0x000fc600078ec0ff */
[----:B------:R-:W-:Y:S01]  /*efd0*/  @UP0 UIADD3 UR6, UPT, UPT, UR4, 0xe050, URZ ;  /* 0x0000e05004060890 */ /* 0x000fe2000fffe0ff */
[----:B------:R-:W-:Y:S01]  /*efe0*/  SHF.R.U32.HI R3, RZ, 0x15, R2 ;  /* 0x00000015ff037819 */ /* 0x000fe20000011602 */
[----:B------:R-:W-:-:S03]  /*eff0*/  USEL UR4, URZ, 0x80, UP0 ;  /* 0x00000080ff047887 */ /* 0x000fc60008000000 */
[----:B------:R-:W-:-:S03]  /*f000*/  ISETP.NE.AND P0, PT, R60, R3, PT ;  /* 0x000000033c00720c */ /* 0x000fc60003f05270 */
[----:B------:R-:W-:Y:S01]  /*f010*/  LOP3.LUT R2, R2, UR4, RZ, 0xfc, !PT ;  /* 0x0000000402027c12 */ /* 0x000fe2000f8efcff */
[----:B------:R-:W1:Y:S02]  /*f020*/  SYNCS.PHASECHK.TRANS64.TRYWAIT P1, [UR6], R0 ;  /* 0x00000000ff0075a7 */ /* 0x000e640008021106 */
[----:B-1----:R-:W-:Y:S07]  /*f030*/  @!P1 BRA `(.L_x_245) ;  /* 0x000000b400509947 */ /* 0x002fee0003800000 */
.L_x_438:
[----:B------:R-:W-:Y:S05]  /*f040*/  @!P0 BRA `(.L_x_246) ;  /* 0x0000000000408947 */ /* 0x000fea0003800000 */
[----:B------:R-:W-:Y:S01]  /*f050*/  MOV R14, 0x8 ;  /* 0x00000008000e7802 */ /* 0x000fe20000000f00 */
[----:B------:R-:W2:Y:S01]  /*f060*/  LDCU.64 UR8, c[0x4][0xb0] ;  /* 0x01001600ff0877ac */ /* 0x000ea20008000a00 */
[----:B------:R-:W-:Y:S02]  /*f070*/  HFMA2 R12, -RZ, RZ, 0, 5.9604644775390625e-08 ;  /* 0x00000001ff0c7431 */ /* 0x000fe400000001ff */
[----:B------:R-:W-:Y:S01]  /*f080*/  IMAD.MOV.U32 R8, RZ, RZ, 0x1be ;  /* 0x000001beff087424 */ /* 0x000fe200078e00ff */
[----:B------:R-:W3:Y:S01]  /*f090*/  LDCU.64 UR6, c[0x4][0xb8] ;  /* 0x01001700ff0677ac */ /* 0x000ee20008000a00 */
[----:B------:R-:W4:Y:S01]  /*f0a0*/  LDC.64 R14, c[0x4][R14] ;  /* 0x010000000e0e7b82 */ /* 0x000f220000000a00 */
[----:B------:R-:W-:Y:S01]  /*f0b0*/  IMAD.MOV.U32 R13, RZ, RZ, RZ ;  /* 0x000000ffff0d7224 */ /* 0x000fe200078e00ff */
[----:B------:R-:W5:Y:S01]  /*f0c0*/  LDCU.64 UR4, c[0x4][0x18] ;  /* 0x01000300ff0477ac */ /* 0x000f620008000a00 */
[----:B--2---:R-:W-:Y:S01]  /*f0d0*/  IMAD.U32 R4, RZ, RZ, UR8 ;  /* 0x00000008ff047e24 */ /* 0x004fe2000f8e00ff */
[----:B------:R-:W-:Y:S01]  /*f0e0*/  MOV R5, UR9 ;  /* 0x0000000900057c02 */ /* 0x000fe20008000f00 */
[----:B---3--:R-:W-:Y:S01]  /*f0f0*/  IMAD.U32 R6, RZ, RZ, UR6 ;  /* 0x00000006ff067e24 */ /* 0x008fe2000f8e00ff */
[----:B------:R-:W-:Y:S01]  /*f100*/  MOV R7, UR7 ;  /* 0x0000000700077c02 */ /* 0x000fe20008000f00 */
[----:B-----5:R-:W-:Y:S01]  /*f110*/  IMAD.U32 R10, RZ, RZ, UR4 ;  /* 0x00000004ff0a7e24 */ /* 0x020fe2000f8e00ff */
[----:B------:R-:W-:-:S02]  /*f120*/  MOV R11, UR5 ;  /* 0x00000005000b7c02 */ /* 0x000fc40008000f00 */
[----:B------:R-:W-:-:S07]  /*f130*/  LEPC R20, `(.L_x_246) ;  /* 0x000000001014794e */ /* 0x000fce0000000000 */
[----:B-1--4-:R-:W-:Y:S05]  /*f140*/  CALL.ABS.NOINC R14 ;  /* 0x000000000e007343 */ /* 0x012fea0003c00000 */
.L_x_246:
[----:B------:R-:W-:Y:S05]  /*f150*/  WARPSYNC.ALL ;  /* 0x0000000000007948 */ /* 0x000fea0003800000 */
[----:B------:R-:W-:-:S13]  /*f160*/  R2UR UR4, R2 ;  /* 0x00000000020472ca */ /* 0x000fda00000e0000 */
[----:B------:R2:W-:Y:S02]  /*f170*/  STTM.x2 tmem[UR4], R16 ;  /* 0x00000010000079ed */ /* 0x0005e400080c0004 */
.L_x_243:
[----:B------:R-:W-:Y:S01]  /*f180*/  UIADD3 UR4, UPT, UPT, UR38, 0x1, URZ ;  /* 0x0000000126047890 */ /* 0x000fe2000fffe0ff */
[----:B------:R-:W-:Y:S01]  /*f190*/  MOV R156, R17 ;  /* 0x00000011009c7202 */ /* 0x000fe20000000f00 */
[----:B------:R-:W-:Y:S02]  /*f1a0*/  UIADD3 UR49, UPT, UPT, UR41, -UR50, URZ ;  /* 0x8000003229317290 */ /* 0x000fe4000fffe0ff */
[----:B------:R-:W-:Y:S02]  /*f1b0*/  UISETP.GT.U32.AND UP0, UPT, UR4, 0x1, UPT ;  /* 0x000000010400788c */ /* 0x000fe4000bf04070 */
[----:B------:R-:W-:Y:S02]  /*f1c0*/  UIADD3 UR38, UPT, UPT, UR38, -0x1, URZ ;  /* 0xffffffff26267890 */ /* 0x000fe4000fffe0ff */
[----:B------:R-:W-:-:S05]  /*f1d0*/  USHF.L.U32 UR49, UR49, 0x7, URZ ;  /* 0x0000000731317899 */ /* 0x000fca00080006ff */
[----:B------:R-:W-:Y:S07]  /*f1e0*/  BRA.U UP0, `(.L_x_247) ;  /* 0xffffffb900a87547 */ /* 0x000fee000b83ffff */
.L_x_226:
[----:B------:R-:W-:Y:S01]  /*f1f0*/  UISETP.GE.AND UP0, UPT, UR41, 0x1, UPT ;  /* 0x000000012900788c */ /* 0x000fe2000bf06270 */
[----:B------:R-:W3:Y:S01]  /*f200*/  LDCU UR40, c[0x0][0x904] ;  /* 0x00012080ff2877ac */ /* 0x000ee20008000800 */
[----:B------:R-:W4:Y:S01]  /*f210*/  LDCU UR37, c[0x0][0x704] ;  /* 0x0000e080ff2577ac */ /* 0x000f220008000800 */
[----:B------:R-:W1:Y:S06]  /*f220*/  LDCU.64 UR38, c[0x0][0x908] ;  /* 0x00012100ff2677ac */ /* 0x000e6c0008000a00 */
[----:B------:R-:W-:Y:S05]  /*f230*/  BRA.U !UP0, `(.L_x_248) ;  /* 0x0000006d08dc7547 */ /* 0x000fea000b800000 */
.L_x_269:
[----:B--2---:R-:W5:Y:S01]  /*f240*/  S2R R18, SR_TID.X ;  /* 0x0000000000127919 */ /* 0x004f620000002100 */
[----:B------:R-:W-:Y:S01]  /*f250*/  UISETP.NE.AND UP0, UPT, UR56, URZ, UPT ;  /* 0x000000ff3800728c */ /* 0x000fe2000bf05270 */
[----:B------:R-:W-:-:S03]  /*f260*/  UMOV UR4, 0x20 ;  /* 0x0000002000047882 */ /* 0x000fc60000000000 */
[----:B------:R-:W-:Y:S02]  /*f270*/  USEL UR4, UR4, 0xa0, UP0 ;  /* 0x000000a004047887 */ /* 0x000fe40008000000 */
[----:B------:R-:W-:Y:S02]  /*f280*/  USEL UR5, UR51, UR54, UP0 ;  /* 0x0000003633057287 */ /* 0x000fe40008000000 */
[----:B------:R-:W-:Y:S01]  /*f290*/  UISETP.GT.U32.AND UP0, UPT, UR47, 0x1, UPT ;  /* 0x000000012f00788c */ /* 0x000fe2000bf04070 */
[----:B-----5:R-:W-:-:S05]  /*f2a0*/  IMAD.U32 R174, R18, 0x10000, RZ ;  /* 0x0001000012ae7824 */ /* 0x020fca00078e00ff */
[----:B------:R-:W-:-:S05]  /*f2b0*/  LOP3.LUT R174, R174, 0x600000, RZ, 0xc0, !PT ;  /* 0x00600000aeae7812 */ /* 0x000fca00078ec0ff */
[----:B-1----:R-:W-:-:S06]  /*f2c0*/  VIADD R0, R174, UR4 ;  /* 0x00000004ae007c36 */ /* 0x002fcc0008000000 */
[----:B------:R-:W1:Y:S02]  /*f2d0*/  SHFL.IDX PT, R0, R0, RZ, 0x1f ;  /* 0x00001fff00007589 */ /* 0x000e6400000e0000 */
[----:B-1----:R-:W-:Y:S01]  /*f2e0*/  R2UR UR44, R0 ;  /* 0x00000000002c72ca */ /* 0x002fe200000e0000 */
[----:B------:R-:W-:-:S14]  /*f2f0*/  BRA.U UP0, `(.L_x_249) ;  /* 0x0000000100047547 */ /* 0x000fdc000b800000 */
[----:B---34-:R-:W-:Y:S05]  /*f300*/  BPT.TRAP 0x1 ;  /* 0x000000040000795c */ /* 0x018fea0000300000 */
.L_x_249:
        /* <DEDUP_REMOVED lines=8> */
[----:B------:R-:W-:-:S04]  /*f390*/  LOP3.LUT R175, R2, 0x3, RZ, 0xc0, !PT ;  /* 0x0000000302af7812 */ /* 0x000fc800078ec0ff */
[----:B------:R-:W-:Y:S01]  /*f3a0*/  ISETP.NE.AND P0, PT, R175, R176, PT ;  /* 0x000000b0af00720c */ /* 0x000fe20003f05270 */
[----:B-1----:R-:W-:-:S04]  /*f3b0*/  ULEA UR41, UR41, UR4, 0x18 ;  /* 0x0000000429297291 */ /* 0x002fc8000f8ec0ff */
[----:B------:R-:W-:Y:S02]  /*f3c0*/  UIADD3 UR4, UPT, UPT, UR41, 0xe060, URZ ;  /* 0x0000e06029047890 */ /* 0x000fe4000fffe0ff */
[----:B------:R-:W-:-:S09]  /*f3d0*/  @UP0 UIADD3 UR4, UPT, UPT, UR41, 0xe050, URZ ;  /* 0x0000e05029040890 */ /* 0x000fd2000fffe0ff */
[----:B------:R-:W1:Y:S02]  /*f3e0*/  SYNCS.PHASECHK.TRANS64.TRYWAIT P1, [UR4], R3 ;  /* 0x00000003ff0075a7 */ /* 0x000e640008021104 */
[----:B-1----:R-:W-:Y:S05]  /*f3f0*/  @!P1 BRA `(.L_x_250) ;  /* 0x000000b000789947 */ /* 0x002fea0003800000 */
.L_x_440:
[----:B------:R-:W-:Y:S01]  /*f400*/  LOP3.LUT R174, R174, UR42, RZ, 0xfc, !PT ;  /* 0x0000002aaeae7c12 */ /* 0x000fe2000f8efcff */
[----:B------:R-:W-:Y:S06]  /*f410*/  @!P0 BRA `(.L_x_251) ;  /* 0x0000000000408947 */ /* 0x000fec0003800000 */
[----:B------:R-:W-:Y:S01]  /*f420*/  MOV R14, 0x8 ;  /* 0x00000008000e7802 */ /* 0x000fe20000000f00 */
[----:B------:R-:W1:Y:S01]  /*f430*/  LDCU.64 UR8, c[0x4][0xb0] ;  /* 0x01001600ff0877ac */ /* 0x000e620008000a00 */
[----:B------:R-:W-:Y:S02]  /*f440*/  HFMA2 R12, -RZ, RZ, 0, 5.9604644775390625e-08 ;  /* 0x00000001ff0c7431 */ /* 0x000fe400000001ff */
[----:B------:R-:W-:Y:S01]  /*f450*/  IMAD.MOV.U32 R8, RZ, RZ, 0x192 ;  /* 0x00000192ff087424 */ /* 0x000fe200078e00ff */
[----:B------:R-:W5:Y:S01]  /*f460*/  LDCU.64 UR6, c[0x4][0xb8] ;  /* 0x01001700ff0677ac */ /* 0x000f620008000a00 */
[----:B------:R-:W2:Y:S01]  /*f470*/  LDC.64 R14, c[0x4][R14] ;  /* 0x010000000e0e7b82 */ /* 0x000ea20000000a00 */
[----:B------:R-:W-:Y:S01]  /*f480*/  IMAD.MOV.U32 R13, RZ, RZ, RZ ;  /* 0x000000ffff0d7224 */ /* 0x000fe200078e00ff */
[----:B------:R-:W3:Y:S01]  /*f490*/  LDCU.64 UR4, c[0x4][0x10] ;  /* 0x01000200ff0477ac */ /* 0x000ee20008000a00 */
[----:B-1----:R-:W-:Y:S01]  /*f4a0*/  IMAD.U32 R4, RZ, RZ, UR8 ;  /* 0x00000008ff047e24 */ /* 0x002fe2000f8e00ff */
[----:B------:R-:W-:Y:S01]  /*f4b0*/  MOV R5, UR9 ;  /* 0x0000000900057c02 */ /* 0x000fe20008000f00 */
[----:B-----5:R-:W-:Y:S01]  /*f4c0*/  IMAD.U32 R6, RZ, RZ, UR6 ;  /* 0x00000006ff067e24 */ /* 0x020fe2000f8e00ff */
[----:B------:R-:W-:Y:S01]  /*f4d0*/  MOV R7, UR7 ;  /* 0x0000000700077c02 */ /* 0x000fe20008000f00 */
[----:B---3--:R-:W-:Y:S01]  /*f4e0*/  IMAD.U32 R10, RZ, RZ, UR4 ;  /* 0x00000004ff0a7e24 */ /* 0x008fe2000f8e00ff */
[----:B------:R-:W-:-:S02]  /*f4f0*/  MOV R11, UR5 ;  /* 0x00000005000b7c02 */ /* 0x000fc40008000f00 */
[----:B------:R-:W-:-:S07]  /*f500*/  LEPC R20, `(.L_x_251) ;  /* 0x000000001014794e */ /* 0x000fce0000000000 */
[----:B--2-4-:R-:W-:Y:S05]  /*f510*/  CALL.ABS.NOINC R14 ;  /* 0x000000000e007343 */ /* 0x014fea0003c00000 */
.L_x_251:
[C---:B------:R-:W-:Y:S01]  /*f520*/  VIADD R0, R174.reuse, 0x20 ;  /* 0x00000020ae007836 */ /* 0x040fe20000000000 */
        /* <DEDUP_REMOVED lines=22> */
.L_x_252:
        /* <DEDUP_REMOVED lines=23> */
.L_x_253:
        /* <DEDUP_REMOVED lines=23> */
.L_x_254:
[----:B------:R-:W-:Y:S05]  /*f970*/  WARPSYNC.ALL ;  /* 0x0000000000007948 */ /* 0x000fea0003800000 */
[----:B------:R-:W-:Y:S01]  /*f980*/  R2UR UR66, R174 ;  /* 0x00000000ae4272ca */ /* 0x000fe200000e0000 */
[----:B------:R-:W-:Y:S01]  /*f990*/  UIMAD.WIDE.U32 UR68, UR36, UR38, URZ ;  /* 0x00000026244472a5 */ /* 0x000fe2000f8e00ff */
[----:B------:R-:W1:Y:S01]  /*f9a0*/  LDC R3, c[0x0][0x384] ;  /* 0x0000e100ff037b82 */ /* 0x000e620000000800 */
[----:B---3--:R-:W-:Y:S01]  /*f9b0*/  UISETP.NE.AND UP0, UPT, UR40, 0x1, UPT ;  /* 0x000000012800788c */ /* 0x008fe2000bf05270 */
[----:B------:R-:W-:Y:S01]  /*f9c0*/  IMAD.U32 R5, RZ, RZ, UR42 ;  /* 0x0000002aff057e24 */ /* 0x000fe2000f8e00ff */
[----:B------:R-:W-:Y:S01]  /*f9d0*/  USHF.R.U32.HI UR67, URZ, UR39, UR69 ;  /* 0x00000027ff437299 */ /* 0x000fe20008011645 */
[----:B----4-:R-:W-:Y:S01]  /*f9e0*/  MOV.SPILL R4, UR37 ;  /* 0x0000002500047c02 */ /* 0x010fe20009000f00 */
[----:B------:R-:W-:-:S02]  /*f9f0*/  UIADD3 UR64, UPT, UPT, UR49, 0x2, URZ ;  /* 0x0000000231407890 */ /* 0x000fc4000fffe0ff */
[----:B------:R-:W-:Y:S01]  /*fa00*/  USEL UR67, UR36, UR67, !UP0 ;  /* 0x0000004324437287 */ /* 0x000fe2000c000000 */
[----:B------:R-:W-:Y:S01]  /*fa10*/  LOP3.LUT R5, R5, 0x7f, R18, 0xf8, !PT ;  /* 0x0000007f05057812 */ /* 0x000fe200078ef812 */
[----:B------:R-:W-:Y:S02]  /*fa20*/  UIADD3 UR65, UPT, UPT, UR49, 0x7f, URZ ;  /* 0x0000007f31417890 */ /* 0x000fe4000fffe0ff */
[----:B------:R-:W3:Y:S01]  /*fa30*/  LDTM.x32 R120, tmem[UR66+0x60] ;  /* 0x00006042007879ee */ /* 0x000ee200082c0000 */
[----:B------:R-:W-:Y:S02]  /*fa40*/  UIADD3 UR67, UPT, UPT, -UR67, URZ, URZ ;  /* 0x000000ff43437290 */ /* 0x000fe4000fffe1ff */
[----:B------:R-:W-:Y:S02]  /*fa50*/  UIADD3 UR62, UPT, UPT, UR49, 0x5, URZ ;  /* 0x00000005313e7890 */ /* 0x000fe4000fffe0ff */
[----:B------:R-:W-:Y:S02]  /*fa60*/  UIMAD UR66, UR40, UR67, UR36 ;  /* 0x00000043284272a4 */ /* 0x000fe4000f8e0224 */
[----:B------:R-:W-:-:S02]  /*fa70*/  UIADD3 UR63, UPT, UPT, UR49, 0x4, URZ ;  /* 0x00000004313f7890 */ /* 0x000fc4000fffe0ff */
[----:B------:R-:W-:Y:S02]  /*fa80*/  UIADD3 UR60, UPT, UPT, UR49, 0x8, URZ ;  /* 0x00000008313c7890 */ /* 0x000fe4000fffe0ff */
[----:B------:R-:W-:Y:S01]  /*fa90*/  IMAD.U32 R0, RZ, RZ, UR66 ;  /* 0x00000042ff007e24 */ /* 0x000fe2000f8e00ff */
[----:B------:R-:W-:Y:S01]  /*faa0*/  UIADD3 UR61, UPT, UPT, UR49, 0x6, URZ ;  /* 0x00000006313d7890 */ /* 0x000fe2000fffe0ff */
[C---:B-1----:R-:W-:Y:S01]  /*fab0*/  ISETP.LE.AND P3, PT, R3.reuse, UR64, PT ;  /* 0x0000004003007c0c */ /* 0x042fe2000bf63270 */
[----:B------:R-:W-:Y:S01]  /*fac0*/  UIADD3 UR58, UPT, UPT, UR49, 0xa, URZ ;  /* 0x0000000a313a7890 */ /* 0x000fe2000fffe0ff */
[----:B------:R-:W-:Y:S01]  /*fad0*/  IMAD R0, R0, 0x100, R5 ;  /* 0x0000010000007824 */ /* 0x000fe200078e0205 */
[C---:B------:R-:W-:Y:S01]  /*fae0*/  ISETP.LE.AND P0, PT, R3.reuse, UR65, PT ;  /* 0x0000004103007c0c */ /* 0x040fe2000bf03270 */
[----:B------:R-:W-:Y:S01]  /*faf0*/  UIADD3 UR59, UPT, UPT, UR49, 0x9, URZ ;  /* 0x00000009313b7890 */ /* 0x000fe2000fffe0ff */
[----:B------:R-:W-:Y:S01]  /*fb00*/  ISETP.LE.AND P1, PT, R3, UR62, PT ;  /* 0x0000003e03007c0c */ /* 0x000fe2000bf23270 */
[----:B------:R-:W-:Y:S01]  /*fb10*/  UIADD3 UR35, UPT, UPT, UR49, 0xd, URZ ;  /* 0x0000000d31237890 */ /* 0x000fe2000fffe0ff */
[----:B------:R-:W-:Y:S01]  /*fb20*/  ISETP.GE.AND P6, PT, R0, UR64, PT ;  /* 0x0000004000007c0c */ /* 0x000fe2000bfc6270 */
[----:B------:R-:W-:Y:S01]  /*fb30*/  UIADD3 UR57, UPT, UPT, UR49, 0xc, URZ ;  /* 0x0000000c31397890 */ /* 0x000fe2000fffe0ff */
[----:B------:R-:W-:Y:S01]  /*fb40*/  FSEL R90, R90, -INF , !P3 ;  /* 0xff8000005a5a7808 */ /* 0x000fe20005800000 */
[----:B------:R-:W-:Y:S01]  /*fb50*/  UIADD3 UR31, UPT, UPT, UR49, 0x10, URZ ;  /* 0x00000010311f7890 */ /* 0x000fe2000fffe0ff */
[----:B---3--:R-:W-:Y:S01]  /*fb60*/  FSEL R19, R151, -INF , !P0 ;  /* 0xff80000097137808 */ /* 0x008fe20004000000 */
[----:B------:R-:W-:Y:S01]  /*fb70*/  UIADD3 UR34, UPT, UPT, UR49, 0xe, URZ ;  /* 0x0000000e31227890 */ /* 0x000fe2000fffe0ff */
[----:B------:R-:W-:Y:S01]  /*fb80*/  ISETP.LE.AND P2, PT, R3, UR63, PT ;  /* 0x0000003f03007c0c */ /* 0x000fe2000bf43270 */
[----:B------:R-:W-:Y:S01]  /*fb90*/  UIADD3 UR23, UPT, UPT, UR49, 0x12, URZ ;  /* 0x0000001231177890 */ /* 0x000fe2000fffe0ff */
[----:B------:R-:W-:Y:S01]  /*fba0*/  ISETP.GE.AND P0, PT, R0, UR62, PT ;  /* 0x0000003e00007c0c */ /* 0x000fe2000bf06270 */
[----:B------:R-:W-:Y:S01]  /*fbb0*/  UIADD3 UR27, UPT, UPT, UR49, 0x11, URZ ;  /* 0x00000011311b7890 */ /* 0x000fe2000fffe0ff */
[----:B------:R-:W-:Y:S01]  /*fbc0*/  FSEL R172, R90, -INF , P6 ;  /* 0xff8000005aac7808 */ /* 0x000fe20003000000 */
[----:B------:R-:W-:Y:S01]  /*fbd0*/  UIADD3 UR15, UPT, UPT, UR49, 0x15, URZ ;  /* 0x00000015310f7890 */ /* 0x000fe2000fffe0ff */
[----:B------:R-:W-:Y:S01]  /*fbe0*/  FSEL R93, R93, -INF , !P1 ;  /* 0xff8000005d5d7808 */ /* 0x000fe20004800000 */
[----:B------:R-:W-:Y:S01]  /*fbf0*/  UIADD3 UR19, UPT, UPT, UR49, 0x14, URZ ;  /* 0x0000001431137890 */ /* 0x000fe2000fffe0ff */
[C---:B------:R-:W-:Y:S01]  /*fc00*/  ISETP.LE.AND P6, PT, R3.reuse, UR60, PT ;  /* 0x0000003c03007c0c */ /* 0x040fe2000bfc3270 */
[----:B------:R-:W-:Y:S01]  /*fc10*/  UIADD3 UR7, UPT, UPT, UR49, 0x18, URZ ;  /* 0x0000001831077890 */ /* 0x000fe2000fffe0ff */
[----:B------:R-:W-:Y:S01]  /*fc20*/  ISETP.GE.AND P4, PT, R0, UR65, PT ;  /* 0x0000004100007c0c */ /* 0x000fe2000bf86270 */
[----:B------:R-:W-:Y:S01]  /*fc30*/  UIADD3 UR11, UPT, UPT, UR49, 0x16, URZ ;  /* 0x00000016310b7890 */ /* 0x000fe2000fffe0ff */
[----:B------:R-:W-:Y:S01]  /*fc40*/  ISETP.LE.AND P3, PT, R3, UR61, PT ;  /* 0x0000003d03007c0c */ /* 0x000fe2000bf63270 */
[----:B------:R-:W-:Y:S01]  /*fc50*/  UIADD3 UR32, UPT, UPT, UR49, 0x1a, URZ ;  /* 0x0000001a31207890 */ /* 0x000fe2000fffe0ff */
[----:B------:R-:W-:Y:S01]  /*fc60*/  FSEL R92, R92, -INF , !P2 ;  /* 0xff8000005c5c7808 */ /* 0x000fe20005000000 */
[----:B------:R-:W-:Y:S01]  /*fc70*/  UIADD3 UR33, UPT, UPT, UR49, 0x19, URZ ;  /* 0x0000001931217890 */ /* 0x000fe2000fffe0ff */
[----:B------:R-:W-:Y:S01]  /*fc80*/  FSEL R157, R93, -INF , P0 ;  /* 0xff8000005d9d7808 */ /* 0x000fe20000000000 */
        /* <DEDUP_REMOVED lines=11> */
[----:B------:R-:W-:Y:S01]  /*fd40*/  FSEL R94, R94, -INF , !P3 ;  /* 0xff8000005e5e7808 */ /* 0x000fe20005800000 */
[----:B------:R-:W-:Y:S01]  /*fd50*/  UIADD3 UR21, UPT, UPT, UR49, 0x25, URZ ;  /* 0x0000002531157890 */ /* 0x000fe2000fffe0ff */
[C---:B------:R-:W-:Y:S01]  /*fd60*/  ISETP.LE.AND P1, PT, R3.reuse, UR59, PT ;  /* 0x0000003b03007c0c */ /* 0x040fe2000bf23270 */
        /* <DEDUP_REMOVED lines=9> */
[----:B------:R-:W-:Y:S01]  /*fe00*/  FSEL R170, R94, -INF , P4 ;  /* 0xff8000005eaa7808 */ /* 0x000fe20002000000 */
        /* <DEDUP_REMOVED lines=13> */
[----:B------:R-:W-:Y:S01]  /*fee0*/  FSEL R100, R100, -INF , !P4 ;  /* 0xff80000064647808 */ /* 0x000fe20006000000 */
        /* <DEDUP_REMOVED lines=11> */
[C---:B------:R-:W-:Y:S01]  /*ffa0*/  ISETP.LE.AND P2, PT, R3.reuse, UR27, PT ;  /* 0x0000001b03007c0c */ /* 0x040fe2000bf43270 */
        /* <DEDUP_REMOVED lines=43> */
[----:B------:R-:W-:Y:S01]  /*10260*/  ISETP.GE.AND P5, PT, R0, UR63, PT ;  /* 0x0000003f00007c0c */ /* 0x000fe2000bfa6270 */
[----:B------:R-:W-:Y:S01]  /*10270*/  UIADD3 UR63, UPT, UPT, UR49, 0x4c, URZ ;  /* 0x0000004c313f7890 */ /* 0x000fe2000fffe0ff */
[----:B------:R-:W-:-:S02]  /*10280*/  ISETP.LE.AND P4, PT, R3, UR33, PT ;  /* 0x0000002103007c0c */ /* 0x000fc4000bf83270 */
[----:B------:R-:W-:Y:S01]  /*10290*/  ISETP.GE.AND P1, PT, R0, UR32, PT ;  /* 0x0000002000007c0c */ /* 0x000fe2000bf26270 */
[----:B------:R-:W-:Y:S01]  /*102a0*/  UIADD3 UR32, UPT, UPT, UR49, 0x62, URZ ;  /* 0x0000006231207890 */ /* 0x000fe2000fffe0ff */
[----:B------:R-:W-:Y:S02]  /*102b0*/  FSEL R104, R104, -INF , P3 ;  /* 0xff80000068687808 */ /* 0x000fe40001800000 */
[----:B------:R-:W-:Y:S02]  /*102c0*/  FSEL R114, R114, -INF , !P2 ;  /* 0xff80000072727808 */ /* 0x000fe40005000000 */
[----:B------:R-:W-:Y:S02]  /*102d0*/  ISETP.LE.AND P3, PT, R3, UR29, PT ;  /* 0x0000001d03007c0c */ /* 0x000fe4000bf63270 */
[----:B------:R-:W-:Y:S02]  /*102e0*/  FSEL R153, R105, -INF , P6 ;  /* 0xff80000069997808 */ /* 0x000fe40003000000 */
[----:B------:R-:W-:-:S02]  /*102f0*/  FSEL R156, R92, -INF , P5 ;  /* 0xff8000005c9c7808 */ /* 0x000fc40002800000 */
[----:B------:R-:W-:Y:S02]  /*10300*/  ISETP.LE.AND P0, PT, R3, UR30, PT ;  /* 0x0000001e03007c0c */ /* 0x000fe4000bf03270 */
[----:B------:R-:W-:Y:S02]  /*10310*/  FSEL R105, R113, -INF , !P4 ;  /* 0xff80000071697808 */ /* 0x000fe40006000000 */
[----:B------:R-:W-:Y:S02]  /*10320*/  FSEL R160, R114, -INF , P1 ;  /* 0xff80000072a07808 */ /* 0x000fe40000800000 */
[C---:B------:R-:W-:Y:S01]  /*10330*/  ISETP.GE.AND P5, PT, R0.reuse, UR59, PT ;  /* 0x0000003b00007c0c */ /* 0x040fe2000bfa6270 */
[----:B------:R-:W-:Y:S01]  /*10340*/  UIADD3 UR59, UPT, UPT, UR49, 0x51, URZ ;  /* 0x00000051313b7890 */ /* 0x000fe2000fffe0ff */
[----:B------:R-:W-:Y:S01]  /*10350*/  ISETP.GE.AND P4, PT, R0, UR29, PT ;  /* 0x0000001d00007c0c */ /* 0x000fe2000bf86270 */
[----:B------:R-:W-:Y:S01]  /*10360*/  UIADD3 UR29, UPT, UPT, UR49, 0x65, URZ ;  /* 0x00000065311d7890 */ /* 0x000fe2000fffe0ff */
[----:B------:R-:W-:-:S02]  /*10370*/  ISETP.LE.AND P1, PT, R3, UR26, PT ;  /* 0x0000001a03007c0c */ /* 0x000fc4000bf23270 */
[----:B------:R-:W-:Y:S02]  /*10380*/  FSEL R101, R117, -INF , !P3 ;  /* 0xff80000075657808 */ /* 0x000fe40005800000 */
[----:B------:R-:W-:Y:S02]  /*10390*/  FSEL R100, R116, -INF , !P0 ;  /* 0xff80000074647808 */ /* 0x000fe40004000000 */
[----:B------:R-:W-:Y:S02]  /*103a0*/  FSEL R159, R97, -INF , P5 ;  /* 0xff800000619f7808 */ /* 0x000fe40002800000 */
[----:B------:R-:W-:Y:S02]  /*103b0*/  ISETP.LE.AND P2, PT, R3, UR28, PT ;  /* 0x0000001c03007c0c */ /* 0x000fe4000bf43270 */
[----:B------:R-:W-:Y:S01]  /*103c0*/  ISETP.GE.AND P0, PT, R0, UR26, PT ;  /* 0x0000001a00007c0c */ /* 0x000fe2000bf06270 */
[----:B------:R-:W-:Y:S01]  /*103d0*/  UIADD3 UR26, UPT, UPT, UR49, 0x68, URZ ;  /* 0x00000068311a7890 */ /* 0x000fe2000fffe0ff */
[----:B------:R-:W-:-:S02]  /*103e0*/  FSEL R101, R101, -INF , P4 ;  /* 0xff80000065657808 */ /* 0x000fc40002000000 */
[----:B------:R-:W-:Y:S02]  /*103f0*/  FSEL R56, R56, -INF , !P1 ;  /* 0xff80000038387808 */ /* 0x000fe40004800000 */
[----:B------:R-:W-:Y:S01]  /*10400*/  ISETP.GE.AND P5, PT, R0, UR34, PT ;  /* 0x0000002200007c0c */ /* 0x000fe2000bfa6270 */
[----:B------:R-:W-:Y:S01]  /*10410*/  UIADD3 UR34, UPT, UPT, UR49, 0x56, URZ ;  /* 0x0000005631227890 */ /* 0x000fe2000fffe0ff */
[C---:B------:R-:W-:Y:S02]  /*10420*/  ISETP.LE.AND P4, PT, R3.reuse, UR24, PT ;  /* 0x0000001803007c0c */ /* 0x040fe4000bf83270 */
[----:B------:R-:W-:Y:S02]  /*10430*/  ISETP.LE.AND P3, PT, R3, UR25, PT ;  /* 0x0000001903007c0c */ /* 0x000fe4000bf63270 */
[----:B------:R-:W-:Y:S02]  /*10440*/  FSEL R112, R118, -INF , !P2 ;  /* 0xff80000076707808 */ /* 0x000fe40005000000 */
[----:B------:R-:W-:-:S02]  /*10450*/  FSEL R96, R56, -INF , P0 ;  /* 0xff80000038607808 */ /* 0x000fc40000000000 */
[----:B------:R-:W-:Y:S02]  /*10460*/  FSEL R166, R102, -INF , P5 ;  /* 0xff80000066a67808 */ /* 0x000fe40002800000 */
[----:B------:R-:W-:Y:S01]  /*10470*/  ISETP.GE.AND P2, PT, R0, UR24, PT ;  /* 0x0000001800007c0c */ /* 0x000fe2000bf46270 */
[----:B------:R-:W-:Y:S01]  /*10480*/  UIADD3 UR24, UPT, UPT, UR49, 0x6a, URZ ;  /* 0x0000006a31187890 */ /* 0x000fe2000fffe0ff */
[----:B------:R-:W-:Y:S02]  /*10490*/  ISETP.LE.AND P0, PT, R3, UR21, PT ;  /* 0x0000001503007c0c */ /* 0x000fe4000bf03270 */
[----:B------:R-:W-:Y:S02]  /*104a0*/  FSEL R58, R58, -INF , !P4 ;  /* 0xff8000003a3a7808 */ /* 0x000fe40006000000 */
[----:B------:R-:W-:Y:S01]  /*104b0*/  ISETP.GE.AND P5, PT, R0, UR19, PT ;  /* 0x0000001300007c0c */ /* 0x000fe2000bfa6270 */
[----:B------:R-:W-:Y:S01]  /*104c0*/  UIADD3 UR19, UPT, UPT, UR49, 0x5c, URZ ;  /* 0x0000005c31137890 */ /* 0x000fe2000fffe0ff */
[----:B------:R-:W-:-:S02]  /*104d0*/  FSEL R57, R57, -INF , !P3 ;  /* 0xff80000039397808 */ /* 0x000fc40005800000 */
[----:B------:R-:W-:Y:S02]  /*104e0*/  ISETP.LE.AND P1, PT, R3, UR22, PT ;  /* 0x0000001603007c0c */ /* 0x000fe4000bf23270 */
[----:B------:R-:W-:Y:S01]  /*104f0*/  ISETP.GE.AND P3, PT, R0, UR21, PT ;  /* 0x0000001500007c0c */ /* 0x000fe2000bf66270 */
[----:B------:R-:W-:Y:S01]  /*10500*/  UIADD3 UR21, UPT, UPT, UR49, 0x6d, URZ ;  /* 0x0000006d31157890 */ /* 0x000fe2000fffe0ff */
[----:B------:R-:W-:Y:S02]  /*10510*/  FSEL R106, R58, -INF , P2 ;  /* 0xff8000003a6a7808 */ /* 0x000fe40001000000 */
[----:B------:R-:W-:Y:S02]  /*10520*/  FSEL R61, R61, -INF , !P0 ;  /* 0xff8000003d3d7808 */ /* 0x000fe40004000000 */
[----:B------:R-:W-:Y:S02]  /*10530*/  FSEL R108, R108, -INF , P5 ;  /* 0xff8000006c6c7808 */ /* 0x000fe40002800000 */
[----:B------:R-:W-:-:S02]  /*10540*/  ISETP.LE.AND P2, PT, R3, UR18, PT ;  /* 0x0000001203007c0c */ /* 0x000fc4000bf43270 */
[C---:B------:R-:W-:Y:S01]  /*10550*/  ISETP.GE.AND P5, PT, R0.reuse, UR33, PT ;  /* 0x0000002100007c0c */ /* 0x040fe2000bfa6270 */
[----:B------:R-:W-:Y:S01]  /*10560*/  UIADD3 UR33, UPT, UPT, UR49, 0x61, URZ ;  /* 0x0000006131217890 */ /* 0x000fe2000fffe0ff */
[----:B------:R-:W-:Y:S01]  /*10570*/  ISETP.GE.AND P6, PT, R0, UR11, PT ;  /* 0x0000000b00007c0c */ /* 0x000fe2000bfc6270 */
[----:B------:R-:W-:Y:S01]  /*10580*/  UIADD3 UR11, UPT, UPT, UR49, 0x5e, URZ ;  /* 0x0000005e310b7890 */ /* 0x000fe2000fffe0ff */
[----:B------:R-:W-:Y:S02]  /*10590*/  ISETP.LE.AND P4, PT, R3, UR20, PT ;  /* 0x0000001403007c0c */ /* 0x000fe4000bf83270 */
[----:B------:R-:W-:Y:S02]  /*105a0*/  FSEL R60, R60, -INF , !P1 ;  /* 0xff8000003c3c7808 */ /* 0x000fe40004800000 */
[----:B------:R-:W-:Y:S02]  /*105b0*/  FSEL R93, R61, -INF , P3 ;  /* 0xff8000003d5d7808 */ /* 0x000fe40001800000 */
[----:B------:R-:W-:Y:S01]  /*105c0*/  ISETP.GE.AND P1, PT, R0, UR18, PT ;  /* 0x0000001200007c0c */ /* 0x000fe2000bf26270 */
[----:B------:R-:W-:Y:S01]  /*105d0*/  UIADD3 UR18, UPT, UPT, UR49, 0x70, URZ ;  /* 0x0000007031127890 */ /* 0x000fe2000fffe0ff */
[----:B------:R-:W-:-:S02]  /*105e0*/  ISETP.LE.AND P3, PT, R3, UR16, PT ;  /* 0x0000001003007c0c */ /* 0x000fc4000bf63270 */
[----:B------:R-:W-:Y:S02]  /*105f0*/  FSEL R64, R64, -INF , !P2 ;  /* 0xff80000040407808 */ /* 0x000fe40005000000 */
[----:B------:R-:W-:Y:S02]  /*10600*/  FSEL R105, R105, -INF , P5 ;  /* 0xff80000069697808 */ /* 0x000fe40002800000 */
[----:B------:R-:W-:Y:S02]  /*10610*/  FSEL R162, R110, -INF , P6 ;  /* 0xff8000006ea27808 */ /* 0x000fe40003000000 */
[C---:B------:R-:W-:Y:S01]  /*10620*/  ISETP.GE.AND P5, PT, R0.reuse, UR28, PT ;  /* 0x0000001c00007c0c */ /* 0x040fe2000bfa6270 */
[----:B------:R-:W-:Y:S01]  /*10630*/  UIADD3 UR28, UPT, UPT, UR49, 0x66, URZ ;  /* 0x00000066311c7890 */ /* 0x000fe2000fffe0ff */
[----:B------:R-:W-:Y:S01]  /*10640*/  ISETP.GE.AND P6, PT, R0, UR30, PT ;  /* 0x0000001e00007c0c */ /* 0x000fe2000bfc6270 */
[----:B------:R-:W-:Y:S01]  /*10650*/  UIADD3 UR30, UPT, UPT, UR49, 0x64, URZ ;  /* 0x00000064311e7890 */ /* 0x000fe2000fffe0ff */
[----:B------:R-:W-:-:S02]  /*10660*/  FSEL R62, R62, -INF , !P4 ;  /* 0xff8000003e3e7808 */ /* 0x000fc40006000000 */
[C---:B------:R-:W-:Y:S02]  /*10670*/  ISETP.LE.AND P0, PT, R3.reuse, UR17, PT ;  /* 0x0000001103007c0c */ /* 0x040fe4000bf03270 */
[----:B------:R-:W-:Y:S01]  /*10680*/  ISETP.GE.AND P4, PT, R0, UR16, PT ;  /* 0x0000001000007c0c */ /* 0x000fe2000bf86270 */
[----:B------:R-:W-:Y:S01]  /*10690*/  UIADD3 UR16, UPT, UPT, UR49, 0x72, URZ ;  /* 0x0000007231107890 */ /* 0x000fe2000fffe0ff */
[----:B------:R-:W-:Y:S02]  /*106a0*/  FSEL R64, R64, -INF , P1 ;  /* 0xff80000040407808 */ /* 0x000fe40000800000 */
[----:B------:R-:W-:Y:S02]  /*106b0*/  FSEL R66, R66, -INF , !P3 ;  /* 0xff80000042427808 */ /* 0x000fe40005800000 */
[----:B------:R-:W-:Y:S02]  /*106c0*/  ISETP.LE.AND P1, PT, R3, UR13, PT ;  /* 0x0000000d03007c0c */ /* 0x000fe4000bf23270 */
[----:B------:R-:W-:-:S02]  /*106d0*/  FSEL R112, R112, -INF , P5 ;  /* 0xff80000070707808 */ /* 0x000fc40002800000 */
[----:B------:R-:W-:Y:S02]  /*106e0*/  FSEL R100, R100, -INF , P6 ;  /* 0xff80000064647808 */ /* 0x000fe40003000000 */
[C---:B------:R-:W-:Y:S01]  /*106f0*/  ISETP.GE.AND P5, PT, R0.reuse, UR22, PT ;  /* 0x0000001600007c0c */ /* 0x040fe2000bfa6270 */
[----:B------:R-:W-:Y:S01]  /*10700*/  UIADD3 UR22, UPT, UPT, UR49, 0x6c, URZ ;  /* 0x0000006c31167890 */ /* 0x000fe2000fffe0ff */
[----:B------:R-:W-:Y:S01]  /*10710*/  ISETP.GE.AND P6, PT, R0, UR25, PT ;  /* 0x0000001900007c0c */ /* 0x000fe2000bfc6270 */
[----:B------:R-:W-:Y:S01]  /*10720*/  UIADD3 UR25, UPT, UPT, UR49, 0x69, URZ ;  /* 0x0000006931197890 */ /* 0x000fe2000fffe0ff */
[----:B------:R-:W-:Y:S02]  /*10730*/  ISETP.LE.AND P2, PT, R3, UR14, PT ;  /* 0x0000000e03007c0c */ /* 0x000fe4000bf43270 */
[----:B------:R-:W-:Y:S02]  /*10740*/  FSEL R65, R65, -INF , !P0 ;  /* 0xff80000041417808 */ /* 0x000fe40004000000 */
[----:B------:R-:W-:-:S02]  /*10750*/  FSEL R90, R66, -INF , P4 ;  /* 0xff800000425a7808 */ /* 0x000fc40002000000 */
[----:B------:R-:W-:Y:S01]  /*10760*/  ISETP.GE.AND P0, PT, R0, UR13, PT ;  /* 0x0000000d00007c0c */ /* 0x000fe2000bf06270 */
[----:B------:R-:W-:Y:S01]  /*10770*/  UIADD3 UR13, UPT, UPT, UR49, 0x75, URZ ;  /* 0x00000075310d7890 */ /* 0x000fe2000fffe0ff */
[----:B------:R-:W-:Y:S02]  /*10780*/  ISETP.LE.AND P4, PT, R3, UR10, PT ;  /* 0x0000000a03007c0c */ /* 0x000fe4000bf83270 */
[----:B------:R-:W-:Y:S02]  /*10790*/  FSEL R61, R69, -INF , !P1 ;  /* 0xff800000453d7808 */ /* 0x000fe40004800000 */
[----:B------:R-:W-:Y:S02]  /*107a0*/  FSEL R92, R60, -INF , P5 ;  /* 0xff8000003c5c7808 */ /* 0x000fe40002800000 */
[----:B------:R-:W-:Y:S02]  /*107b0*/  FSEL R97, R57, -INF , P6 ;  /* 0xff80000039617808 */ /* 0x000fe40003000000 */
[----:B------:R-:W-:-:S02]  /*107c0*/  FSEL R60, R68, -INF , !P2 ;  /* 0xff800000443c7808 */ /* 0x000fc40005000000 */
[C---:B------:R-:W-:Y:S01]  /*107d0*/  ISETP.GE.AND P6, PT, R0.reuse, UR20, PT ;  /* 0x0000001400007c0c */ /* 0x040fe2000bfc6270 */
[----:B------:R-:W-:Y:S01]  /*107e0*/  UIADD3 UR20, UPT, UPT, UR49, 0x6e, URZ ;  /* 0x0000006e31147890 */ /* 0x000fe2000fffe0ff */
[----:B------:R-:W-:Y:S02]  /*107f0*/  ISETP.LE.AND P3, PT, R3, UR12, PT ;  /* 0x0000000c03007c0c */ /* 0x000fe4000bf63270 */
[----:B------:R-:W-:Y:S01]  /*10800*/  ISETP.GE.AND P2, PT, R0, UR10, PT ;  /* 0x0000000a00007c0c */ /* 0x000fe2000bf46270 */
[----:B------:R-:W-:Y:S01]  /*10810*/  UIADD3 UR10, UPT, UPT, UR49, 0x78, URZ ;  /* 0x00000078310a7890 */ /* 0x000fe2000fffe0ff */
[----:B------:R-:W-:Y:S02]  /*10820*/  FSEL R61, R61, -INF , P0 ;  /* 0xff8000003d3d7808 */ /* 0x000fe40000000000 */
[----:B------:R-:W-:Y:S02]  /*10830*/  FSEL R56, R72, -INF , !P4 ;  /* 0xff80000048387808 */ /* 0x000fe40006000000 */
[----:B------:R-:W-:-:S02]  /*10840*/  ISETP.LE.AND P0, PT, R3, UR8, PT ;  /* 0x0000000803007c0c */ /* 0x000fc4000bf03270 */
[----:B------:R-:W-:Y:S02]  /*10850*/  FSEL R94, R62, -INF , P6 ;  /* 0xff8000003e5e7808 */ /* 0x000fe40003000000 */
[C---:B------:R-:W-:Y:S02]  /*10860*/  ISETP.LE.AND P1, PT, R3.reuse, UR9, PT ;  /* 0x0000000903007c0c */ /* 0x040fe4000bf23270 */
[----:B------:R-:W-:Y:S02]  /*10870*/  FSEL R70, R70, -INF , !P3 ;  /* 0xff80000046467808 */ /* 0x000fe40005800000 */
[----:B------:R-:W-:Y:S02]  /*10880*/  FSEL R56, R56, -INF , P2 ;  /* 0xff80000038387808 */ /* 0x000fe40001000000 */
[----:B------:R-:W-:Y:S01]  /*10890*/  ISETP.GE.AND P3, PT, R0, UR8, PT ;  /* 0x0000000800007c0c */ /* 0x000fe2000bf66270 */
[----:B------:R-:W-:Y:S01]  /*108a0*/  UIADD3 UR8, UPT, UPT, UR49, 0x7a, URZ ;  /* 0x0000007a31087890 */ /* 0x000fe2000fffe0ff */
[----:B------:R-:W-:-:S02]  /*108b0*/  ISETP.LE.AND P2, PT, R3, UR5, PT ;  /* 0x0000000503007c0c */ /* 0x000fc4000bf43270 */
[----:B------:R-:W-:Y:S02]  /*108c0*/  FSEL R62, R74, -INF , !P0 ;  /* 0xff8000004a3e7808 */ /* 0x000fe40004000000 */
[----:B------:R-:W-:Y:S02]  /*108d0*/  FSEL R57, R73, -INF , !P1 ;  /* 0xff80000049397808 */ /* 0x000fe40004800000 */
[----:B------:R-:W-:Y:S02]  /*108e0*/  ISETP.LE.AND P4, PT, R3, UR6, PT ;  /* 0x0000000603007c0c */ /* 0x000fe4000bf83270 */
[----:B------:R-:W-:Y:S01]  /*108f0*/  ISETP.GE.AND P1, PT, R0, UR5, PT ;  /* 0x0000000500007c0c */ /* 0x000fe2000bf26270 */
[----:B------:R-:W-:Y:S01]  /*10900*/  UIADD3 UR5, UPT, UPT, UR49, 0x7d, URZ ;  /* 0x0000007d31057890 */ /* 0x000fe2000fffe0ff */
[----:B------:R-:W-:Y:S02]  /*10910*/  FSEL R62, R62, -INF , P3 ;  /* 0xff8000003e3e7808 */ /* 0x000fe40001800000 */
[----:B------:R-:W-:-:S02]  /*10920*/  FSEL R23, R77, -INF , !P2 ;  /* 0xff8000004d177808 */ /* 0x000fc40005000000 */
[----:B------:R-:W-:Y:S02]  /*10930*/  ISETP.LE.AND P3, PT, R3, UR73, PT ;  /* 0x0000004903007c0c */ /* 0x000fe4000bf63270 */
[----:B------:R-:W-:Y:S02]  /*10940*/  FSEL R22, R76, -INF , !P4 ;  /* 0xff8000004c167808 */ /* 0x000fe40006000000 */
[----:B------:R-:W-:Y:S02]  /*10950*/  FSEL R23, R23, -INF , P1 ;  /* 0xff80000017177808 */ /* 0x000fe40000800000 */
[----:B------:R-:W-:Y:S01]  /*10960*/  ISETP.GE.AND P4, PT, R0, UR73, PT ;  /* 0x0000004900007c0c */ /* 0x000fe2000bf86270 */
[----:B------:R-:W-:Y:S01]  /*10970*/  UIADD3 UR73, UPT, UPT, UR49, 0x1, URZ ;  /* 0x0000000131497890 */ /* 0x000fe2000fffe0ff */
[----:B------:R-:W-:Y:S02]  /*10980*/  ISETP.LE.AND P1, PT, R3, UR77, PT ;  /* 0x0000004d03007c0c */ /* 0x000fe4000bf23270 */
[----:B------:R-:W-:-:S02]  /*10990*/  FSEL R68, R80, -INF , !P3 ;  /* 0xff80000050447808 */ /* 0x000fc40005800000 */
[C---:B------:R-:W-:Y:S02]  /*109a0*/  ISETP.LE.AND P3, PT, R3.reuse, UR76, PT ;  /* 0x0000004c03007c0c */ /* 0x040fe4000bf63270 */
[----:B------:R-:W-:Y:S02]  /*109b0*/  FSEL R68, R68, -INF , P4 ;  /* 0xff80000044447808 */ /* 0x000fe40002000000 */
[----:B------:R-:W-:Y:S02]  /*109c0*/  FSEL R7, R82, -INF , !P1 ;  /* 0xff80000052077808 */ /* 0x000fe40004800000 */
[C---:B------:R-:W-:Y:S02]  /*109d0*/  ISETP.LE.AND P4, PT, R3.reuse, UR75, PT ;  /* 0x0000004b03007c0c */ /* 0x040fe4000bf83270 */
[----:B------:R-:W-:Y:S02]  /*109e0*/  ISETP.LE.AND P1, PT, R3, UR74, PT ;  /* 0x0000004a03007c0c */ /* 0x000fe4000bf23270 */
[----:B------:R-:W-:-:S02]  /*109f0*/  FSEL R110, R84, -INF , !P3 ;  /* 0xff800000546e7808 */ /* 0x000fc40005800000 */
[----:B------:R-:W-:Y:S02]  /*10a00*/  ISETP.LE.AND P3, PT, R3, UR72, PT ;  /* 0x0000004803007c0c */ /* 0x000fe4000bf63270 */
[----:B------:R-:W-:Y:S02]  /*10a10*/  FSEL R85, R85, -INF , !P4 ;  /* 0xff80000055557808 */ /* 0x000fe40006000000 */
        /* <DEDUP_REMOVED lines=14> */
[C---:B------:R-:W-:Y:S02]  /*10b00*/  ISETP.LE.AND P1, PT, R3.reuse, UR64, PT ;  /* 0x0000004003007c0c */ /* 0x040fe4000bf23270 */
[----:B------:R-:W-:-:S02]  /*10b10*/  ISETP.LE.AND P0, PT, R3, UR4, PT ;  /* 0x0000000403007c0c */ /* 0x000fc4000bf03270 */
[----:B------:R-:W-:Y:S02]  /*10b20*/  FSEL R84, R32, -INF , !P3 ;  /* 0xff80000020547808 */ /* 0x000fe40005800000 */
[----:B------:R-:W-:Y:S02]  /*10b30*/  ISETP.LE.AND P3, PT, R3, UR63, PT ;  /* 0x0000003f03007c0c */ /* 0x000fe4000bf63270 */
[----:B------:R-:W-:Y:S02]  /*10b40*/  FSEL R33, R33, -INF , !P4 ;  /* 0xff80000021217808 */ /* 0x000fe40006000000 */
[----:B------:R-:W-:Y:S02]  /*10b50*/  FSEL R114, R34, -INF , !P1 ;  /* 0xff80000022727808 */ /* 0x000fe40004800000 */
[C---:B------:R-:W-:Y:S02]  /*10b60*/  ISETP.LE.AND P4, PT, R3.reuse, UR62, PT ;  /* 0x0000003e03007c0c */ /* 0x040fe4000bf83270 */
[----:B------:R-:W-:-:S02]  /*10b70*/  ISETP.LE.AND P1, PT, R3, UR61, PT ;  /* 0x0000003d03007c0c */ /* 0x000fc4000bf23270 */
[----:B------:R-:W-:Y:S02]  /*10b80*/  FSEL R58, R78, -INF , !P0 ;  /* 0xff8000004e3a7808 */ /* 0x000fe40004000000 */
[----:B------:R-:W-:Y:S02]  /*10b90*/  FSEL R78, R36, -INF , !P3 ;  /* 0xff800000244e7808 */ /* 0x000fe40005800000 */
[----:B------:R-:W-:Y:S02]  /*10ba0*/  ISETP.LE.AND P3, PT, R3, UR60, PT ;  /* 0x0000003c03007c0c */ /* 0x000fe4000bf63270 */
[----:B------:R-:W-:Y:S02]  /*10bb0*/  FSEL R37, R37, -INF , !P4 ;  /* 0xff80000025257808 */ /* 0x000fe40006000000 */
[----:B------:R-:W-:Y:S02]  /*10bc0*/  FSEL R102, R38, -INF , !P1 ;  /* 0xff80000026667808 */ /* 0x000fe40004800000 */
[----:B------:R-:W-:-:S02]  /*10bd0*/  ISETP.LE.AND P4, PT, R3, UR59, PT ;  /* 0x0000003b03007c0c */ /* 0x000fc4000bf83270 */
[C---:B------:R-:W-:Y:S02]  /*10be0*/  ISETP.LE.AND P1, PT, R3.reuse, UR58, PT ;  /* 0x0000003a03007c0c */ /* 0x040fe4000bf23270 */
[----:B------:R-:W-:Y:S02]  /*10bf0*/  FSEL R82, R40, -INF , !P3 ;  /* 0xff80000028527808 */ /* 0x000fe40005800000 */
[----:B------:R-:W-:Y:S02]  /*10c00*/  ISETP.LE.AND P3, PT, R3, UR57, PT ;  /* 0x0000003903007c0c */ /* 0x000fe4000bf63270 */
[----:B------:R-:W-:Y:S02]  /*10c10*/  FSEL R41, R41, -INF , !P4 ;  /* 0xff80000029297808 */ /* 0x000fe40006000000 */
[----:B------:R-:W-:Y:S02]  /*10c20*/  FSEL R98, R42, -INF , !P1 ;  /* 0xff8000002a627808 */ /* 0x000fe40004800000 */
[----:B------:R-:W-:-:S02]  /*10c30*/  ISETP.LE.AND P4, PT, R3, UR35, PT ;  /* 0x0000002303007c0c */ /* 0x000fc4000bf83270 */
[C---:B------:R-:W-:Y:S02]  /*10c40*/  ISETP.LE.AND P1, PT, R3.reuse, UR34, PT ;  /* 0x0000002203007c0c */ /* 0x040fe4000bf23270 */
[----:B------:R-:W-:Y:S01]  /*10c50*/  ISETP.GE.AND P5, PT, R0, UR17, PT ;  /* 0x0000001100007c0c */ /* 0x000fe2000bfa6270 */
[----:B------:R-:W-:Y:S01]  /*10c60*/  UIADD3 UR17, UPT, UPT, UR49, 0x71, URZ ;  /* 0x0000007131117890 */ /* 0x000fe2000fffe0ff */
[----:B------:R-:W-:Y:S02]  /*10c70*/  FSEL R76, R44, -INF , !P3 ;  /* 0xff8000002c4c7808 */ /* 0x000fe40005800000 */
[----:B------:R-:W-:Y:S02]  /*10c80*/  ISETP.LE.AND P3, PT, R3, UR31, PT ;  /* 0x0000001f03007c0c */ /* 0x000fe4000bf63270 */
[----:B------:R-:W-:Y:S02]  /*10c90*/  FSEL R45, R45, -INF , !P4 ;  /* 0xff8000002d2d7808 */ /* 0x000fe40006000000 */
[----:B------:R-:W-:-:S02]  /*10ca0*/  FSEL R80, R46, -INF , !P1 ;  /* 0xff8000002e507808 */ /* 0x000fc40004800000 */
[C---:B------:R-:W-:Y:S02]  /*10cb0*/  ISETP.LE.AND P4, PT, R3.reuse, UR27, PT ;  /* 0x0000001b03007c0c */ /* 0x040fe4000bf83270 */
[----:B------:R-:W-:Y:S02]  /*10cc0*/  ISETP.LE.AND P1, PT, R3, UR23, PT ;  /* 0x0000001703007c0c */ /* 0x000fe4000bf23270 */
[----:B------:R-:W-:Y:S02]  /*10cd0*/  FSEL R65, R65, -INF , P5 ;  /* 0xff80000041417808 */ /* 0x000fe40002800000 */
[----:B------:R-:W-:Y:S01]  /*10ce0*/  ISETP.GE.AND P5, PT, R0, UR12, PT ;  /* 0x0000000c00007c0c */ /* 0x000fe2000bfa6270 */
[----:B------:R-:W-:Y:S01]  /*10cf0*/  UIADD3 UR12, UPT, UPT, UR49, 0x76, URZ ;  /* 0x00000076310c7890 */ /* 0x000fe2000fffe0ff */
[----:B------:R-:W-:Y:S02]  /*10d00*/  FSEL R66, R48, -INF , !P3 ;  /* 0xff80000030427808 */ /* 0x000fe40005800000 */
[----:B------:R-:W-:-:S02]  /*10d10*/  ISETP.LE.AND P3, PT, R3, UR19, PT ;  /* 0x0000001303007c0c */ /* 0x000fc4000bf63270 */
[----:B------:R-:W-:Y:S02]  /*10d20*/  FSEL R49, R49, -INF , !P4 ;  /* 0xff80000031317808 */ /* 0x000fe40006000000 */
[----:B------:R-:W-:Y:S02]  /*10d30*/  FSEL R74, R50, -INF , !P1 ;  /* 0xff800000324a7808 */ /* 0x000fe40004800000 */
[C---:B------:R-:W-:Y:S02]  /*10d40*/  ISETP.LE.AND P4, PT, R3.reuse, UR15, PT ;  /* 0x0000000f03007c0c */ /* 0x040fe4000bf83270 */
[----:B------:R-:W-:Y:S02]  /*10d50*/  ISETP.LE.AND P1, PT, R3, UR11, PT ;  /* 0x0000000b03007c0c */ /* 0x000fe4000bf23270 */
[----:B------:R-:W-:Y:S02]  /*10d60*/  FSEL R72, R70, -INF , P5 ;  /* 0xff80000046487808 */ /* 0x000fe40002800000 */
[----:B------:R-:W-:-:S02]  /*10d70*/  FSEL R70, R52, -INF , !P3 ;  /* 0xff80000034467808 */ /* 0x000fc40005800000 */
[----:B------:R-:W-:Y:S02]  /*10d80*/  FSEL R53, R53, -INF , !P4 ;  /* 0xff80000035357808 */ /* 0x000fe40006000000 */
[----:B------:R-:W-:Y:S02]  /*10d90*/  FSEL R52, R54, -INF , !P1 ;  /* 0xff80000036347808 */ /* 0x000fe40004800000 */
[C---:B------:R-:W-:Y:S02]  /*10da0*/  ISETP.LE.AND P4, PT, R3.reuse, UR33, PT ;  /* 0x0000002103007c0c */ /* 0x040fe4000bf83270 */
[C---:B------:R-:W-:Y:S02]  /*10db0*/  ISETP.LE.AND P1, PT, R3.reuse, UR32, PT ;  /* 0x0000002003007c0c */ /* 0x040fe4000bf23270 */
[----:B------:R-:W-:Y:S02]  /*10dc0*/  ISETP.LE.AND P3, PT, R3, UR7, PT ;  /* 0x0000000703007c0c */ /* 0x000fe4000bf63270 */
[----:B------:R-:W-:-:S02]  /*10dd0*/  FSEL R121, R121, -INF , !P4 ;  /* 0xff80000079797808 */ /* 0x000fc40006000000 */
[----:B------:R-:W-:Y:S02]  /*10de0*/  FSEL R48, R122, -INF , !P1 ;  /* 0xff8000007a307808 */ /* 0x000fe40004800000 */
[C---:B------:R-:W-:Y:S02]  /*10df0*/  ISETP.LE.AND P4, PT, R3.reuse, UR29, PT ;  /* 0x0000001d03007c0c */ /* 0x040fe4000bf83270 */
[C---:B------:R-:W-:Y:S02]  /*10e00*/  ISETP.LE.AND P1, PT, R3.reuse, UR28, PT ;  /* 0x0000001c03007c0c */ /* 0x040fe4000bf23270 */
[----:B------:R-:W-:Y:S02]  /*10e10*/  FSEL R50, R120, -INF , !P3 ;  /* 0xff80000078327808 */ /* 0x000fe40005800000 */
        /* <DEDUP_REMOVED lines=12> */
[----:B------:R-:W-:Y:S01]  /*10ee0*/  ISETP.GE.AND P6, PT, R0, UR14, PT ;  /* 0x0000000e00007c0c */ /* 0x000fe2000bfc6270 */
[----:B------:R-:W-:Y:S01]  /*10ef0*/  UIADD3 UR14, UPT, UPT, UR49, 0x74, URZ ;  /* 0x00000074310e7890 */ /* 0x000fe2000fffe0ff */
[----:B------:R-:W-:-:S02]  /*10f00*/  ISETP.LE.AND P3, PT, R3, UR22, PT ;  /* 0x0000001603007c0c */ /* 0x000fc4000bf63270 */
[----:B------:R-:W-:Y:S02]  /*10f10*/  FSEL R133, R133, -INF , !P4 ;  /* 0xff80000085857808 */ /* 0x000fe40006000000 */
[----:B------:R-:W-:Y:S02]  /*10f20*/  FSEL R36, R134, -INF , !P1 ;  /* 0xff80000086247808 */ /* 0x000fe40004800000 */
[C---:B------:R-:W-:Y:S02]  /*10f30*/  ISETP.LE.AND P4, PT, R3.reuse, UR17, PT ;  /* 0x0000001103007c0c */ /* 0x040fe4000bf83270 */
[----:B------:R-:W-:Y:S02]  /*10f40*/  ISETP.LE.AND P1, PT, R3, UR16, PT ;  /* 0x0000001003007c0c */ /* 0x000fe4000bf23270 */
[----:B------:R-:W-:Y:S02]  /*10f50*/  FSEL R60, R60, -INF , P6 ;  /* 0xff8000003c3c7808 */ /* 0x000fe40003000000 */
[----:B------:R-:W-:-:S02]  /*10f60*/  FSEL R38, R132, -INF , !P3 ;  /* 0xff80000084267808 */ /* 0x000fc40005800000 */
[----:B------:R-:W-:Y:S01]  /*10f70*/  ISETP.GE.AND P6, PT, R0, UR9, PT ;  /* 0x0000000900007c0c */ /* 0x000fe2000bfc6270 */
[----:B------:R-:W-:Y:S01]  /*10f80*/  UIADD3 UR9, UPT, UPT, UR49, 0x79, URZ ;  /* 0x0000007931097890 */ /* 0x000fe2000fffe0ff */
[----:B------:R-:W-:Y:S02]  /*10f90*/  ISETP.LE.AND P3, PT, R3, UR18, PT ;  /* 0x0000001203007c0c */ /* 0x000fe4000bf63270 */
[----:B------:R-:W-:Y:S02]  /*10fa0*/  FSEL R137, R137, -INF , !P4 ;  /* 0xff80000089897808 */ /* 0x000fe40006000000 */
[----:B------:R-:W-:Y:S02]  /*10fb0*/  FSEL R32, R138, -INF , !P1 ;  /* 0xff8000008a207808 */ /* 0x000fe40004800000 */
[C---:B------:R-:W-:Y:S02]  /*10fc0*/  ISETP.LE.AND P4, PT, R3.reuse, UR13, PT ;  /* 0x0000000d03007c0c */ /* 0x040fe4000bf83270 */
[----:B------:R-:W-:-:S02]  /*10fd0*/  ISETP.LE.AND P1, PT, R3, UR12, PT ;  /* 0x0000000c03007c0c */ /* 0x000fc4000bf23270 */
[----:B------:R-:W-:Y:S02]  /*10fe0*/  FSEL R57, R57, -INF , P6 ;  /* 0xff80000039397808 */ /* 0x000fe40003000000 */
[----:B------:R-:W-:Y:S02]  /*10ff0*/  FSEL R34, R136, -INF , !P3 ;  /* 0xff80000088227808 */ /* 0x000fe40005800000 */
[----:B------:R-:W-:Y:S01]  /*11000*/  ISETP.GE.AND P6, PT, R0, UR4, PT ;  /* 0x0000000400007c0c */ /* 0x000fe2000bfc6270 */
[----:B------:R-:W-:Y:S01]  /*11010*/  UIADD3 UR4, UPT, UPT, UR49, 0x7e, URZ ;  /* 0x0000007e31047890 */ /* 0x000fe2000fffe0ff */
[----:B------:R-:W-:Y:S02]  /*11020*/  ISETP.LE.AND P3, PT, R3, UR14, PT ;  /* 0x0000000e03007c0c */ /* 0x000fe4000bf63270 */
[----:B------:R-:W-:Y:S02]  /*11030*/  FSEL R141, R141, -INF , !P4 ;  /* 0xff8000008d8d7808 */ /* 0x000fe40006000000 */
[----:B------:R-:W-:-:S02]  /*11040*/  FSEL R28, R142, -INF , !P1 ;  /* 0xff8000008e1c7808 */ /* 0x000fc40004800000 */
[----:B------:R-:W-:Y:S01]  /*11050*/  ISETP.GE.AND P5, PT, R0, UR6, PT ;  /* 0x0000000600007c0c */ /* 0x000fe2000bfa6270 */
[----:B------:R-:W-:Y:S01]  /*11060*/  UIADD3 UR6, UPT, UPT, UR49, 0x7c, URZ ;  /* 0x0000007c31067890 */ /* 0x000fe2000fffe0ff */
[C---:B------:R-:W-:Y:S02]  /*11070*/  ISETP.LE.AND P4, PT, R3.reuse, UR9, PT ;  /* 0x0000000903007c0c */ /* 0x040fe4000bf83270 */
[C---:B------:R-:W-:Y:S02]  /*11080*/  ISETP.LE.AND P1, PT, R3.reuse, UR8, PT ;  /* 0x0000000803007c0c */ /* 0x040fe4000bf23270 */
[----:B------:R-:W-:Y:S02]  /*11090*/  FSEL R30, R140, -INF , !P3 ;  /* 0xff8000008c1e7808 */ /* 0x000fe40005800000 */
[C---:B------:R-:W-:Y:S02]  /*110a0*/  ISETP.LE.AND P2, PT, R3.reuse, UR37, PT ;  /* 0x0000002503007c0c */ /* 0x040fe4000bf43270 */
[----:B------:R-:W-:-:S02]  /*110b0*/  ISETP.LE.AND P3, PT, R3, UR10, PT ;  /* 0x0000000a03007c0c */ /* 0x000fc4000bf63270 */
[----:B------:R-:W-:Y:S02]  /*110c0*/  FSEL R22, R22, -INF , P5 ;  /* 0xff80000016167808 */ /* 0x000fe40002800000 */
[----:B------:R-:W-:Y:S02]  /*110d0*/  FSEL R145, R145, -INF , !P4 ;  /* 0xff80000091917808 */ /* 0x000fe40006000000 */
[----:B------:R-:W-:Y:S02]  /*110e0*/  FSEL R24, R146, -INF , !P1 ;  /* 0xff80000092187808 */ /* 0x000fe40004800000 */
[----:B------:R-:W-:Y:S01]  /*110f0*/  ISETP.GE.AND P5, PT, R0, UR37, PT ;  /* 0x0000002500007c0c */ /* 0x000fe2000bfa6270 */
[----:B------:R-:W-:Y:S01]  /*11100*/  UIADD3 UR37, UPT, UPT, UR49, 0x3, URZ ;  /* 0x0000000331257890 */ /* 0x000fe2000fffe0ff */
[C---:B------:R-:W-:Y:S02]  /*11110*/  ISETP.LE.AND P4, PT, R3.reuse, UR5, PT ;  /* 0x0000000503007c0c */ /* 0x040fe4000bf83270 */
[----:B------:R-:W-:-:S02]  /*11120*/  ISETP.LE.AND P1, PT, R3, UR4, PT ;  /* 0x0000000403007c0c */ /* 0x000fc4000bf23270 */
[----:B------:R-:W-:Y:S02]  /*11130*/  FSEL R58, R58, -INF , P6 ;  /* 0xff8000003a3a7808 */ /* 0x000fe40003000000 */
[----:B------:R-:W-:Y:S02]  /*11140*/  FSEL R69, R81, -INF , !P2 ;  /* 0xff80000051457808 */ /* 0x000fe40005000000 */
[----:B------:R-:W-:Y:S02]  /*11150*/  FSEL R26, R144, -INF , !P3 ;  /* 0xff800000901a7808 */ /* 0x000fe40005800000 */
[C---:B------:R-:W-:Y:S01]  /*11160*/  ISETP.GE.AND P0, PT, R0.reuse, UR77, PT ;  /* 0x0000004d00007c0c */ /* 0x040fe2000bf06270 */
[----:B------:R-:W-:Y:S01]  /*11170*/  UIADD3 UR77, UPT, UPT, UR49, 0x7, URZ ;  /* 0x00000007314d7890 */ /* 0x000fe2000fffe0ff */
[----:B------:R-:W-:Y:S01]  /*11180*/  ISETP.GE.AND P6, PT, R0, UR76, PT ;  /* 0x0000004c00007c0c */ /* 0x000fe2000bfc6270 */
[----:B------:R-:W-:Y:S01]  /*11190*/  UIADD3 UR76, UPT, UPT, UR49, 0xb, URZ ;  /* 0x0000000b314c7890 */ /* 0x000fe2000fffe0ff */
[----:B------:R-:W-:-:S02]  /*111a0*/  ISETP.LE.AND P3, PT, R3, UR6, PT ;  /* 0x0000000603007c0c */ /* 0x000fc4000bf63270 */
[----:B------:R-:W-:Y:S02]  /*111b0*/  FSEL R149, R149, -INF , !P4 ;  /* 0xff80000095957808 */ /* 0x000fe40006000000 */
[----:B------:R-:W-:Y:S02]  /*111c0*/  FSEL R18, R150, -INF , !P1 ;  /* 0xff80000096127808 */ /* 0x000fe40004800000 */
[----:B------:R-:W-:Y:S01]  /*111d0*/  ISETP.GE.AND P2, PT, R0, UR75, PT ;  /* 0x0000004b00007c0c */ /* 0x000fe2000bf46270 */
[----:B------:R-:W-:Y:S01]  /*111e0*/  UIADD3 UR75, UPT, UPT, UR49, 0xf, URZ ;  /* 0x0000000f314b7890 */ /* 0x000fe2000fffe0ff */
[C---:B------:R-:W-:Y:S02]  /*111f0*/  ISETP.LE.AND P4, PT, R3.reuse, UR49, PT ;  /* 0x0000003103007c0c */ /* 0x040fe4000bf83270 */
[----:B------:R-:W-:Y:S01]  /*11200*/  ISETP.LE.AND P1, PT, R3, UR73, PT ;  /* 0x0000004903007c0c */ /* 0x000fe2000bf23270 */
[----:B------:R-:W-:Y:S01]  /*11210*/  UIADD3 UR73, UPT, UPT, UR49, 0x17, URZ ;  /* 0x0000001731497890 */ /* 0x000fe2000fffe0ff */
[----:B------:R-:W-:-:S02]  /*11220*/  FSEL R69, R69, -INF , P5 ;  /* 0xff80000045457808 */ /* 0x000fc40002800000 */
[----:B------:R-:W-:Y:S02]  /*11230*/  FSEL R54, R148, -INF , !P3 ;  /* 0xff80000094367808 */ /* 0x000fe40005800000 */
[----:B------:R-:W-:Y:S02]  /*11240*/  ISETP.LE.AND P5, PT, R3, UR37, PT ;  /* 0x0000002503007c0c */ /* 0x000fe4000bfa3270 */
[----:B------:R-:W-:Y:S01]  /*11250*/  ISETP.GE.AND P3, PT, R0, UR74, PT ;  /* 0x0000004a00007c0c */ /* 0x000fe2000bf66270 */
[----:B------:R-:W-:Y:S01]  /*11260*/  UIADD3 UR74, UPT, UPT, UR49, 0x13, URZ ;  /* 0x00000013314a7890 */ /* 0x000fe2000fffe0ff */
[----:B------:R-:W-:Y:S02]  /*11270*/  R2UR.FILL UR37, R4 ;  /* 0x00000000042572ca */ /* 0x000fe400004e0000 */
[----:B------:R-:W-:Y:S02]  /*11280*/  FSEL R124, R88, -INF , !P4 ;  /* 0xff800000587c7808 */ /* 0x000fe40006000000 */
[----:B------:R-:W-:-:S02]  /*11290*/  FSEL R4, R89, -INF , !P1 ;  /* 0xff80000059047808 */ /* 0x000fc40004800000 */
[C---:B------:R-:W-:Y:S02]  /*112a0*/  ISETP.LE.AND P4, PT, R3.reuse, UR77, PT ;  /* 0x0000004d03007c0c */ /* 0x040fe4000bf83270 */
[----:B------:R-:W-:Y:S02]  /*112b0*/  ISETP.LE.AND P1, PT, R3, UR76, PT ;  /* 0x0000004c03007c0c */ /* 0x000fe4000bf23270 */
[----:B------:R-:W-:Y:S02]  /*112c0*/  FSEL R91, R91, -INF , !P5 ;  /* 0xff8000005b5b7808 */ /* 0x000fe40006800000 */
[----:B------:R-:W-:Y:S02]  /*112d0*/  ISETP.LE.AND P5, PT, R3, UR75, PT ;  /* 0x0000004b03007c0c */ /* 0x000fe4000bfa3270 */
[----:B------:R-:W-:Y:S02]  /*112e0*/  FSEL R95, R95, -INF , !P4 ;  /* 0xff8000005f5f7808 */ /* 0x000fe40006000000 */
[----:B------:R-:W-:-:S02]  /*112f0*/  FSEL R99, R99, -INF , !P1 ;  /* 0xff80000063637808 */ /* 0x000fc40004800000 */
[----:B------:R-:W-:Y:S02]  /*11300*/  ISETP.LE.AND P4, PT, R3, UR74, PT ;  /* 0x0000004a03007c0c */ /* 0x000fe4000bf83270 */
[C---:B------:R-:W-:Y:S01]  /*11310*/  ISETP.GE.AND P1, PT, R0.reuse, UR72, PT ;  /* 0x0000004800007c0c */ /* 0x040fe2000bf26270 */
[----:B------:R-:W-:Y:S01]  /*11320*/  UIADD3 UR72, UPT, UPT, UR49, 0x1b, URZ ;  /* 0x0000001b31487890 */ /* 0x000fe2000fffe0ff */
[----:B------:R-:W-:Y:S02]  /*11330*/  FSEL R103, R103, -INF , !P5 ;  /* 0xff80000067677808 */ /* 0x000fe40006800000 */
[----:B------:R-:W-:Y:S02]  /*11340*/  ISETP.LE.AND P5, PT, R3, UR73, PT ;  /* 0x0000004903007c0c */ /* 0x000fe4000bfa3270 */
[----:B------:R-:W-:Y:S02]  /*11350*/  FSEL R107, R107, -INF , !P4 ;  /* 0xff8000006b6b7808 */ /* 0x000fe40006000000 */
[----:B------:R-:W-:Y:S01]  /*11360*/  ISETP.GE.AND P4, PT, R0, UR71, PT ;  /* 0x0000004700007c0c */ /* 0x000fe2000bf86270 */
[----:B------:R-:W-:Y:S01]  /*11370*/  UIADD3 UR71, UPT, UPT, UR49, 0x1f, URZ ;  /* 0x0000001f31477890 */ /* 0x000fe2000fffe0ff */
[----:B------:R-:W-:-:S02]  /*11380*/  FSEL R163, R111, -INF , !P5 ;  /* 0xff8000006fa37808 */ /* 0x000fc40006800000 */
[----:B------:R-:W-:Y:S02]  /*11390*/  ISETP.LE.AND P5, PT, R3, UR72, PT ;  /* 0x0000004803007c0c */ /* 0x000fe4000bfa3270 */
[----:B------:R-:W-:Y:S02]  /*113a0*/  FSEL R122, R7, -INF , P0 ;  /* 0xff800000077a7808 */ /* 0x000fe40000000000 */
[----:B------:R-:W-:Y:S02]  /*113b0*/  FSEL R115, R115, -INF , !P5 ;  /* 0xff80000073737808 */ /* 0x000fe40006800000 */
[----:B------:R-:W-:Y:S02]  /*113c0*/  ISETP.LE.AND P5, PT, R3, UR71, PT ;  /* 0x0000004703007c0c */ /* 0x000fe4000bfa3270 */
[----:B------:R-:W-:Y:S01]  /*113d0*/  ISETP.GE.AND P0, PT, R0, UR70, PT ;  /* 0x0000004600007c0c */ /* 0x000fe2000bf06270 */
[----:B------:R-:W-:Y:S01]  /*113e0*/  UIADD3 UR70, UPT, UPT, UR49, 0x23, URZ ;  /* 0x0000002331467890 */ /* 0x000fe2000fffe0ff */
[----:B------:R-:W-:-:S02]  /*113f0*/  FSEL R113, R119, -INF , !P5 ;  /* 0xff80000077717808 */ /* 0x000fc40006800000 */
[----:B------:R-:W-:Y:S02]  /*11400*/  FSEL R111, R85, -INF , P2 ;  /* 0xff800000556f7808 */ /* 0x000fe40001000000 */
[C---:B------:R-:W-:Y:S01]  /*11410*/  ISETP.GE.AND P5, PT, R0.reuse, UR69, PT ;  /* 0x0000004500007c0c */ /* 0x040fe2000bfa6270 */
[----:B------:R-:W-:Y:S01]  /*11420*/  UIADD3 UR69, UPT, UPT, UR49, 0x27, URZ ;  /* 0x0000002731457890 */ /* 0x000fe2000fffe0ff */
[----:B------:R-:W-:Y:S01]  /*11430*/  ISETP.GE.AND P2, PT, R0, UR68, PT ;  /* 0x0000004400007c0c */ /* 0x000fe2000bf46270 */
[----:B------:R-:W-:Y:S01]  /*11440*/  UIADD3 UR68, UPT, UPT, UR49, 0x2b, URZ ;  /* 0x0000002b31447890 */ /* 0x000fe2000fffe0ff */
[----:B------:R-:W-:Y:S02]  /*11450*/  FSEL R120, R6, -INF , P3 ;  /* 0xff80000006787808 */ /* 0x000fe40001800000 */
[----:B------:R-:W-:Y:S01]  /*11460*/  ISETP.GE.AND P3, PT, R0, UR67, PT ;  /* 0x0000004300007c0c */ /* 0x000fe2000bf66270 */
[----:B------:R-:W-:Y:S01]  /*11470*/  UIADD3 UR67, UPT, UPT, UR49, 0x2f, URZ ;  /* 0x0000002f31437890 */ /* 0x000fe2000fffe0ff */
[----:B------:R-:W-:-:S02]  /*11480*/  FSEL R118, R118, -INF , P0 ;  /* 0xff80000076767808 */ /* 0x000fc40000000000 */
[----:B------:R-:W-:Y:S02]  /*11490*/  FSEL R88, R5, -INF , P1 ;  /* 0xff80000005587808 */ /* 0x000fe40000800000 */
[----:B------:R-:W-:Y:S02]  /*114a0*/  ISETP.LE.AND P0, PT, R3, UR70, PT ;  /* 0x0000004603007c0c */ /* 0x000fe4000bf03270 */
[----:B------:R-:W-:Y:S01]  /*114b0*/  ISETP.GE.AND P1, PT, R0, UR66, PT ;  /* 0x0000004200007c0c */ /* 0x000fe2000bf26270 */
[----:B------:R-:W-:Y:S01]  /*114c0*/  UIADD3 UR66, UPT, UPT, UR49, 0x33, URZ ;  /* 0x0000003331427890 */ /* 0x000fe2000fffe0ff */
[----:B------:R-:W-:Y:S02]  /*114d0*/  FSEL R110, R110, -INF , P6 ;  /* 0xff8000006e6e7808 */ /* 0x000fe40003000000 */
[----:B------:R-:W-:Y:S02]  /*114e0*/  FSEL R89, R25, -INF , P4 ;  /* 0xff80000019597808 */ /* 0x000fe40002000000 */
[----:B------:R-:W-:-:S02]  /*114f0*/  FSEL R86, R86, -INF , P5 ;  /* 0xff80000056567808 */ /* 0x000fc40002800000 */
[----:B------:R-:W-:Y:S01]  /*11500*/  ISETP.GE.AND P4, PT, R0, UR65, PT ;  /* 0x0000004100007c0c */ /* 0x000fe2000bf86270 */
[----:B------:R-:W-:Y:S01]  /*11510*/  UIADD3 UR65, UPT, UPT, UR49, 0x37, URZ ;  /* 0x0000003731417890 */ /* 0x000fe2000fffe0ff */
[C---:B------:R-:W-:Y:S02]  /*11520*/  ISETP.LE.AND P6, PT, R3.reuse, UR69, PT ;  /* 0x0000004503007c0c */ /* 0x040fe4000bfc3270 */
[----:B------:R-:W-:Y:S02]  /*11530*/  ISETP.LE.AND P5, PT, R3, UR68, PT ;  /* 0x0000004403007c0c */ /* 0x000fe4000bfa3270 */
[----:B------:R-:W-:Y:S02]  /*11540*/  FSEL R9, R59, -INF , !P0 ;  /* 0xff8000003b097808 */ /* 0x000fe40004000000 */
[----:B------:R-:W-:Y:S02]  /*11550*/  ISETP.LE.AND P0, PT, R3, UR67, PT ;  /* 0x0000004303007c0c */ /* 0x000fe4000bf03270 */
[----:B------:R-:W-:-:S02]  /*11560*/  FSEL R8, R63, -INF , !P6 ;  /* 0xff8000003f087808 */ /* 0x000fc40007000000 */
[----:B------:R-:W-:Y:S02]  /*11570*/  FSEL R7, R67, -INF , !P5 ;  /* 0xff80000043077808 */ /* 0x000fe40006800000 */
[----:B------:R-:W-:Y:S02]  /*11580*/  ISETP.LE.AND P6, PT, R3, UR66, PT ;  /* 0x0000004203007c0c */ /* 0x000fe4000bfc3270 */
[----:B------:R-:W-:Y:S01]  /*11590*/  ISETP.GE.AND P5, PT, R0, UR64, PT ;  /* 0x0000004000007c0c */ /* 0x000fe2000bfa6270 */
[----:B------:R-:W-:Y:S01]  /*115a0*/  UIADD3 UR64, UPT, UPT, UR49, 0x3b, URZ ;  /* 0x0000003b31407890 */ /* 0x000fe2000fffe0ff */
[----:B------:R-:W-:Y:S02]  /*115b0*/  FSEL R73, R71, -INF , !P0 ;  /* 0xff80000047497808 */ /* 0x000fe40004000000 */
[----:B------:R-:W-:Y:S02]  /*115c0*/  ISETP.LE.AND P0, PT, R3, UR65, PT ;  /* 0x0000004103007c0c */ /* 0x000fe4000bf03270 */
[----:B------:R-:W-:-:S02]  /*115d0*/  FSEL R63, R75, -INF , !P6 ;  /* 0xff8000004b3f7808 */ /* 0x000fc40007000000 */
[----:B------:R-:W-:Y:S01]  /*115e0*/  ISETP.GE.AND P6, PT, R0, UR63, PT ;  /* 0x0000003f00007c0c */ /* 0x000fe2000bfc6270 */
[----:B------:R-:W-:Y:S01]  /*115f0*/  UIADD3 UR63, UPT, UPT, UR49, 0x3f, URZ ;  /* 0x0000003f313f7890 */ /* 0x000fe2000fffe0ff */
[----:B------:R-:W-:Y:S02]  /*11600*/  FSEL R59, R79, -INF , !P0 ;  /* 0xff8000004f3b7808 */ /* 0x000fe40004000000 */
[----:B------:R-:W-:Y:S02]  /*11610*/  ISETP.LE.AND P0, PT, R3, UR64, PT ;  /* 0x0000004003007c0c */ /* 0x000fe4000bf03270 */
[----:B------:R-:W-:Y:S02]  /*11620*/  FSEL R84, R84, -INF , P1 ;  /* 0xff80000054547808 */ /* 0x000fe40000800000 */
[----:B------:R-:W-:Y:S02]  /*11630*/  FSEL R6, R83, -INF , !P0 ;  /* 0xff80000053067808 */ /* 0x000fe40004000000 */
[----:B------:R-:W-:-:S02]  /*11640*/  ISETP.LE.AND P0, PT, R3, UR63, PT ;  /* 0x0000003f03007c0c */ /* 0x000fc4000bf03270 */
[C---:B------:R-:W-:Y:S01]  /*11650*/  ISETP.GE.AND P1, PT, R0.reuse, UR60, PT ;  /* 0x0000003c00007c0c */ /* 0x040fe2000bf26270 */
[----:B------:R-:W-:Y:S01]  /*11660*/  UIADD3 UR60, UPT, UPT, UR49, 0x4b, URZ ;  /* 0x0000004b313c7890 */ /* 0x000fe2000fffe0ff */
[----:B------:R-:W-:Y:S02]  /*11670*/  FSEL R5, R87, -INF , !P0 ;  /* 0xff80000057057808 */ /* 0x000fe40004000000 */
[C---:B------:R-:W-:Y:S01]  /*11680*/  ISETP.GE.AND P0, PT, R0.reuse, UR62, PT ;  /* 0x0000003e00007c0c */ /* 0x040fe2000bf06270 */
[----:B------:R-:W-:Y:S01]  /*11690*/  UIADD3 UR62, UPT, UPT, UR49, 0x43, URZ ;  /* 0x00000043313e7890 */ /* 0x000fe2000fffe0ff */
[----:B------:R-:W-:Y:S02]  /*116a0*/  FSEL R87, R29, -INF , P2 ;  /* 0xff8000001d577808 */ /* 0x000fe40001000000 */
[----:B------:R-:W-:Y:S01]  /*116b0*/  ISETP.GE.AND P2, PT, R0, UR61, PT ;  /* 0x0000003d00007c0c */ /* 0x000fe2000bf46270 */
[----:B------:R-:W-:Y:S01]  /*116c0*/  UIADD3 UR61, UPT, UPT, UR49, 0x47, URZ ;  /* 0x00000047313d7890 */ /* 0x000fe2000fffe0ff */
[----:B------:R-:W-:-:S02]  /*116d0*/  FSEL R116, R116, -INF , P3 ;  /* 0xff80000074747808 */ /* 0x000fc40001800000 */
[C---:B------:R-:W-:Y:S01]  /*116e0*/  ISETP.GE.AND P3, PT, R0.reuse, UR59, PT ;  /* 0x0000003b00007c0c */ /* 0x040fe2000bf66270 */
[----:B------:R-:W-:Y:S01]  /*116f0*/  UIADD3 UR59, UPT, UPT, UR49, 0x4f, URZ ;  /* 0x0000004f313b7890 */ /* 0x000fe2000fffe0ff */
[----:B------:R-:W-:Y:S02]  /*11700*/  FSEL R79, R37, -INF , P0 ;  /* 0xff800000254f7808 */ /* 0x000fe40000000000 */
[----:B------:R-:W-:Y:S02]  /*11710*/  FSEL R85, R33, -INF , P4 ;  /* 0xff80000021557808 */ /* 0x000fe40002000000 */
[----:B------:R-:W-:Y:S02]  /*11720*/  ISETP.LE.AND P0, PT, R3, UR62, PT ;  /* 0x0000003e03007c0c */ /* 0x000fe4000bf03270 */
[----:B------:R-:W-:Y:S01]  /*11730*/  ISETP.GE.AND P4, PT, R0, UR58, PT ;  /* 0x0000003a00007c0c */ /* 0x000fe2000bf86270 */
[----:B------:R-:W-:Y:S01]  /*11740*/  UIADD3 UR58, UPT, UPT, UR49, 0x53, URZ ;  /* 0x00000053313a7890 */ /* 0x000fe2000fffe0ff */
[----:B------:R-:W-:-:S02]  /*11750*/  FSEL R114, R114, -INF , P5 ;  /* 0xff80000072727808 */ /* 0x000fc40002800000 */
[----:B------:R-:W-:Y:S02]  /*11760*/  FSEL R78, R78, -INF , P6 ;  /* 0xff8000004e4e7808 */ /* 0x000fe40003000000 */
[----:B------:R-:W-:Y:S02]  /*11770*/  FSEL R102, R102, -INF , P2 ;  /* 0xff80000066667808 */ /* 0x000fe40001000000 */
[----:B------:R-:W-:Y:S01]  /*11780*/  ISETP.GE.AND P5, PT, R0, UR57, PT ;  /* 0x0000003900007c0c */ /* 0x000fe2000bfa6270 */
[----:B------:R-:W-:Y:S01]  /*11790*/  UIADD3 UR57, UPT, UPT, UR49, 0x57, URZ ;  /* 0x0000005731397890 */ /* 0x000fe2000fffe0ff */
[C---:B------:R-:W-:Y:S02]  /*117a0*/  ISETP.LE.AND P6, PT, R3.reuse, UR61, PT ;  /* 0x0000003d03007c0c */ /* 0x040fe4000bfc3270 */
[----:B------:R-:W-:Y:S02]  /*117b0*/  ISETP.LE.AND P2, PT, R3, UR60, PT ;  /* 0x0000003c03007c0c */ /* 0x000fe4000bf43270 */
[----:B------:R-:W-:-:S02]  /*117c0*/  FSEL R119, R27, -INF , !P0 ;  /* 0xff8000001b777808 */ /* 0x000fc40004000000 */
[----:B------:R-:W-:Y:S02]  /*117d0*/  ISETP.LE.AND P0, PT, R3, UR59, PT ;  /* 0x0000003b03007c0c */ /* 0x000fe4000bf03270 */
[----:B------:R-:W-:Y:S02]  /*117e0*/  FSEL R117, R31, -INF , !P6 ;  /* 0xff8000001f757808 */ /* 0x000fe40007000000 */
[----:B------:R-:W-:Y:S02]  /*117f0*/  FSEL R13, R35, -INF , !P2 ;  /* 0xff800000230d7808 */ /* 0x000fe40005000000 */
[----:B------:R-:W-:Y:S02]  /*11800*/  ISETP.LE.AND P6, PT, R3, UR58, PT ;  /* 0x0000003a03007c0c */ /* 0x000fe4000bfc3270 */
[----:B------:R-:W-:Y:S01]  /*11810*/  ISETP.GE.AND P2, PT, R0, UR35, PT ;  /* 0x0000002300007c0c */ /* 0x000fe2000bf46270 */
[----:B------:R-:W-:Y:S01]  /*11820*/  UIADD3 UR35, UPT, UPT, UR49, 0x5b, URZ ;  /* 0x0000005b31237890 */ /* 0x000fe2000fffe0ff */
[----:B------:R-:W-:-:S02]  /*11830*/  FSEL R12, R39, -INF , !P0 ;  /* 0xff800000270c7808 */ /* 0x000fc40004000000 */
[----:B------:R-:W-:Y:S02]  /*11840*/  ISETP.LE.AND P0, PT, R3, UR57, PT ;  /* 0x0000003903007c0c */ /* 0x000fe4000bf03270 */
[----:B------:R-:W-:Y:S02]  /*11850*/  FSEL R11, R43, -INF , !P6 ;  /* 0xff8000002b0b7808 */ /* 0x000fe40007000000 */
[----:B------:R-:W-:Y:S01]  /*11860*/  ISETP.GE.AND P6, PT, R0, UR34, PT ;  /* 0x0000002200007c0c */ /* 0x000fe2000bfc6270 */
[----:B------:R-:W-:Y:S01]  /*11870*/  UIADD3 UR34, UPT, UPT, UR49, 0x5f, URZ ;  /* 0x0000005f31227890 */ /* 0x000fe2000fffe0ff */
[----:B------:R-:W-:Y:S02]  /*11880*/  FSEL R81, R47, -INF , !P0 ;  /* 0xff8000002f517808 */ /* 0x000fe40004000000 */
[----:B------:R-:W-:Y:S02]  /*11890*/  ISETP.LE.AND P0, PT, R3, UR35, PT ;  /* 0x0000002303007c0c */ /* 0x000fe4000bf03270 */
[----:B------:R-:W-:-:S02]  /*118a0*/  FSEL R98, R98, -INF , P4 ;  /* 0xff80000062627808 */ /* 0x000fc40002000000 */
[----:B------:R-:W-:Y:S02]  /*118b0*/  FSEL R75, R51, -INF , !P0 ;  /* 0xff800000334b7808 */ /* 0x000fe40004000000 */
[----:B------:R-:W-:Y:S02]  /*118c0*/  ISETP.LE.AND P0, PT, R3, UR34, PT ;  /* 0x0000002203007c0c */ /* 0x000fe4000bf03270 */
[----:B------:R-:W-:Y:S02]  /*118d0*/  FSEL R82, R82, -INF , P1 ;  /* 0xff80000052527808 */ /* 0x000fe40000800000 */
[----:B------:R-:W-:Y:S02]  /*118e0*/  FSEL R10, R55, -INF , !P0 ;  /* 0xff800000370a7808 */ /* 0x000fe40004000000 */
[C---:B------:R-:W-:Y:S01]  /*118f0*/  ISETP.GE.AND P0, PT, R0.reuse, UR31, PT ;  /* 0x0000001f00007c0c */ /* 0x040fe2000bf06270 */
[----:B------:R-:W-:Y:S01]  /*11900*/  UIADD3 UR31, UPT, UPT, UR49, 0x63, URZ ;  /* 0x00000063311f7890 */ /* 0x000fe2000fffe0ff */
[C---:B------:R-:W-:Y:S01]  /*11910*/  ISETP.GE.AND P4, PT, R0.reuse, UR19, PT ;  /* 0x0000001300007c0c */ /* 0x040fe2000bf86270 */
[----:B------:R-:W-:Y:S01]  /*11920*/  UIADD3 UR19, UPT, UPT, UR49, 0x6f, URZ ;  /* 0x0000006f31137890 */ /* 0x000fe2000fffe0ff */
[----:B------:R-:W-:Y:S01]  /*11930*/  ISETP.GE.AND P1, PT, R0, UR27, PT ;  /* 0x0000001b00007c0c */ /* 0x000fe2000bf26270 */
[----:B------:R-:W-:Y:S01]  /*11940*/  UIADD3 UR27, UPT, UPT, UR49, 0x67, URZ ;  /* 0x00000067311b7890 */ /* 0x000fe2000fffe0ff */
[----:B------:R-:W-:-:S02]  /*11950*/  FSEL R66, R66, -INF , P0 ;  /* 0xff80000042427808 */ /* 0x000fc40000000000 */
[----:B------:R-:W-:Y:S02]  /*11960*/  ISETP.LE.AND P0, PT, R3, UR31, PT ;  /* 0x0000001f03007c0c */ /* 0x000fe4000bf03270 */
[----:B------:R-:W-:Y:S02]  /*11970*/  FSEL R76, R76, -INF , P5 ;  /* 0xff8000004c4c7808 */ /* 0x000fe40002800000 */
[----:B------:R-:W-:Y:S01]  /*11980*/  ISETP.GE.AND P5, PT, R0, UR11, PT ;  /* 0x0000000b00007c0c */ /* 0x000fe2000bfa6270 */
[----:B------:R-:W-:Y:S01]  /*11990*/  UIADD3 UR11, UPT, UPT, UR49, 0x77, URZ ;  /* 0x00000077310b7890 */ /* 0x000fe2000fffe0ff */
[----:B------:R-:W-:Y:S02]  /*119a0*/  FSEL R67, R49, -INF , P1 ;  /* 0xff80000031437808 */ /* 0x000fe40000800000 */
[----:B------:R-:W-:Y:S02]  /*119b0*/  FSEL R49, R123, -INF , !P0 ;  /* 0xff8000007b317808 */ /* 0x000fe40004000000 */
[----:B------:R-:W-:-:S02]  /*119c0*/  ISETP.LE.AND P0, PT, R3, UR19, PT ;  /* 0x0000001303007c0c */ /* 0x000fc4000bf03270 */
[----:B------:R-:W-:Y:S02]  /*119d0*/  FSEL R83, R41, -INF , P3 ;  /* 0xff80000029537808 */ /* 0x000fe40001800000 */
[----:B------:R-:W-:Y:S02]  /*119e0*/  FSEL R77, R45, -INF , P2 ;  /* 0xff8000002d4d7808 */ /* 0x000fe40001000000 */
[----:B------:R-:W-:Y:S02]  /*119f0*/  FSEL R37, R135, -INF , !P0 ;  /* 0xff80000087257808 */ /* 0x000fe40004000000 */
[C---:B------:R-:W-:Y:S01]  /*11a00*/  ISETP.GE.AND P3, PT, R0.reuse, UR23, PT ;  /* 0x0000001700007c0c */ /* 0x040fe2000bf66270 */
[----:B------:R-:W-:Y:S01]  /*11a10*/  UIADD3 UR23, UPT, UPT, UR49, 0x6b, URZ ;  /* 0x0000006b31177890 */ /* 0x000fe2000fffe0ff */
[----:B------:R-:W-:Y:S01]  /*11a20*/  ISETP.GE.AND P2, PT, R0, UR15, PT ;  /* 0x0000000f00007c0c */ /* 0x000fe2000bf46270 */
[----:B------:R-:W-:Y:S01]  /*11a30*/  UIADD3 UR15, UPT, UPT, UR49, 0x73, URZ ;  /* 0x00000073310f7890 */ /* 0x000fe2000fffe0ff */
[----:B------:R-:W-:-:S02]  /*11a40*/  ISETP.LE.AND P0, PT, R3, UR11, PT ;  /* 0x0000000b03007c0c */ /* 0x000fc4000bf03270 */
[----:B------:R-:W-:Y:S02]  /*11a50*/  FSEL R74, R74, -INF , P3 ;  /* 0xff8000004a4a7808 */ /* 0x000fe40001800000 */
[----:B------:R-:W-:Y:S02]  /*11a60*/  FSEL R29, R143, -INF , !P0 ;  /* 0xff8000008f1d7808 */ /* 0x000fe40004000000 */
[----:B------:R-:W-:Y:S02]  /*11a70*/  FSEL R70, R70, -INF , P4 ;  /* 0xff80000046467808 */ /* 0x000fe40002000000 */
[----:B------:R-:W-:Y:S02]  /*11a80*/  FSEL R71, R53, -INF , P2 ;  /* 0xff80000035477808 */ /* 0x000fe40001000000 */
[----:B------:R-:W-:Y:S02]  /*11a90*/  FSEL R52, R52, -INF , P5 ;  /* 0xff80000034347808 */ /* 0x000fe40002800000 */
[C---:B------:R-:W-:Y:S01]  /*11aa0*/  ISETP.GE.AND P0, PT, R0.reuse, UR33, PT ;  /* 0x0000002100007c0c */ /* 0x040fe2000bf06270 */
[----:B------:R-:W-:Y:S01]  /*11ab0*/  UIADD3 UR33, UPT, UPT, UR49, 0x3, URZ ;  /* 0x0000000331217890 */ /* 0x000fe2000fffe0ff */
[----:B------:R-:W-:-:S02]  /*11ac0*/  ISETP.GE.AND P3, PT, R0, UR32, PT ;  /* 0x0000002000007c0c */ /* 0x000fc4000bf66270 */
[C---:B------:R-:W-:Y:S02]  /*11ad0*/  ISETP.GE.AND P2, PT, R0.reuse, UR30, PT ;  /* 0x0000001e00007c0c */ /* 0x040fe4000bf46270 */
[C---:B------:R-:W-:Y:S02]  /*11ae0*/  ISETP.GE.AND P4, PT, R0.reuse, UR29, PT ;  /* 0x0000001d00007c0c */ /* 0x040fe4000bf86270 */
[----:B------:R-:W-:Y:S02]  /*11af0*/  ISETP.GE.AND P5, PT, R0, UR28, PT ;  /* 0x0000001c00007c0c */ /* 0x000fe4000bfa6270 */
[----:B------:R-:W-:Y:S02]  /*11b00*/  FSEL R51, R121, -INF , P0 ;  /* 0xff80000079337808 */ /* 0x000fe40000000000 */
[----:B------:R-:W-:Y:S02]  /*11b10*/  FSEL R48, R48, -INF , P3 ;  /* 0xff80000030307808 */ /* 0x000fe40001800000 */
[----:B------:R-:W-:-:S02]  /*11b20*/  FSEL R46, R46, -INF , P2 ;  /* 0xff8000002e2e7808 */ /* 0x000fc40001000000 */
[----:B------:R-:W-:Y:S02]  /*11b30*/  FSEL R47, R125, -INF , P4 ;  /* 0xff8000007d2f7808 */ /* 0x000fe40002000000 */
[----:B------:R-:W-:Y:S02]  /*11b40*/  FSEL R44, R44, -INF , P5 ;  /* 0xff8000002c2c7808 */ /* 0x000fe40002800000 */
[C---:B------:R-:W-:Y:S02]  /*11b50*/  ISETP.GE.AND P0, PT, R0.reuse, UR26, PT ;  /* 0x0000001a00007c0c */ /* 0x040fe4000bf06270 */
[C---:B------:R-:W-:Y:S02]  /*11b60*/  ISETP.GE.AND P3, PT, R0.reuse, UR25, PT ;  /* 0x0000001900007c0c */ /* 0x040fe4000bf66270 */
[C---:B------:R-:W-:Y:S02]  /*11b70*/  ISETP.GE.AND P2, PT, R0.reuse, UR24, PT ;  /* 0x0000001800007c0c */ /* 0x040fe4000bf46270 */
[----:B------:R-:W-:-:S02]  /*11b80*/  ISETP.GE.AND P4, PT, R0, UR22, PT ;  /* 0x0000001600007c0c */ /* 0x000fc4000bf86270 */
[----:B------:R-:W-:Y:S02]  /*11b90*/  ISETP.GE.AND P5, PT, R0, UR21, PT ;  /* 0x0000001500007c0c */ /* 0x000fe4000bfa6270 */
[----:B------:R-:W-:Y:S02]  /*11ba0*/  FSEL R42, R42, -INF , P0 ;  /* 0xff8000002a2a7808 */ /* 0x000fe40000000000 */
[----:B------:R-:W-:Y:S02]  /*11bb0*/  FSEL R43, R129, -INF , P3 ;  /* 0xff800000812b7808 */ /* 0x000fe40001800000 */
[----:B------:R-:W-:Y:S02]  /*11bc0*/  FSEL R40, R40, -INF , P2 ;  /* 0xff80000028287808 */ /* 0x000fe40001000000 */
[----:B------:R-:W-:Y:S02]  /*11bd0*/  FSEL R38, R38, -INF , P4 ;  /* 0xff80000026267808 */ /* 0x000fe40002000000 */
[----:B------:R-:W-:-:S02]  /*11be0*/  FSEL R39, R133, -INF , P5 ;  /* 0xff80000085277808 */ /* 0x000fc40002800000 */
[C---:B------:R-:W-:Y:S02]  /*11bf0*/  ISETP.GE.AND P0, PT, R0.reuse, UR20, PT ;  /* 0x0000001400007c0c */ /* 0x040fe4000bf06270 */
[C---:B------:R-:W-:Y:S02]  /*11c00*/  ISETP.GE.AND P3, PT, R0.reuse, UR18, PT ;  /* 0x0000001200007c0c */ /* 0x040fe4000bf66270 */
[C---:B------:R-:W-:Y:S02]  /*11c10*/  ISETP.GE.AND P2, PT, R0.reuse, UR17, PT ;  /* 0x0000001100007c0c */ /* 0x040fe4000bf46270 */
[C---:B------:R-:W-:Y:S02]  /*11c20*/  ISETP.GE.AND P4, PT, R0.reuse, UR16, PT ;  /* 0x0000001000007c0c */ /* 0x040fe4000bf86270 */
[----:B------:R-:W-:Y:S02]  /*11c30*/  ISETP.GE.AND P5, PT, R0, UR14, PT ;  /* 0x0000000e00007c0c */ /* 0x000fe4000bfa6270 */
[----:B------:R-:W-:-:S02]  /*11c40*/  FSEL R36, R36, -INF , P0 ;  /* 0xff80000024247808 */ /* 0x000fc40000000000 */
[----:B------:R-:W-:Y:S02]  /*11c50*/  FSEL R34, R34, -INF , P3 ;  /* 0xff80000022227808 */ /* 0x000fe40001800000 */
[----:B------:R-:W-:Y:S02]  /*11c60*/  FSEL R35, R137, -INF , P2 ;  /* 0xff80000089237808 */ /* 0x000fe40001000000 */
[----:B------:R-:W-:Y:S02]  /*11c70*/  FSEL R32, R32, -INF , P4 ;  /* 0xff80000020207808 */ /* 0x000fe40002000000 */
[----:B------:R-:W-:Y:S02]  /*11c80*/  FSEL R30, R30, -INF , P5 ;  /* 0xff8000001e1e7808 */ /* 0x000fe40002800000 */
[C---:B------:R-:W-:Y:S02]  /*11c90*/  ISETP.GE.AND P0, PT, R0.reuse, UR13, PT ;  /* 0x0000000d00007c0c */ /* 0x040fe4000bf06270 */
        /* <DEDUP_REMOVED lines=13> */
[----:B------:R-:W-:Y:S02]  /*11d70*/  ISETP.GT.AND P5, PT, R0, UR49, PT ;  /* 0x0000003100007c0c */ /* 0x000fe4000bfa4270 */
        /* <DEDUP_REMOVED lines=21> */
[----:B------:R-:W-:Y:S02]  /*11ed0*/  ISETP.LE.AND P6, PT, R3, UR27, PT ;  /* 0x0000001b03007c0c */ /* 0x000fe4000bfc3270 */
        /* <DEDUP_REMOVED lines=9> */
[C---:B------:R-:W-:Y:S02]  /*11f70*/  ISETP.GE.AND P5, PT, R0.reuse, UR64, PT ;  /* 0x0000004000007c0c */ /* 0x040fe4000bfa6270 */
[----:B------:R-:W-:Y:S02]  /*11f80*/  ISETP.LE.AND P1, PT, R3, UR23, PT ;  /* 0x0000001703007c0c */ /* 0x000fe4000bf23270 */
[----:B------:R-:W-:Y:S02]  /*11f90*/  FSEL R45, R127, -INF , !P6 ;  /* 0xff8000007f2d7808 */ /* 0x000fe40007000000 */
[----:B------:R-:W-:Y:S01]  /*11fa0*/  ISETP.GE.AND P6, PT, R0, UR7, PT ;  /* 0x0000000700007c0c */ /* 0x000fe2000bfc6270 */
[----:B------:R-:W-:Y:S01]  /*11fb0*/  UIADD3 UR7, UPT, UPT, UR49, 0x7b, URZ ;  /* 0x0000007b31077890 */ /* 0x000fe2000fffe0ff */
[----:B------:R-:W-:-:S02]  /*11fc0*/  FSEL R91, R7, -INF , P0 ;  /* 0xff800000075b7808 */ /* 0x000fc40000000000 */
[----:B------:R-:W-:Y:S02]  /*11fd0*/  FSEL R73, R73, -INF , P3 ;  /* 0xff80000049497808 */ /* 0x000fe40001800000 */
[----:B------:R-:W-:Y:S02]  /*11fe0*/  FSEL R63, R63, -INF , P2 ;  /* 0xff8000003f3f7808 */ /* 0x000fe40001000000 */
[----:B------:R-:W-:Y:S02]  /*11ff0*/  FSEL R59, R59, -INF , P4 ;  /* 0xff8000003b3b7808 */ /* 0x000fe40002000000 */
[----:B------:R-:W-:Y:S02]  /*12000*/  FSEL R123, R6, -INF , P5 ;  /* 0xff800000067b7808 */ /* 0x000fe40002800000 */
[----:B------:R-:W-:Y:S02]  /*12010*/  FSEL R41, R131, -INF , !P1 ;  /* 0xff80000083297808 */ /* 0x000fe40004800000 */
[----:B------:R-:W-:-:S02]  /*12020*/  ISETP.GE.AND P0, PT, R0, UR63, PT ;  /* 0x0000003f00007c0c */ /* 0x000fc4000bf06270 */
[C---:B------:R-:W-:Y:S02]  /*12030*/  ISETP.GE.AND P3, PT, R0.reuse, UR62, PT ;  /* 0x0000003e00007c0c */ /* 0x040fe4000bf66270 */
[C---:B------:R-:W-:Y:S02]  /*12040*/  ISETP.GE.AND P2, PT, R0.reuse, UR61, PT ;  /* 0x0000003d00007c0c */ /* 0x040fe4000bf46270 */
[C---:B------:R-:W-:Y:S02]  /*12050*/  ISETP.GE.AND P4, PT, R0.reuse, UR60, PT ;  /* 0x0000003c00007c0c */ /* 0x040fe4000bf86270 */
[----:B------:R-:W-:Y:S02]  /*12060*/  ISETP.GE.AND P5, PT, R0, UR59, PT ;  /* 0x0000003b00007c0c */ /* 0x000fe4000bfa6270 */
[----:B------:R-:W-:Y:S02]  /*12070*/  ISETP.LE.AND P1, PT, R3, UR15, PT ;  /* 0x0000000f03007c0c */ /* 0x000fe4000bf23270 */
        /* <DEDUP_REMOVED lines=12> */
[----:B------:R-:W-:-:S02]  /*12140*/  FMNMX3 R5, R17, R124, R156, !PT ;  /* 0x0000007c11057276 */ /* 0x000fc4000780009c */
[C---:B------:R-:W-:Y:S02]  /*12150*/  FMNMX3 R4, R17.reuse, R125, R157, !PT ;  /* 0x0000007d11047276 */ /* 0x040fe4000780009d */
[----:B------:R-:W-:Y:S02]  /*12160*/  FMNMX3 R3, R17, R172, R170, !PT ;  /* 0x000000ac11037276 */ /* 0x000fe400078000aa */
[----:B------:R-:W-:Y:S02]  /*12170*/  FSEL R50, R50, -INF , P6 ;  /* 0xff80000032327808 */ /* 0x000fe40003000000 */
        /* <DEDUP_REMOVED lines=9> */
[C---:B------:R-:W-:Y:S02]  /*12210*/  ISETP.GE.AND P6, PT, R0.reuse, UR11, PT ;  /* 0x0000000b00007c0c */ /* 0x040fe4000bfc6270 */
[----:B------:R-:W-:Y:S02]  /*12220*/  ISETP.GE.AND P5, PT, R0, UR7, PT ;  /* 0x0000000700007c0c */ /* 0x000fe4000bfa6270 */
        /* <DEDUP_REMOVED lines=44> */
[----:B------:R-:W-:Y:S02]  /*124f0*/  FSEL R45, R45, -INF , P0 ;  /* 0xff8000002d2d7808 */ /* 0x000fe40000000000 */
[----:B------:R-:W-:-:S02]  /*12500*/  FMNMX3 R0, R0, R75, R53, !PT ;  /* 0x0000004b00007276 */ /* 0x000fc40007800035 */
[----:B------:R-:W-:Y:S02]  /*12510*/  FMNMX3 R5, R5, R50, R46, !PT ;  /* 0x0000003205057276 */ /* 0x000fe4000780002e */
[----:B------:R-:W-:Y:S02]  /*12520*/  FMNMX3 R4, R4, R51, R47, !PT ;  /* 0x0000003304047276 */ /* 0x000fe4000780002f */
[----:B------:R-:W-:Y:S02]  /*12530*/  FMNMX3 R3, R3, R48, R44, !PT ;  /* 0x0000003003037276 */ /* 0x000fe4000780002c */
[----:B------:R-:W-:Y:S02]  /*12540*/  FSEL R41, R41, -INF , P3 ;  /* 0xff80000029297808 */ /* 0x000fe40001800000 */
[----:B------:R-:W-:Y:S02]  /*12550*/  FSEL R37, R37, -INF , P2 ;  /* 0xff80000025257808 */ /* 0x000fe40001000000 */
[----:B------:R-:W-:-:S02]  /*12560*/  FMNMX3 R0, R0, R49, R45, !PT ;  /* 0x0000003100007276 */ /* 0x000fc4000780002d */
[----:B------:R-:W-:Y:S02]  /*12570*/  FMNMX3 R5, R5, R42, R38, !PT ;  /* 0x0000002a05057276 */ /* 0x000fe40007800026 */
[----:B------:R-:W-:Y:S02]  /*12580*/  FMNMX3 R4, R4, R43, R39, !PT ;  /* 0x0000002b04047276 */ /* 0x000fe40007800027 */
[----:B------:R-:W-:Y:S02]  /*12590*/  FMNMX3 R3, R3, R40, R36, !PT ;  /* 0x0000002803037276 */ /* 0x000fe40007800024 */
[----:B------:R-:W-:Y:S02]  /*125a0*/  FSEL R25, R147, -INF , !P1 ;  /* 0xff80000093197808 */ /* 0x000fe40004800000 */
[----:B------:R-:W-:Y:S02]  /*125b0*/  FSEL R33, R33, -INF , P4 ;  /* 0xff80000021217808 */ /* 0x000fe40002000000 */
[----:B------:R-:W-:-:S02]  /*125c0*/  FSEL R29, R29, -INF , P6 ;  /* 0xff8000001d1d7808 */ /* 0x000fc40003000000 */
        /* <DEDUP_REMOVED lines=9> */
[----:B------:R-:W-:Y:S02]  /*12660*/  FMNMX3 R0, R0, R25, R19, !PT ;  /* 0x0000001900007276 */ /* 0x000fe40007800013 */
[----:B------:R-:W-:Y:S02]  /*12670*/  FMNMX3 R3, R5, R4, R3, !PT ;  /* 0x0000000405037276 */ /* 0x000fe40007800003 */
[----:B------:R-:W-:-:S02]  /*12680*/  ISETP.NE.AND P0, PT, R175, R176, PT ;  /* 0x000000b0af00720c */ /* 0x000fc40003f05270 */
[----:B------:R-:W-:-:S04]  /*12690*/  FMNMX R177, R0, R3, !PT ;  /* 0x0000000300b17209 */ /* 0x000fc80007800000 */
[C---:B------:R-:W-:Y:S01]  /*126a0*/  FSETP.NEU.AND P1, PT, R177.reuse, -INF , PT ;  /* 0xff800000b100780b */ /* 0x040fe20003f2d000 */
[----:B------:R1:W-:Y:S03]  /*126b0*/  STL [R1+0x64], R177 ;  /* 0x000064b101007387 */ /* 0x0003e60000100800 */
[----:B------:R-:W-:-:S03]  /*126c0*/  FSEL R127, R177, RZ, P1 ;  /* 0x000000ffb17f7208 */ /* 0x000fc60000800000 */
[----:B------:R-:W-:Y:S06]  /*126d0*/  @!P0 BRA `(.L_x_255) ;  /* 0x0000000000408947 */ /* 0x000fec0003800000 */
        /* <DEDUP_REMOVED lines=16> */
.L_x_255:
[----:B------:R-:W-:Y:S05]  /*127e0*/  WARPSYNC.ALL ;  /* 0x0000000000007948 */ /* 0x000fea0003800000 */
[----:B------:R-:W-:Y:S01]  /*127f0*/  R2UR UR4, R174 ;  /* 0x00000000ae0472ca */ /* 0x000fe200000e0000 */
[----:B------:R-:W-:Y:S01]  /*12800*/  IMAD.MOV.U32 R126, RZ, RZ, R17 ;  /* 0x000000ffff7e7224 */ /* 0x000fe200078e0011 */
[----:B------:R-:W-:-:S11]  /*12810*/  ISETP.NE.AND P0, PT, RZ, UR48, PT ;  /* 0x00000030ff007c0c */ /* 0x000fd6000bf05270 */
[----:B------:R3:W-:Y:S02]  /*12820*/  STTM.x2 tmem[UR4], R126 ;  /* 0x0000007e000079ed */ /* 0x0007e400080c0004 */
[----:B------:R-:W-:Y:S05]  /*12830*/  @P0 BRA `(.L_x_256) ;  /* 0x0000000000040947 */ /* 0x000fea0003800000 */
[----:B------:R-:W-:Y:S05]  /*12840*/  BPT.TRAP 0x1 ;  /* 0x000000040000795c */ /* 0x000fea0000300000 */
.L_x_256:
[----:B------:R-:W-:Y:S01]  /*12850*/  UISETP.NE.AND UP0, UPT, UR56, URZ, UPT ;  /* 0x000000ff3800728c */ /* 0x000fe2000bf05270 */
[C---:B------:R-:W-:Y:S01]  /*12860*/  FSETP.NEU.AND P0, PT, R177.reuse, -INF , PT ;  /* 0xff800000b100780b */ /* 0x040fe20003f0d000 */
[----:B------:R-:W-:Y:S01]  /*12870*/  UIADD3 UR4, UPT, UPT, UR41, 0xe080, URZ ;  /* 0x0000e08029047890 */ /* 0x000fe2000fffe0ff */
[----:B------:R-:W-:Y:S02]  /*12880*/  MOV R3, UR55 ;  /* 0x0000003700037c02 */ /* 0x000fe40008000f00 */
[----:B------:R-:W-:Y:S02]  /*12890*/  FSEL R0, R177, RZ, P0 ;  /* 0x000000ffb1007208 */ /* 0x000fe40000000000 */
[----:B------:R-:W-:-:S03]  /*128a0*/  SHF.L.U32 R3, R3, 0x1f, RZ ;  /* 0x0000001f03037819 */ /* 0x000fc600000006ff */
[----:B------:R-:W-:Y:S01]  /*128b0*/  FMUL R0, R0, -UR37 ;  /* 0x8000002500007c20 */ /* 0x000fe20008400000 */
[----:B------:R-:W-:Y:S02]  /*128c0*/  @UP0 UIADD3 UR4, UPT, UPT, UR41, 0xe070, URZ ;  /* 0x0000e07029040890 */ /* 0x000fe4000fffe0ff */
[----:B------:R-:W-:Y:S01]  /*128d0*/  USEL UR41, UR52, UR53, UP0 ;  /* 0x0000003534297287 */ /* 0x000fe20008000000 */
[--C-:B------:R-:W-:Y:S02]  /*128e0*/  FFMA2 R124, R124.F32x2.HI_LO, UR37.F32, R0.reuse.F32 ;  /* 0x000000257c7c7c49 */ /* 0x100fe40009200000 */
[--C-:B------:R-:W-:Y:S01]  /*128f0*/  FFMA2 R172, R172.F32x2.HI_LO, UR37.F32, R0.reuse.F32 ;  /* 0x00000025acac7c49 */ /* 0x100fe20009200000 */
[----:B------:R-:W-:Y:S01]  /*12900*/  ULOP3.LUT UR41, UR41, 0x1, URZ, 0x3c, !UPT ;  /* 0x0000000129297892 */ /* 0x000fe2000f8e3cff */
[--C-:B------:R-:W-:Y:S01]  /*12910*/  FFMA2 R156, R156.F32x2.HI_LO, UR37.F32, R0.reuse.F32 ;  /* 0x000000259c9c7c49 */ /* 0x100fe20009200000 */
[----:B------:R-:W-:Y:S01]  /*12920*/  FSETP.GEU.AND P4, PT, R124, -126, PT ;  /* 0xc2fc00007c00780b */ /* 0x000fe20003f8e000 */
[----:B------:R-:W-:Y:S01]  /*12930*/  SYNCS.ARRIVE.TRANS64.A1T0 RZ, [UR4], RZ ;  /* 0x000000ffffff79a7 */ /* 0x000fe20008100004 */
[----:B------:R-:W-:Y:S01]  /*12940*/  FSETP.GEU.AND P2, PT, R172, -126, PT ;  /* 0xc2fc0000ac00780b */ /* 0x000fe20003f4e000 */
[----:B------:R-:W-:Y:S01]  /*12950*/  FFMA2 R170, R170.F32x2.HI_LO, UR37.F32, R0.F32 ;  /* 0x00000025aaaa7c49 */ /* 0x000fe20009200000 */
[----:B------:R-:W-:-:S02]  /*12960*/  FSETP.GEU.AND P3, PT, R125, -126, PT ;  /* 0xc2fc00007d00780b */ /* 0x000fc40003f6e000 */
[----:B------:R-:W-:Y:S02]  /*12970*/  FSETP.GEU.AND P1, PT, R173, -126, PT ;  /* 0xc2fc0000ad00780b */ /* 0x000fe40003f2e000 */
[----:B------:R-:W-:Y:S01]  /*12980*/  FSETP.GEU.AND P0, PT, R156, -126, PT ;  /* 0xc2fc00009c00780b */ /* 0x000fe20003f0e000 */
[----:B------:R-:W4:Y:S01]  /*12990*/  SYNCS.PHASECHK.TRANS64.TRYWAIT P5, [UR46], R3 ;  /* 0x00000003ff0075a7 */ /* 0x000f2200080a112e */
[----:B------:R-:W-:-:S03]  /*129a0*/  FSETP.GEU.AND P6, PT, R157, -126, PT ;  /* 0xc2fc00009d00780b */ /* 0x000fc60003fce000 */
[----:B------:R-:W-:Y:S02]  /*129b0*/  @!P4 FMUL R124, R124, 0.5 ;  /* 0x3f0000007c7cc820 */ /* 0x000fe40000400000 */
[----:B------:R-:W-:Y:S02]  /*129c0*/  @!P2 FMUL R172, R172, 0.5 ;  /* 0x3f000000acaca820 */ /* 0x000fe40000400000 */
[----:B------:R-:W5:Y:S01]  /*129d0*/  MUFU.EX2 R4, R124 ;  /* 0x0000007c00047308 */ /* 0x000f620000000800 */
[----:B------:R-:W-:Y:S01]  /*129e0*/  @!P3 FMUL R125, R125, 0.5 ;  /* 0x3f0000007d7db820 */ /* 0x000fe20000400000 */
[----:B------:R-:W-:-:S06]  /*129f0*/  @!P1 FMUL R173, R173, 0.5 ;  /* 0x3f000000adad9820 */ /* 0x000fcc0000400000 */
[----:B------:R-:W1:Y:S01]  /*12a00*/  MUFU.EX2 R5, R125 ;  /* 0x0000007d00057308 */ /* 0x000e620000000800 */
[----:B-----5:R5:W-:Y:S04]  /*12a10*/  STL [R1+0x58], R4 ;  /* 0x0000580401007387 */ /* 0x020be80000100800 */
[----:B-1----:R-:W-:Y:S03]  /*12a20*/  STL [R1+0x5c], R5 ;  /* 0x00005c0501007387 */ /* 0x002fe60000100800 */
[----:B-----5:R-:W1:Y:S02]  /*12a30*/  MUFU.EX2 R4, R172 ;  /* 0x000000ac00047308 */ /* 0x020e640000000800 */
[----:B-1----:R1:W-:Y:S06]  /*12a40*/  STL [R1+0x50], R4 ;  /* 0x0000500401007387 */ /* 0x0023ec0000100800 */
[----:B-1----:R-:W1:Y:S02]  /*12a50*/  MUFU.EX2 R4, R173 ;  /* 0x000000ad00047308 */ /* 0x002e640000000800 */
[----:B-1----:R1:W-:Y:S01]  /*12a60*/  STL [R1+0x54], R4 ;  /* 0x0000540401007387 */ /* 0x0023e20000100800 */
[----:B----4-:R-:W-:Y:S05]  /*12a70*/  @!P5 BRA `(.L_x_257) ;  /* 0x0000007800f0d947 */ /* 0x010fea0003800000 */
.L_x_441:
[----:B---3--:R-:W3:Y:S04]  /*12a80*/  LDL R126, [R1+0x54] ;  /* 0x00005400017e7983 */ /* 0x008ee80000100800 */
[----:B------:R-:W4:Y:S04]  /*12a90*/  LDL R127, [R1+0x50] ;  /* 0x00005000017f7983 */ /* 0x000f280000100800 */
[----:B------:R-:W5:Y:S04]  /*12aa0*/  LDL R125, [R1+0x58] ;  /* 0x00005800017d7983 */ /* 0x000f680000100800 */
[----:B------:R-:W2:Y:S01]  /*12ab0*/  LDL R124, [R1+0x5c] ;  /* 0x00005c00017c7983 */ /* 0x000ea20000100800 */
[----:B------:R-:W-:Y:S01]  /*12ac0*/  @!P0 FMUL R156, R156, 0.5 ;  /* 0x3f0000009c9c8820 */ /* 0x000fe20000400000 */
[----:B------:R-:W-:-:S02]  /*12ad0*/  FFMA2 R168, R168.F32x2.HI_LO, UR37.F32, R0.F32 ;  /* 0x00000025a8a87c49 */ /* 0x000fc40009200000 */
[--C-:B------:R-:W-:Y:S01]  /*12ae0*/  FFMA2 R158, R158.F32x2.HI_LO, UR37.F32, R0.reuse.F32 ;  /* 0x000000259e9e7c49 */ /* 0x100fe20009200000 */
[----:B------:R-:W1:Y:S01]  /*12af0*/  MUFU.EX2 R128, R156 ;  /* 0x0000009c00807308 */ /* 0x000e620000000800 */
[----:B------:R-:W-:Y:S01]  /*12b00*/  FSETP.GEU.AND P5, PT, R170, -126, PT ;  /* 0xc2fc0000aa00780b */ /* 0x000fe20003fae000 */
[----:B------:R-:W-:Y:S01]  /*12b10*/  @!P6 FMUL R157, R157, 0.5 ;  /* 0x3f0000009d9de820 */ /* 0x000fe20000400000 */
[--C-:B------:R-:W-:Y:S02]  /*12b20*/  FFMA2 R154, R154.F32x2.HI_LO, UR37.F32, R0.reuse.F32 ;  /* 0x000000259a9a7c49 */ /* 0x100fe40009200000 */
[--C-:B------:R-:W-:Y:S02]  /*12b30*/  FFMA2 R152, R152.F32x2.HI_LO, UR37.F32, R0.reuse.F32 ;  /* 0x0000002598987c49 */ /* 0x100fe40009200000 */
[--C-:B------:R-:W-:Y:S01]  /*12b40*/  FFMA2 R164, R164.F32x2.HI_LO, UR37.F32, R0.reuse.F32 ;  /* 0x00000025a4a47c49 */ /* 0x100fe20009200000 */
[----:B-1----:R-:W1:Y:S01]  /*12b50*/  MUFU.EX2 R3, R157 ;  /* 0x0000009d00037308 */ /* 0x002e620000000800 */
[----:B------:R-:W-:-:S02]  /*12b60*/  FFMA2 R166, R166.F32x2.HI_LO, UR37.F32, R0.F32 ;  /* 0x00000025a6a67c49 */ /* 0x000fc40009200000 */
[--C-:B------:R-:W-:Y:S02]  /*12b70*/  FFMA2 R104, R104.F32x2.HI_LO, UR37.F32, R0.reuse.F32 ;  /* 0x0000002568687c49 */ /* 0x100fe40009200000 */
[--C-:B------:R-:W-:Y:S02]  /*12b80*/  FFMA2 R108, R108.F32x2.HI_LO, UR37.F32, R0.reuse.F32 ;  /* 0x000000256c6c7c49 */ /* 0x100fe40009200000 */
[--C-:B------:R-:W-:Y:S02]  /*12b90*/  FFMA2 R162, R162.F32x2.HI_LO, UR37.F32, R0.reuse.F32 ;  /* 0x00000025a2a27c49 */ /* 0x100fe40009200000 */
[--C-:B------:R-:W-:Y:S02]  /*12ba0*/  FFMA2 R160, R160.F32x2.HI_LO, UR37.F32, R0.reuse.F32 ;  /* 0x00000025a0a07c49 */ /* 0x100fe40009200000 */
[--C-:B------:R-:W-:Y:S02]  /*12bb0*/  FFMA2 R112, R112.F32x2.HI_LO, UR37.F32, R0.reuse.F32 ;  /* 0x0000002570707c49 */ /* 0x100fe40009200000 */
        /* <DEDUP_REMOVED lines=45> */
[----:B------:R-:W-:Y:S01]  /*12e90*/  FFMA2 R26, R26.F32x2.HI_LO, UR37.F32, R0.F32 ;  /* 0x000000251a1a7c49 */ /* 0x000fe20009200000 */
[----:B------:R-:W-:Y:S01]  /*12ea0*/  USHF.R.U32.HI UR4, URZ, 0x15, UR44 ;  /* 0x00000015ff047899 */ /* 0x000fe2000801162c */
[----:B------:R-:W-:Y:S01]  /*12eb0*/  @!P0 FMUL R128, R128, R128 ;  /* 0x0000008080808220 */ /* 0x000fe20000400000 */
[C---:B------:R-:W-:Y:S01]  /*12ec0*/  FSETP.GEU.AND P0, PT, R169.reuse, -126, PT ;  /* 0xc2fc0000a900780b */ /* 0x040fe20003f0e000 */
[----:B------:R-:W-:Y:S01]  /*12ed0*/  @!P5 FMUL R170, R170, 0.5 ;  /* 0x3f000000aaaad820 */ /* 0x000fe20000400000 */
[----:B------:R-:W-:Y:S01]  /*12ee0*/  UISETP.NE.AND UP0, UPT, UR56, URZ, UPT ;  /* 0x000000ff3800728c */ /* 0x000fe2000bf05270 */
[----:B------:R-:W-:Y:S02]  /*12ef0*/  SYNCS.ARRIVE.TRANS64.A1T0 RZ, [UR45], RZ ;  /* 0x000000ffffff79a7 */ /* 0x000fe4000810002d */
[----:B------:R-:W1:Y:S08]  /*12f00*/  MUFU.EX2 R20, R170 ;  /* 0x000000aa00147308 */ /* 0x000e700000000800 */
[----:B------:R-:W-:-:S04]  /*12f10*/  @!P0 FMUL R169, R169, 0.5 ;  /* 0x3f000000a9a98820 */ /* 0x000fc80000400000 */
[----:B------:R-:W1:Y:S02]  /*12f20*/  MUFU.EX2 R13, R169 ;  /* 0x000000a9000d7308 */ /* 0x000e640000000800 */
[----:B-1----:R-:W-:Y:S01]  /*12f30*/  @!P6 FMUL R3, R3, R3 ;  /* 0x000000030303e220 */ /* 0x002fe20000400000 */
[----:B------:R-:W-:Y:S01]  /*12f40*/  FSETP.GEU.AND P6, PT, R154, -126, PT ;  /* 0xc2fc00009a00780b */ /* 0x000fe20003fce000 */
[----:B------:R-:W-:Y:S01]  /*12f50*/  @!P5 FMUL R20, R20, R20 ;  /* 0x000000141414d220 */ /* 0x000fe20000400000 */
[----:B------:R-:W-:Y:S01]  /*12f60*/  FSETP.GEU.AND P5, PT, R155, -126, PT ;  /* 0xc2fc00009b00780b */ /* 0x000fe20003fae000 */
[----:B------:R-:W-:Y:S01]  /*12f70*/  @!P0 FMUL R13, R13, R13 ;  /* 0x0000000d0d0d8220 */ /* 0x000fe20000400000 */
[----:B------:R-:W-:-:S09]  /*12f80*/  FSETP.GEU.AND P0, PT, R164, -126, PT ;  /* 0xc2fc0000a400780b */ /* 0x000fd20003f0e000 */
[----:B------:R-:W-:-:S04]  /*12f90*/  @!P6 FMUL R154, R154, 0.5 ;  /* 0x3f0000009a9ae820 */ /* 0x000fc80000400000 */
[----:B------:R-:W1:Y:S01]  /*12fa0*/  MUFU.EX2 R10, R154 ;  /* 0x0000009a000a7308 */ /* 0x000e620000000800 */
[----:B------:R-:W-:Y:S01]  /*12fb0*/  @!P5 FMUL R155, R155, 0.5 ;  /* 0x3f0000009b9bd820 */ /* 0x000fe20000400000 */
[----:B------:R-:W-:-:S06]  /*12fc0*/  @!P0 FMUL R164, R164, 0.5 ;  /* 0x3f000000a4a48820 */ /* 0x000fcc0000400000 */
[----:B------:R-:W1:Y:S08]  /*12fd0*/  MUFU.EX2 R11, R155 ;  /* 0x0000009b000b7308 */ /* 0x000e700000000800 */
        /* <DEDUP_REMOVED lines=8> */
[----:B------:R-:W-:Y:S01]  /*13060*/  MUFU.EX2 R5, R165 ;  /* 0x000000a500057308 */ /* 0x000fe20000000800 */
[----:B---3--:R-:W-:Y:S01]  /*13070*/  @!P1 FMUL R126, R126, R126 ;  /* 0x0000007e7e7e9220 */ /* 0x008fe20000400000 */
[----:B----4-:R-:W-:-:S04]  /*13080*/  @!P2 FMUL R127, R127, R127 ;  /* 0x0000007f7f7fa220 */ /* 0x010fc80000400000 */
[----:B------:R-:W-:Y:S01]  /*13090*/  @!P1 STL [R1+0x54], R126 ;  /* 0x0000547e01009387 */ /* 0x000fe20000100800 */
[----:B-----5:R-:W-:Y:S01]  /*130a0*/  @!P4 FMUL R125, R125, R125 ;  /* 0x0000007d7d7dc220 */ /* 0x020fe20000400000 */
[----:B--2---:R-:W-:Y:S01]  /*130b0*/  @!P3 FMUL R124, R124, R124 ;  /* 0x0000007c7c7cb220 */ /* 0x004fe20000400000 */
[----:B------:R-:W-:-:S03]  /*130c0*/  FSETP.GEU.AND P1, PT, R168, -126, PT ;  /* 0xc2fc0000a800780b */ /* 0x000fc60003f2e000 */
[----:B------:R-:W-:Y:S01]  /*130d0*/  @!P4 STL [R1+0x58], R125 ;  /* 0x0000587d0100c387 */ /* 0x000fe20000100800 */
[----:B------:R-:W-:-:S03]  /*130e0*/  FSETP.GEU.AND P4, PT, R171, -126, PT ;  /* 0xc2fc0000ab00780b */ /* 0x000fc60003f8e000 */
[----:B------:R-:W-:Y:S01]  /*130f0*/  @!P3 STL [R1+0x5c], R124 ;  /* 0x00005c7c0100b387 */ /* 0x000fe20000100800 */
[----:B------:R-:W-:-:S03]  /*13100*/  FSETP.GEU.AND P3, PT, R158, -126, PT ;  /* 0xc2fc00009e00780b */ /* 0x000fc60003f6e000 */
[----:B------:R-:W-:Y:S01]  /*13110*/  @!P2 STL [R1+0x50], R127 ;  /* 0x0000507f0100a387 */ /* 0x000fe20000100800 */
[----:B------:R-:W-:Y:S01]  /*13120*/  FSETP.GEU.AND P2, PT, R159, -126, PT ;  /* 0xc2fc00009f00780b */ /* 0x000fe20003f4e000 */
[----:B------:R-:W-:-:S04]  /*13130*/  @!P1 FMUL R168, R168, 0.5 ;  /* 0x3f000000a8a89820 */ /* 0x000fc80000400000 */
[----:B------:R-:W-:Y:S01]  /*13140*/  @!P4 FMUL R171, R171, 0.5 ;  /* 0x3f000000ababc820 */ /* 0x000fe20000400000 */
[----:B------:R-:W1:Y:S03]  /*13150*/  MUFU.EX2 R12, R168 ;  /* 0x000000a8000c7308 */ /* 0x000e660000000800 */
[----:B------:R-:W-:-:S04]  /*13160*/  @!P3 FMUL R158, R158, 0.5 ;  /* 0x3f0000009e9eb820 */ /* 0x000fc80000400000 */
[----:B------:R-:W-:Y:S01]  /*13170*/  @!P2 FMUL R159, R159, 0.5 ;  /* 0x3f0000009f9fa820 */ /* 0x000fe20000400000 */
[----:B------:R-:W2:Y:S08]  /*13180*/  MUFU.EX2 R21, R171 ;  /* 0x000000ab00157308 */ /* 0x000eb00000000800 */
[----:B------:R-:W3:Y:S08]  /*13190*/  MUFU.EX2 R14, R158 ;  /* 0x0000009e000e7308 */ /* 0x000ef00000000800 */
[----:B------:R-:W4:Y:S01]  /*131a0*/  MUFU.EX2 R15, R159 ;  /* 0x0000009f000f7308 */ /* 0x000f220000000800 */
[----:B-1----:R-:W-:Y:S01]  /*131b0*/  @!P1 FMUL R12, R12, R12 ;  /* 0x0000000c0c0c9220 */ /* 0x002fe20000400000 */
[----:B------:R-:W-:Y:S01]  /*131c0*/  FSETP.GEU.AND P1, PT, R153, -126, PT ;  /* 0xc2fc00009900780b */ /* 0x000fe20003f2e000 */
[----:B--2---:R-:W-:Y:S01]  /*131d0*/  @!P4 FMUL R21, R21, R21 ;  /* 0x000000151515c220 */ /* 0x004fe20000400000 */
[----:B------:R-:W-:Y:S01]  /*131e0*/  FSETP.GEU.AND P4, PT, R166, -126, PT ;  /* 0xc2fc0000a600780b */ /* 0x000fe20003f8e000 */
[----:B---3--:R-:W-:Y:S01]  /*131f0*/  @!P3 FMUL R14, R14, R14 ;  /* 0x0000000e0e0eb220 */ /* 0x008fe20000400000 */
[----:B------:R-:W-:Y:S01]  /*13200*/  FSETP.GEU.AND P3, PT, R167, -126, PT ;  /* 0xc2fc0000a700780b */ /* 0x000fe20003f6e000 */
[----:B----4-:R-:W-:Y:S01]  /*13210*/  @!P2 FMUL R15, R15, R15 ;  /* 0x0000000f0f0fa220 */ /* 0x010fe20000400000 */
[----:B------:R-:W-:-:S07]  /*13220*/  FSETP.GEU.AND P2, PT, R152, -126, PT ;  /* 0xc2fc00009800780b */ /* 0x000fce0003f4e000 */
[----:B------:R-:W-:Y:S02]  /*13230*/  @!P1 FMUL R153, R153, 0.5 ;  /* 0x3f00000099999820 */ /* 0x000fe40000400000 */
[----:B------:R-:W-:Y:S02]  /*13240*/  @!P4 FMUL R166, R166, 0.5 ;  /* 0x3f000000a6a6c820 */ /* 0x000fe40000400000 */
[----:B------:R-:W-:Y:S01]  /*13250*/  @!P3 FMUL R167, R167, 0.5 ;  /* 0x3f000000a7a7b820 */ /* 0x000fe20000400000 */
[----:B------:R-:W1:Y:S01]  /*13260*/  MUFU.EX2 R7, R153 ;  /* 0x0000009900077308 */ /* 0x000e620000000800 */
[----:B------:R-:W-:-:S07]  /*13270*/  @!P2 FMUL R152, R152, 0.5 ;  /* 0x3f0000009898a820 */ /* 0x000fce0000400000 */
        /* <DEDUP_REMOVED lines=11> */
[----:B------:R-:W-:Y:S01]  /*13330*/  @!P1 FMUL R104, R104, 0.5 ;  /* 0x3f00000068689820 */ /* 0x000fe20000400000 */
[----:B------:R-:W-:Y:S01]  /*13340*/  @!P0 FMUL R105, R105, 0.5 ;  /* 0x3f00000069698820 */ /* 0x000fe20000400000 */
[----:B------:R-:W-:Y:S01]  /*13350*/  @!P5 FMUL R108, R108, 0.5 ;  /* 0x3f0000006c6cd820 */ /* 0x000fe20000400000 */
[----:B------:R-:W-:Y:S01]  /*13360*/  @!P4 FMUL R109, R109, 0.5 ;  /* 0x3f0000006d6dc820 */ /* 0x000fe20000400000 */
[----:B------:R-:W-:Y:S01]  /*13370*/  @!P3 FMUL R162, R162, 0.5 ;  /* 0x3f000000a2a2b820 */ /* 0x000fe20000400000 */
[----:B------:R-:W1:Y:S01]  /*13380*/  MUFU.EX2 R184, R104 ;  /* 0x0000006800b87308 */ /* 0x000e620000000800 */
[----:B------:R-:W-:-:S07]  /*13390*/  @!P2 FMUL R163, R163, 0.5 ;  /* 0x3f000000a3a3a820 */ /* 0x000fce0000400000 */
[----:B------:R-:W2:Y:S01]  /*133a0*/  MUFU.EX2 R185, R105 ;  /* 0x0000006900b97308 */ /* 0x000ea20000000800 */
[----:B------:R-:W-:-:S07]  /*133b0*/  @!P6 FMUL R5, R5, R5 ;  /* 0x000000050505e220 */ /* 0x000fce0000400000 */
[----:B------:R-:W3:Y:S01]  /*133c0*/  MUFU.EX2 R188, R108 ;  /* 0x0000006c00bc7308 */ /* 0x000ee20000000800 */
[----:B------:R-:W-:-:S07]  /*133d0*/  FSETP.GEU.AND P6, PT, R160, -126, PT ;  /* 0xc2fc0000a000780b */ /* 0x000fce0003fce000 */
[----:B------:R-:W4:Y:S08]  /*133e0*/  MUFU.EX2 R189, R109 ;  /* 0x0000006d00bd7308 */ /* 0x000f300000000800 */
[----:B------:R-:W5:Y:S08]  /*133f0*/  MUFU.EX2 R186, R162 ;  /* 0x000000a200ba7308 */ /* 0x000f700000000800 */
[----:B------:R-:W5:Y:S01]  /*13400*/  MUFU.EX2 R187, R163 ;  /* 0x000000a300bb7308 */ /* 0x000f620000000800 */
[----:B-1----:R-:W-:Y:S01]  /*13410*/  @!P1 FMUL R184, R184, R184 ;  /* 0x000000b8b8b89220 */ /* 0x002fe20000400000 */
[----:B--2---:R-:W-:Y:S01]  /*13420*/  @!P0 FMUL R185, R185, R185 ;  /* 0x000000b9b9b98220 */ /* 0x004fe20000400000 */
[----:B------:R-:W-:Y:S01]  /*13430*/  FSETP.GEU.AND P1, PT, R113, -126, PT ;  /* 0xc2fc00007100780b */ /* 0x000fe20003f2e000 */
[----:B---3--:R-:W-:Y:S01]  /*13440*/  @!P5 FMUL R188, R188, R188 ;  /* 0x000000bcbcbcd220 */ /* 0x008fe20000400000 */
[----:B------:R-:W-:Y:S01]  /*13450*/  FSETP.GEU.AND P0, PT, R96, -126, PT ;  /* 0xc2fc00006000780b */ /* 0x000fe20003f0e000 */
[----:B----4-:R-:W-:Y:S01]  /*13460*/  @!P4 FMUL R189, R189, R189 ;  /* 0x000000bdbdbdc220 */ /* 0x010fe20000400000 */
[----:B------:R-:W-:Y:S01]  /*13470*/  FSETP.GEU.AND P5, PT, R161, -126, PT ;  /* 0xc2fc0000a100780b */ /* 0x000fe20003fae000 */
[----:B-----5:R-:W-:Y:S01]  /*13480*/  @!P3 FMUL R186, R186, R186 ;  /* 0x000000bababab220 */ /* 0x020fe20000400000 */
[----:B------:R-:W-:-:S02]  /*13490*/  FSETP.GEU.AND P4, PT, R100, -126, PT ;  /* 0xc2fc00006400780b */ /* 0x000fc40003f8e000 */
[----:B------:R-:W-:Y:S01]  /*134a0*/  FSETP.GEU.AND P3, PT, R101, -126, PT ;  /* 0xc2fc00006500780b */ /* 0x000fe20003f6e000 */
[----:B------:R-:W-:Y:S01]  /*134b0*/  @!P6 FMUL R160, R160, 0.5 ;  /* 0x3f000000a0a0e820 */ /* 0x000fe20000400000 */
[----:B------:R-:W-:Y:S01]  /*134c0*/  @!P2 FMUL R187, R187, R187 ;  /* 0x000000bbbbbba220 */ /* 0x000fe20000400000 */
[----:B------:R-:W-:Y:S02]  /*134d0*/  FSETP.GEU.AND P2, PT, R112, -126, PT ;  /* 0xc2fc00007000780b */ /* 0x000fe40003f4e000 */
[----:B------:R-:W1:Y:S01]  /*134e0*/  MUFU.EX2 R182, R160 ;  /* 0x000000a000b67308 */ /* 0x000e620000000800 */
[----:B------:R-:W-:Y:S01]  /*134f0*/  @!P1 FMUL R113, R113, 0.5 ;  /* 0x3f00000071719820 */ /* 0x000fe20000400000 */
[----:B------:R-:W-:Y:S02]  /*13500*/  @!P0 FMUL R96, R96, 0.5 ;  /* 0x3f00000060608820 */ /* 0x000fe40000400000 */
[----:B------:R-:W-:Y:S02]  /*13510*/  @!P5 FMUL R161, R161, 0.5 ;  /* 0x3f000000a1a1d820 */ /* 0x000fe40000400000 */
[----:B------:R-:W-:-:S02]  /*13520*/  @!P4 FMUL R100, R100, 0.5 ;  /* 0x3f0000006464c820 */ /* 0x000fc40000400000 */
[----:B------:R-:W-:Y:S01]  /*13530*/  @!P3 FMUL R101, R101, 0.5 ;  /* 0x3f0000006565b820 */ /* 0x000fe20000400000 */
[----:B------:R-:W2:Y:S02]  /*13540*/  MUFU.EX2 R179, R113 ;  /* 0x0000007100b37308 */ /* 0x000ea40000000800 */
[----:B------:R-:W-:-:S06]  /*13550*/  @!P2 FMUL R112, R112, 0.5 ;  /* 0x3f0000007070a820 */ /* 0x000fcc0000400000 */
[----:B------:R-:W3:Y:S01]  /*13560*/  MUFU.EX2 R176, R96 ;  /* 0x0000006000b07308 */ /* 0x000ee20000000800 */
[----:B-1----:R-:W-:-:S07]  /*13570*/  @!P6 FMUL R182, R182, R182 ;  /* 0x000000b6b6b6e220 */ /* 0x002fce0000400000 */
[----:B------:R-:W1:Y:S01]  /*13580*/  MUFU.EX2 R183, R161 ;  /* 0x000000a100b77308 */ /* 0x000e620000000800 */
[----:B------:R-:W-:-:S07]  /*13590*/  FSETP.GEU.AND P6, PT, R97, -126, PT ;  /* 0xc2fc00006100780b */ /* 0x000fce0003fce000 */
[----:B------:R-:W4:Y:S08]  /*135a0*/  MUFU.EX2 R180, R100 ;  /* 0x0000006400b47308 */ /* 0x000f300000000800 */
[----:B------:R-:W5:Y:S08]  /*135b0*/  MUFU.EX2 R181, R101 ;  /* 0x0000006500b57308 */ /* 0x000f700000000800 */
[----:B------:R-:W5:Y:S01]  /*135c0*/  MUFU.EX2 R178, R112 ;  /* 0x0000007000b27308 */ /* 0x000f620000000800 */
[----:B--2---:R-:W-:Y:S01]  /*135d0*/  @!P1 FMUL R179, R179, R179 ;  /* 0x000000b3b3b39220 */ /* 0x004fe20000400000 */
[----:B---3--:R-:W-:Y:S01]  /*135e0*/  @!P0 FMUL R176, R176, R176 ;  /* 0x000000b0b0b08220 */ /* 0x008fe20000400000 */
[----:B------:R-:W-:Y:S01]  /*135f0*/  FSETP.GEU.AND P1, PT, R94, -126, PT ;  /* 0xc2fc00005e00780b */ /* 0x000fe20003f2e000 */
[----:B-1----:R-:W-:Y:S01]  /*13600*/  @!P5 FMUL R183, R183, R183 ;  /* 0x000000b7b7b7d220 */ /* 0x002fe20000400000 */
        /* <DEDUP_REMOVED lines=181> */
[----:B------:R-:W-:Y:S01]  /*14160*/  @!P4 FMUL R79, R79, 0.5 ;  /* 0x3f0000004f4fc820 */ /* 0x000fe20000400000 */
[----:B------:R2:W-:Y:S01]  /*14170*/  STL [R1+0x48], R128 ;  /* 0x0000488001007387 */ /* 0x0005e20000100800 */
[----:B------:R-:W-:Y:S01]  /*14180*/  @!P3 FMUL R102, R102, 0.5 ;  /* 0x3f0000006666b820 */ /* 0x000fe20000400000 */
[----:B------:R-:W-:Y:S01]  /*14190*/  MOV R64, R128 ;  /* 0x0000008000407202 */ /* 0x000fe20000000f00 */
[----:B------:R-:W-:Y:S01]  /*141a0*/  MUFU.EX2 R129, R83 ;  /* 0x0000005300817308 */ /* 0x000fe20000000800 */
[----:B------:R-:W-:-:S07]  /*141b0*/  @!P2 FMUL R103, R103, 0.5 ;  /* 0x3f0000006767a820 */ /* 0x000fce0000400000 */
[----:B------:R-:W-:Y:S01]  /*141c0*/  MUFU.EX2 R132, R78 ;  /* 0x0000004e00847308 */ /* 0x000fe20000000800 */
[----:B-1----:R-:W-:-:S07]  /*141d0*/  @!P6 FMUL R135, R135, R135 ;  /* 0x000000878787e220 */ /* 0x002fce0000400000 */
[----:B------:R-:W-:Y:S08]  /*141e0*/  MUFU.EX2 R133, R79 ;  /* 0x0000004f00857308 */ /* 0x000ff00000000800 */
[----:B--2---:R-:W1:Y:S01]  /*141f0*/  MUFU.EX2 R128, R82 ;  /* 0x0000005200807308 */ /* 0x004e620000000800 */
[----:B------:R-:W-:-:S07]  /*14200*/  FSETP.GEU.AND P6, PT, R98, -126, PT ;  /* 0xc2fc00006200780b */ /* 0x000fce0003fce000 */
[----:B------:R-:W2:Y:S08]  /*14210*/  MUFU.EX2 R130, R102 ;  /* 0x0000006600827308 */ /* 0x000eb00000000800 */
[----:B------:R-:W3:Y:S01]  /*14220*/  MUFU.EX2 R131, R103 ;  /* 0x0000006700837308 */ /* 0x000ee20000000800 */
[----:B-1----:R-:W-:Y:S01]  /*14230*/  @!P1 FMUL R128, R128, R128 ;  /* 0x0000008080809220 */ /* 0x002fe20000400000 */
[----:B------:R-:W-:Y:S01]  /*14240*/  @!P0 FMUL R129, R129, R129 ;  /* 0x0000008181818220 */ /* 0x000fe20000400000 */
[----:B------:R-:W-:Y:S01]  /*14250*/  FSETP.GEU.AND P1, PT, R81, -126, PT ;  /* 0xc2fc00005100780b */ /* 0x000fe20003f2e000 */
[----:B------:R-:W-:Y:S01]  /*14260*/  @!P5 FMUL R132, R132, R132 ;  /* 0x000000848484d220 */ /* 0x000fe20000400000 */
[----:B------:R-:W-:Y:S01]  /*14270*/  FSETP.GEU.AND P0, PT, R66, -126, PT ;  /* 0xc2fc00004200780b */ /* 0x000fe20003f0e000 */
[----:B------:R-:W-:Y:S01]  /*14280*/  @!P4 FMUL R133, R133, R133 ;  /* 0x000000858585c220 */ /* 0x000fe20000400000 */
[----:B------:R-:W-:Y:S01]  /*14290*/  FSETP.GEU.AND P5, PT, R99, -126, PT ;  /* 0xc2fc00006300780b */ /* 0x000fe20003fae000 */
[----:B--2---:R-:W-:Y:S01]  /*142a0*/  @!P3 FMUL R130, R130, R130 ;  /* 0x000000828282b220 */ /* 0x004fe20000400000 */
[----:B------:R-:W-:-:S02]  /*142b0*/  FSETP.GEU.AND P4, PT, R76, -126, PT ;  /* 0xc2fc00004c00780b */ /* 0x000fc40003f8e000 */
[----:B------:R-:W-:Y:S01]  /*142c0*/  FSETP.GEU.AND P3, PT, R77, -126, PT ;  /* 0xc2fc00004d00780b */ /* 0x000fe20003f6e000 */
[----:B------:R-:W-:Y:S01]  /*142d0*/  @!P6 FMUL R98, R98, 0.5 ;  /* 0x3f0000006262e820 */ /* 0x000fe20000400000 */
[----:B---3--:R-:W-:Y:S01]  /*142e0*/  @!P2 FMUL R131, R131, R131 ;  /* 0x000000838383a220 */ /* 0x008fe20000400000 */
[----:B------:R-:W-:Y:S02]  /*142f0*/  FSETP.GEU.AND P2, PT, R80, -126, PT ;  /* 0xc2fc00005000780b */ /* 0x000fe40003f4e000 */
[----:B------:R-:W-:Y:S02]  /*14300*/  MOV R61, R126 ;  /* 0x0000007e003d7202 */ /* 0x000fe40000000f00 */
[----:B------:R-:W1:Y:S01]  /*14310*/  MUFU.EX2 R126, R98 ;  /* 0x00000062007e7308 */ /* 0x000e620000000800 */
[----:B------:R-:W-:Y:S01]  /*14320*/  @!P1 FMUL R81, R81, 0.5 ;  /* 0x3f00000051519820 */ /* 0x000fe20000400000 */
[----:B------:R-:W-:Y:S01]  /*14330*/  @!P0 FMUL R66, R66, 0.5 ;  /* 0x3f00000042428820 */ /* 0x000fe20000400000 */
[----:B------:R-:W-:Y:S01]  /*14340*/  @!P5 FMUL R99, R99, 0.5 ;  /* 0x3f0000006363d820 */ /* 0x000fe20000400000 */
[----:B------:R-:W-:-:S02]  /*14350*/  @!P4 FMUL R76, R76, 0.5 ;  /* 0x3f0000004c4cc820 */ /* 0x000fc40000400000 */
[----:B------:R-:W-:Y:S01]  /*14360*/  @!P3 FMUL R77, R77, 0.5 ;  /* 0x3f0000004d4db820 */ /* 0x000fe20000400000 */
[----:B------:R-:W-:Y:S02]  /*14370*/  MOV R60, R127 ;  /* 0x0000007f003c7202 */ /* 0x000fe40000000f00 */
[----:B------:R-:W-:Y:S01]  /*14380*/  @!P2 FMUL R80, R80, 0.5 ;  /* 0x3f0000005050a820 */ /* 0x000fe20000400000 */
[----:B------:R-:W2:Y:S01]  /*14390*/  MUFU.EX2 R123, R81 ;  /* 0x00000051007b7308 */ /* 0x000ea20000000800 */
[----:B------:R-:W-:Y:S02]  /*143a0*/  MOV R72, R125 ;  /* 0x0000007d00487202 */ /* 0x000fe40000000f00 */
[----:B------:R-:W-:-:S05]  /*143b0*/  MOV R73, R124 ;  /* 0x0000007c00497202 */ /* 0x000fca0000000f00 */
        /* <DEDUP_REMOVED lines=119> */
[----:B------:R-:W-:-:S02]  /*14b30*/  FFMA2 R22, R24.F32x2.HI_LO, UR37.F32, R0.F32 ;  /* 0x0000002518167c49 */ /* 0x000fc40009200000 */
[----:B--2---:R-:W-:Y:S01]  /*14b40*/  @!P1 FMUL R95, R95, R95 ;  /* 0x0000005f5f5f9220 */ /* 0x004fe20000400000 */
[----:B---3--:R-:W-:Y:S01]  /*14b50*/  @!P0 FMUL R92, R92, R92 ;  /* 0x0000005c5c5c8220 */ /* 0x008fe20000400000 */
[----:B-1----:R-:W-:Y:S01]  /*14b60*/  @!P5 FMUL R99, R99, R99 ;  /* 0x000000636363d220 */ /* 0x002fe20000400000 */
[----:B------:R-:W-:Y:S01]  /*14b70*/  FSETP.GEU.AND P1, PT, R22, -126, PT ;  /* 0xc2fc00001600780b */ /* 0x000fe20003f2e000 */
[----:B----4-:R-:W-:Y:S01]  /*14b80*/  @!P4 FMUL R96, R96, R96 ;  /* 0x000000606060c220 */ /* 0x010fe20000400000 */
[----:B------:R-:W-:Y:S01]  /*14b90*/  FSETP.GEU.AND P0, PT, R23, -126, PT ;  /* 0xc2fc00001700780b */ /* 0x000fe20003f0e000 */
[----:B-----5:R-:W-:Y:S01]  /*14ba0*/  @!P3 FMUL R97, R97, R97 ;  /* 0x000000616161b220 */ /* 0x020fe20000400000 */
[----:B------:R-:W-:Y:S02]  /*14bb0*/  FSETP.GEU.AND P5, PT, R28, -126, PT ;  /* 0xc2fc00001c00780b */ /* 0x000fe40003fae000 */
[----:B------:R-:W-:Y:S02]  /*14bc0*/  FSETP.GEU.AND P4, PT, R29, -126, PT ;  /* 0xc2fc00001d00780b */ /* 0x000fe40003f8e000 */
[----:B------:R-:W-:Y:S01]  /*14bd0*/  FSETP.GEU.AND P3, PT, R26, -126, PT ;  /* 0xc2fc00001a00780b */ /* 0x000fe20003f6e000 */
[----:B------:R-:W-:Y:S01]  /*14be0*/  @!P2 FMUL R94, R94, R94 ;  /* 0x0000005e5e5ea220 */ /* 0x000fe20000400000 */
[----:B------:R-:W-:Y:S01]  /*14bf0*/  FSETP.GEU.AND P2, PT, R27, -126, PT ;  /* 0xc2fc00001b00780b */ /* 0x000fe20003f4e000 */
[----:B------:R-:W-:-:S04]  /*14c00*/  @!P6 FMUL R31, R31, 0.5 ;  /* 0x3f0000001f1fe820 */ /* 0x000fc80000400000 */
[----:B------:R-:W1:Y:S01]  /*14c10*/  MUFU.EX2 R93, R31 ;  /* 0x0000001f005d7308 */ /* 0x000e620000000800 */
[----:B------:R-:W-:Y:S01]  /*14c20*/  @!P1 FMUL R22, R22, 0.5 ;  /* 0x3f00000016169820 */ /* 0x000fe20000400000 */
[----:B------:R-:W-:Y:S01]  /*14c30*/  @!P0 FMUL R23, R23, 0.5 ;  /* 0x3f00000017178820 */ /* 0x000fe20000400000 */
[----:B------:R-:W-:Y:S01]  /*14c40*/  @!P5 FMUL R28, R28, 0.5 ;  /* 0x3f0000001c1cd820 */ /* 0x000fe20000400000 */
[----:B------:R-:W-:Y:S02]  /*14c50*/  @!P4 FMUL R29, R29, 0.5 ;  /* 0x3f0000001d1dc820 */ /* 0x000fe40000400000 */
[----:B------:R-:W-:Y:S02]  /*14c60*/  @!P3 FMUL R26, R26, 0.5 ;  /* 0x3f0000001a1ab820 */ /* 0x000fe40000400000 */
[----:B------:R-:W-:Y:S01]  /*14c70*/  @!P2 FMUL R27, R27, 0.5 ;  /* 0x3f0000001b1ba820 */ /* 0x000fe20000400000 */
[----:B------:R-:W2:Y:S01]  /*14c80*/  MUFU.EX2 R90, R28 ;  /* 0x0000001c005a7308 */ /* 0x000ea20000000800 */
[----:B------:R3:W-:Y:S01]  /*14c90*/  STL [R1+0x4c], R3 ;  /* 0x00004c0301007387 */ /* 0x0007e20000100800 */
[----:B------:R-:W-:-:S03]  /*14ca0*/  MOV R65, R3 ;  /* 0x0000000300417202 */ /* 0x000fc60000000f00 */
[----:B------:R4:W-:Y:S03]  /*14cb0*/  STL [R1+0x40], R20 ;  /* 0x0000401401007387 */ /* 0x0009e60000100800 */
[----:B------:R-:W5:Y:S01]  /*14cc0*/  MUFU.EX2 R91, R29 ;  /* 0x0000001d005b7308 */ /* 0x000f620000000800 */
[----:B------:R4:W-:Y:S04]  /*14cd0*/  STL [R1+0x44], R21 ;  /* 0x0000441501007387 */ /* 0x0009e80000100800 */
[----:B------:R4:W-:Y:S03]  /*14ce0*/  STL [R1+0x38], R14 ;  /* 0x0000380e01007387 */ /* 0x0009e60000100800 */
[----:B------:R-:W5:Y:S01]  /*14cf0*/  MUFU.EX2 R88, R26 ;  /* 0x0000001a00587308 */ /* 0x000f620000000800 */
[----:B------:R4:W-:Y:S04]  /*14d00*/  STL [R1+0x3c], R15 ;  /* 0x00003c0f01007387 */ /* 0x0009e80000100800 */
[----:B------:R4:W-:Y:S03]  /*14d10*/  STL [R1+0x30], R12 ;  /* 0x0000300c01007387 */ /* 0x0009e60000100800 */
[----:B------:R-:W5:Y:S01]  /*14d20*/  MUFU.EX2 R89, R27 ;  /* 0x0000001b00597308 */ /* 0x000f620000000800 */
[----:B------:R4:W-:Y:S01]  /*14d30*/  STL [R1+0x34], R13 ;  /* 0x0000340d01007387 */ /* 0x0009e20000100800 */
[----:B---3--:R-:W-:-:S03]  /*14d40*/  MOV R3, UR4 ;  /* 0x0000000400037c02 */ /* 0x008fc60008000f00 */
[----:B------:R4:W-:Y:S03]  /*14d50*/  STL [R1+0x28], R10 ;  /* 0x0000280a01007387 */ /* 0x0009e60000100800 */
[----:B------:R-:W3:Y:S01]  /*14d60*/  MUFU.EX2 R22, R22 ;  /* 0x0000001600167308 */ /* 0x000ee20000000800 */
[----:B------:R4:W-:Y:S04]  /*14d70*/  STL [R1+0x2c], R11 ;  /* 0x00002c0b01007387 */ /* 0x0009e80000100800 */
[----:B------:R4:W-:Y:S03]  /*14d80*/  STL [R1+0x20], R8 ;  /* 0x0000200801007387 */ /* 0x0009e60000100800 */
[----:B------:R-:W3:Y:S01]  /*14d90*/  MUFU.EX2 R23, R23 ;  /* 0x0000001700177308 */ /* 0x000ee20000000800 */
[----:B------:R4:W-:Y:S04]  /*14da0*/  STL [R1+0x24], R9 ;  /* 0x0000240901007387 */ /* 0x0009e80000100800 */
[----:B------:R4:W-:Y:S04]  /*14db0*/  STL [R1+0x18], R6 ;  /* 0x0000180601007387 */ /* 0x0009e80000100800 */
[----:B------:R4:W-:Y:S04]  /*14dc0*/  STL [R1+0x1c], R7 ;  /* 0x00001c0701007387 */ /* 0x0009e80000100800 */
[----:B------:R4:W-:Y:S04]  /*14dd0*/  STL [R1+0x10], R4 ;  /* 0x0000100401007387 */ /* 0x0009e80000100800 */
[----:B------:R4:W-:Y:S01]  /*14de0*/  STL [R1+0x14], R5 ;  /* 0x0000140501007387 */ /* 0x0009e20000100800 */
[----:B-1----:R-:W-:Y:S01]  /*14df0*/  @!P6 FMUL R93, R93, R93 ;  /* 0x0000005d5d5de220 */ /* 0x002fe20000400000 */
[----:B------:R-:W-:Y:S01]  /*14e00*/  LOP3.LUT P6, RZ, R3, 0x3, R2, 0x48, !PT ;  /* 0x0000000303ff7812 */ /* 0x000fe200078c4802 */
[----:B--2---:R-:W-:Y:S01]  /*14e10*/  @!P5 FMUL R90, R90, R90 ;  /* 0x0000005a5a5ad220 */ /* 0x004fe20000400000 */
[----:B-----5:R-:W-:Y:S01]  /*14e20*/  @!P4 FMUL R91, R91, R91 ;  /* 0x0000005b5b5bc220 */ /* 0x020fe20000400000 */
[----:B------:R-:W-:Y:S01]  /*14e30*/  @!P3 FMUL R88, R88, R88 ;  /* 0x000000585858b220 */ /* 0x000fe20000400000 */
[----:B------:R-:W-:Y:S01]  /*14e40*/  @!P2 FMUL R89, R89, R89 ;  /* 0x000000595959a220 */ /* 0x000fe20000400000 */
[----:B---3--:R-:W-:Y:S01]  /*14e50*/  @!P1 FMUL R22, R22, R22 ;  /* 0x0000001616169220 */ /* 0x008fe20000400000 */
[----:B------:R-:W-:Y:S01]  /*14e60*/  @!P0 FMUL R23, R23, R23 ;  /* 0x0000001717178220 */ /* 0x000fe20000400000 */
[----:B------:R-:W-:-:S02]  /*14e70*/  ULOP3.LUT UR55, UR55, 0x1, URZ, 0x3c, !UPT ;  /* 0x0000000137377892 */ /* 0x000fc4000f8e3cff */
[----:B------:R-:W-:Y:S02]  /*14e80*/  USEL UR52, UR41, UR52, UP0 ;  /* 0x0000003429347287 */ /* 0x000fe40008000000 */
[----:B------:R-:W-:Y:S01]  /*14e90*/  USEL UR53, UR53, UR41, UP0 ;  /* 0x0000002935357287 */ /* 0x000fe20008000000 */
[----:B------:R-:W-:Y:S02]  /*14ea0*/  F2FP.F16.F32.PACK_AB R56, R73, R72 ;  /* 0x000000484938723e */ /* 0x000fe400000000ff */
[----:B------:R-:W-:Y:S02]  /*14eb0*/  F2FP.F16.F32.PACK_AB R57, R61, R60 ;  /* 0x0000003c3d39723e */ /* 0x000fe400000000ff */
[----:B------:R-:W-:Y:S02]  /*14ec0*/  F2FP.F16.F32.PACK_AB R58, R65, R64 ;  /* 0x00000040413a723e */ /* 0x000fe400000000ff */
[----:B------:R-:W-:Y:S02]  /*14ed0*/  F2FP.F16.F32.PACK_AB R59, R21, R20 ;  /* 0x00000014153b723e */ /* 0x000fe400000000ff */
[----:B------:R-:W-:-:S02]  /*14ee0*/  F2FP.F16.F32.PACK_AB R60, R15, R14 ;  /* 0x0000000e0f3c723e */ /* 0x000fc400000000ff */
[----:B------:R-:W-:Y:S02]  /*14ef0*/  F2FP.F16.F32.PACK_AB R61, R13, R12 ;  /* 0x0000000c0d3d723e */ /* 0x000fe400000000ff */
        /* <DEDUP_REMOVED lines=55> */
[----:B------:R-:W-:Y:S01]  /*15270*/  F2FP.F16.F32.PACK_AB R53, R23, R22 ;  /* 0x000000161735723e */ /* 0x000fe200000000ff */
[----:B----4-:R-:W-:Y:S06]  /*15280*/  @!P6 BRA `(.L_x_258) ;  /* 0x000000000040e947 */ /* 0x010fec0003800000 */
        /* <DEDUP_REMOVED lines=16> */
.L_x_258:
[----:B------:R-:W-:Y:S05]  /*15390*/  WARPSYNC.ALL ;  /* 0x0000000000007948 */ /* 0x000fea0003800000 */
[----:B------:R1:W-:Y:S02]  /*153a0*/  STTM.x32 tmem[UR44], R56 ;  /* 0x00000038000079ed */ /* 0x0003e400082c002c */
[----:B-1----:R-:W2:Y:S01]  /*153b0*/  LDL R87, [R1+0x64] ;  /* 0x0000640001577983 */ /* 0x002ea20000100800 */
[----:B------:R-:W-:Y:S01]  /*153c0*/  UIADD3 UR4, UPT, UPT, UR44, 0x20, URZ ;  /* 0x000000202c047890 */ /* 0x000fe2000fffe0ff */
[----:B------:R-:W1:Y:S03]  /*153d0*/  S2R R58, SR_TID.X ;  /* 0x00000000003a7919 */ /* 0x000e660000002100 */
[----:B------:R-:W-:-:S06]  /*153e0*/  USHF.R.U32.HI UR4, URZ, 0x15, UR4 ;  /* 0x00000015ff047899 */ /* 0x000fcc0008011604 */
[----:B------:R-:W-:Y:S02]  /*153f0*/  MOV R0, UR4 ;  /* 0x0000000400007c02 */ /* 0x000fe40008000f00 */
[----:B-1----:R-:W-:Y:S02]  /*15400*/  SHF.R.U32.HI R59, RZ, 0x5, R58 ;  /* 0x00000005ff3b7819 */ /* 0x002fe4000001163a */
[----:B--2---:R-:W-:-:S04]  /*15410*/  FSETP.NEU.AND P0, PT, R87, -INF , PT ;  /* 0xff8000005700780b */ /* 0x004fc80003f0d000 */
[----:B------:R-:W-:Y:S02]  /*15420*/  FSEL R2, R87, RZ, P0 ;  /* 0x000000ff57027208 */ /* 0x000fe40000000000 */
[----:B------:R-:W-:-:S03]  /*15430*/  LOP3.LUT P0, RZ, R0, 0x3, R59, 0x48, !PT ;  /* 0x0000000300ff7812 */ /* 0x000fc6000780483b */
[----:B------:R-:W-:-:S04]  /*15440*/  FMUL R2, R2, -UR37 ;  /* 0x8000002502027c20 */ /* 0x000fc80008400000 */
[--C-:B------:R-:W-:Y:S02]  /*15450*/  FFMA2 R54, R54.F32x2.HI_LO, UR37.F32, R2.reuse.F32 ;  /* 0x0000002536367c49 */ /* 0x100fe40009200002 */
[----:B------:R-:W-:-:S03]  /*15460*/  FFMA2 R2, R18.F32x2.HI_LO, UR37.F32, R2.F32 ;  /* 0x0000002512027c49 */ /* 0x000fc60009200002 */
[----:B------:R-:W-:Y:S02]  /*15470*/  FSETP.GEU.AND P4, PT, R54, -126, PT ;  /* 0xc2fc00003600780b */ /* 0x000fe40003f8e000 */
[----:B------:R-:W-:Y:S02]  /*15480*/  FSETP.GEU.AND P3, PT, R55, -126, PT ;  /* 0xc2fc00003700780b */ /* 0x000fe40003f6e000 */
[----:B------:R-:W-:Y:S02]  /*15490*/  FSETP.GEU.AND P2, PT, R2, -126, PT ;  /* 0xc2fc00000200780b */ /* 0x000fe40003f4e000 */
[----:B------:R-:W-:-:S07]  /*154a0*/  FSETP.GEU.AND P1, PT, R3, -126, PT ;  /* 0xc2fc00000300780b */ /* 0x000fce0003f2e000 */
[----:B------:R-:W-:Y:S02]  /*154b0*/  @!P4 FMUL R54, R54, 0.5 ;  /* 0x3f0000003636c820 */ /* 0x000fe40000400000 */
[----:B------:R-:W-:Y:S02]  /*154c0*/  @!P3 FMUL R55, R55, 0.5 ;  /* 0x3f0000003737b820 */ /* 0x000fe40000400000 */
[----:B------:R-:W-:Y:S01]  /*154d0*/  @!P2 FMUL R2, R2, 0.5 ;  /* 0x3f0000000202a820 */ /* 0x000fe20000400000 */
[----:B------:R-:W1:Y:S01]  /*154e0*/  MUFU.EX2 R56, R54 ;  /* 0x0000003600387308 */ /* 0x000e620000000800 */
[----:B------:R-:W-:-:S07]  /*154f0*/  @!P1 FMUL R3, R3, 0.5 ;  /* 0x3f00000003039820 */ /* 0x000fce0000400000 */
[----:B------:R-:W2:Y:S08]  /*15500*/  MUFU.EX2 R57, R55 ;  /* 0x0000003700397308 */ /* 0x000eb00000000800 */
[----:B------:R-:W3:Y:S01]  /*15510*/  MUFU.EX2 R18, R2 ;  /* 0x0000000200127308 */ /* 0x000ee20000000800 */
[----:B-1----:R-:W-:-:S07]  /*15520*/  @!P4 FMUL R56, R56, R56 ;  /* 0x000000383838c220 */ /* 0x002fce0000400000 */
[----:B------:R-:W1:Y:S01]  /*15530*/  MUFU.EX2 R19, R3 ;  /* 0x0000000300137308 */ /* 0x000e620000000800 */
[----:B--2---:R-:W-:-:S05]  /*15540*/  @!P3 FMUL R57, R57, R57 ;  /* 0x000000393939b220 */ /* 0x004fca0000400000 */
[----:B------:R-:W-:Y:S01]  /*15550*/  F2FP.F16.F32.PACK_AB R54, R57, R56 ;  /* 0x000000383936723e */ /* 0x000fe200000000ff */
[----:B---3--:R-:W-:Y:S01]  /*15560*/  @!P2 FMUL R18, R18, R18 ;  /* 0x000000121212a220 */ /* 0x008fe20000400000 */
[----:B-1----:R-:W-:-:S05]  /*15570*/  @!P1 FMUL R19, R19, R19 ;  /* 0x0000001313139220 */ /* 0x002fca0000400000 */
[----:B------:R-:W-:Y:S01]  /*15580*/  F2FP.F16.F32.PACK_AB R55, R19, R18 ;  /* 0x000000121337723e */ /* 0x000fe200000000ff */
[----:B------:R-:W-:Y:S06]  /*15590*/  @!P0 BRA `(.L_x_259) ;  /* 0x0000000000408947 */ /* 0x000fec0003800000 */
        /* <DEDUP_REMOVED lines=16> */
.L_x_259:
[----:B------:R-:W-:Y:S01]  /*156a0*/  MOV R0, UR47 ;  /* 0x0000002f00007c02 */ /* 0x000fe20008000f00 */
[----:B------:R-:W-:Y:S05]  /*156b0*/  WARPSYNC.ALL ;  /* 0x0000000000007948 */ /* 0x000fea0003800000 */
[----:B------:R-:W-:Y:S01]  /*156c0*/  ISETP.GT.U32.AND P1, PT, R0, 0x1, PT ;  /* 0x000000010000780c */ /* 0x000fe20003f24070 */
[----:B------:R1:W-:Y:S01]  /*156d0*/  STTM.x32 tmem[UR44+0x20], R24 ;  /* 0x00002018000079ed */ /* 0x0003e200082c002c */
[----:B------:R-:W2:Y:S11]  /*156e0*/  FENCE.VIEW.ASYNC.T ;  /* 0x00000000000073c6 */ /* 0x000eb60000000200 */
[----:B------:R-:W-:Y:S05]  /*156f0*/  @P1 BRA `(.L_x_260) ;  /* 0x0000000000081947 */ /* 0x000fea0003800000 */
[----:B------:R-:W-:Y:S05]  /*15700*/  BPT.TRAP 0x1 ;  /* 0x000000040000795c */ /* 0x000fea0000300000 */
[----:B------:R-:W-:Y:S05]  /*15710*/  BPT.TRAP 0x1 ;  /* 0x000000040000795c */ /* 0x000fea0000300000 */
.L_x_260:
[----:B------:R-:W3:Y:S01]  /*15720*/  S2UR UR4, SR_CgaCtaId ;  /* 0x00000000000479c3 */ /* 0x000ee20000008800 */
[----:B------:R-:W-:Y:S01]  /*15730*/  UISETP.NE.AND UP0, UPT, UR56, URZ, UPT ;  /* 0x000000ff3800728c */ /* 0x000fe2000bf05270 */
[----:B------:R-:W-:Y:S02]  /*15740*/  UMOV UR5, 0x400 ;  /* 0x0000040000057882 */ /* 0x000fe40000000000 */
[----:B---3--:R-:W-:-:S04]  /*15750*/  ULEA UR4, UR4, UR5, 0x18 ;  /* 0x0000000504047291 */ /* 0x008fc8000f8ec0ff */
[----:B------:R-:W-:-:S04]  /*15760*/  UIADD3 UR5, UPT, UPT, UR4, 0xe068, URZ ;  /* 0x0000e06804057890 */ /* 0x000fc8000fffe0ff */
[----:B------:R-:W-:-:S04]  /*15770*/  @UP0 UIADD3 UR5, UPT, UPT, UR4, 0xe058, URZ ;  /* 0x0000e05804050890 */ /* 0x000fc8000fffe0ff */
[----:B------:R-:W-:-:S09]  /*15780*/  UPRMT UR5, UR43, 0x654, UR5 ;  /* 0x000006542b057896 */ /* 0x000fd20008000005 */
[----:B--2---:R-:W-:Y:S01]  /*15790*/  SYNCS.ARRIVE.TRANS64.RED.A1T0 RZ, [UR5], RZ ;  /* 0x000000ffffff79a7 */ /* 0x004fe20008100405 */
[----:B------:R-:W-:-:S04]  /*157a0*/  USEL UR5, UR51, UR54, UP0 ;  /* 0x0000003633057287 */ /* 0x000fc80008000000 */
[----:B------:R-:W-:-:S04]  /*157b0*/  ULOP3.LUT UR5, UR5, 0x1, URZ, 0x3c, !UPT ;  /* 0x0000000105057892 */ /* 0x000fc8000f8e3cff */
[----:B------:R-:W-:Y:S02]  /*157c0*/  USEL UR51, UR5, UR51, UP0 ;  /* 0x0000003305337287 */ /* 0x000fe40008000000 */
[----:B------:R-:W-:Y:S02]  /*157d0*/  USEL UR54, UR54, UR5, UP0 ;  /* 0x0000000536367287 */ /* 0x000fe40008000000 */
[----:B------:R-:W-:-:S09]  /*157e0*/  UISETP.NE.AND UP0, UPT, UR48, URZ, UPT ;  /* 0x000000ff3000728c */ /* 0x000fd2000bf05270 */
[----:B------:R-:W-:Y:S05]  /*157f0*/  BRA.U UP0, `(.L_x_261) ;  /* 0x0000000100047547 */ /* 0x000fea000b800000 */
[----:B------:R-:W-:Y:S05]  /*15800*/  BPT.TRAP 0x1 ;  /* 0x000000040000795c */ /* 0x000fea0000300000 */
.L_x_261:
[----:B------:R-:W2:Y:S04]  /*15810*/  LDL.LU R2, [R1+0x50] ;  /* 0x0000500001027983 */ /* 0x000ea80000300800 */
[----:B------:R-:W2:Y:S04]  /*15820*/  LDL.LU R3, [R1+0x54] ;  /* 0x0000540001037983 */ /* 0x000ea80000300800 */
[----:B------:R-:W3:Y:S04]  /*15830*/  LDL.LU R4, [R1+0x48] ;  /* 0x0000480001047983 */ /* 0x000ee80000300800 */
[----:B------:R-:W3:Y:S04]  /*15840*/  LDL.LU R5, [R1+0x4c] ;  /* 0x00004c0001057983 */ /* 0x000ee80000300800 */
[----:B------:R-:W4:Y:S04]  /*15850*/  LDL.LU R14, [R1+0x30] ;  /* 0x00003000010e7983 */ /* 0x000f280000300800 */
[----:B------:R-:W4:Y:S04]  /*15860*/  LDL.LU R15, [R1+0x34] ;  /* 0x00003400010f7983 */ /* 0x000f280000300800 */
[----:B------:R-:W5:Y:S04]  /*15870*/  LDL.LU R6, [R1+0x40] ;  /* 0x0000400001067983 */ /* 0x000f680000300800 */
[----:B------:R-:W5:Y:S04]  /*15880*/  LDL.LU R7, [R1+0x44] ;  /* 0x0000440001077983 */ /* 0x000f680000300800 */
[----:B------:R-:W5:Y:S04]  /*15890*/  LDL.LU R12, [R1+0x28] ;  /* 0x00002800010c7983 */ /* 0x000f680000300800 */
[----:B------:R-:W5:Y:S04]  /*158a0*/  LDL.LU R13, [R1+0x2c] ;  /* 0x00002c00010d7983 */ /* 0x000f680000300800 */
[----:B------:R-:W5:Y:S04]  /*158b0*/  LDL.LU R10, [R1+0x20] ;  /* 0x00002000010a7983 */ /* 0x000f680000300800 */
[----:B------:R-:W5:Y:S04]  /*158c0*/  LDL.LU R11, [R1+0x24] ;  /* 0x00002400010b7983 */ /* 0x000f680000300800 */
[----:B------:R-:W5:Y:S04]  /*158d0*/  LDL.LU R8, [R1+0x10] ;  /* 0x0000100001087983 */ /* 0x000f680000300800 */
[----:B------:R-:W5:Y:S01]  /*158e0*/  LDL.LU R9, [R1+0x14] ;  /* 0x0000140001097983 */ /* 0x000f620000300800 */
[----:B------:R-:W-:Y:S01]  /*158f0*/  UISETP.NE.AND UP0, UPT, UR56, URZ, UPT ;  /* 0x000000ff3800728c */ /* 0x000fe2000bf05270 */
[----:B------:R-:W-:Y:S01]  /*15900*/  MOV R0, UR41 ;  /* 0x0000002900007c02 */ /* 0x000fe20008000f00 */
[----:B------:R-:W-:Y:S01]  /*15910*/  UIADD3 UR6, UPT, UPT, UR4, 0xe078, URZ ;  /* 0x0000e07804067890 */ /* 0x000fe2000fffe0ff */
[----:B------:R-:W-:-:S02]  /*15920*/  FSETP.NEU.AND P0, PT, R87, -INF , PT ;  /* 0xff8000005700780b */ /* 0x000fc40003f0d000 */
[----:B------:R-:W-:-:S06]  /*15930*/  SHF.L.U32 R0, R0, 0x1f, RZ ;  /* 0x0000001f00007819 */ /* 0x000fcc00000006ff */
[----:B------:R-:W-:-:S09]  /*15940*/  @!UP0 UIADD3 UR6, UPT, UPT, UR4, 0xe088, URZ ;  /* 0x0000e08804068890 */ /* 0x000fd2000fffe0ff */
[----:B------:R-:W1:Y:S01]  /*15950*/  SYNCS.PHASECHK.TRANS64.TRYWAIT P2, [UR6], R0 ;  /* 0x00000000ff0075a7 */ /* 0x000e620008041106 */
[----:B--2---:R-:W-:Y:S02]  /*15960*/  FADD2 R2, R2.F32x2.HI_LO, RZ.F32 ;  /* 0x000000ff0202724b */ /* 0x004fe40000200000 */
[----:B---3--:R-:W-:Y:S02]  /*15970*/  FADD2 R4, R4.F32x2.HI_LO, RZ.F32 ;  /* 0x000000ff0404724b */ /* 0x008fe40000200000 */
[----:B----4-:R-:W-:Y:S02]  /*15980*/  FADD2 R2, R2.F32x2.HI_LO, R14.F32x2.HI_LO ;  /* 0x0000000e0202724b */ /* 0x010fe40000000000 */
[----:B-----5:R-:W-:Y:S02]  /*15990*/  FADD2 R6, R6.F32x2.HI_LO, RZ.F32 ;  /* 0x000000ff0606724b */ /* 0x020fe40000200000 */
[----:B------:R-:W-:-:S04]  /*159a0*/  FADD2 R4, R4.F32x2.HI_LO, R12.F32x2.HI_LO ;  /* 0x0000000c0404724b */ /* 0x000fc80000000000 */
[----:B------:R-:W-:Y:S02]  /*159b0*/  FADD2 R4, R4.F32x2.HI_LO, R188.F32x2.HI_LO ;  /* 0x000000bc0404724b */ /* 0x000fe40000000000 */
[----:B------:R-:W-:Y:S02]  /*159c0*/  FADD2 R6, R6.F32x2.HI_LO, R10.F32x2.HI_LO ;  /* 0x0000000a0606724b */ /* 0x000fe40000000000 */
[----:B------:R-:W-:Y:S02]  /*159d0*/  FADD2 R4, R4.F32x2.HI_LO, R180.F32x2.HI_LO ;  /* 0x000000b40404724b */ /* 0x000fe40000000000 */
[----:B------:R-:W-:Y:S02]  /*159e0*/  FADD2 R6, R6.F32x2.HI_LO, R186.F32x2.HI_LO ;  /* 0x000000ba0606724b */ /* 0x000fe40000000000 */
[----:B------:R-:W-:Y:S02]  /*159f0*/  FADD2 R4, R4.F32x2.HI_LO, R172.F32x2.HI_LO ;  /* 0x000000ac0404724b */ /* 0x000fe40000000000 */
[----:B------:R-:W-:Y:S01]  /*15a00*/  FADD2 R2, R2.F32x2.HI_LO, R8.F32x2.HI_LO ;  /* 0x000000080202724b */ /* 0x000fe20000000000 */
[----:B------:R-:W-:Y:S01]  /*15a10*/  FSEL R8, R87, RZ, P0 ;  /* 0x000000ff57087208 */ /* 0x000fe20000000000 */
[----:B------:R-:W-:-:S02]  /*15a20*/  FADD2 R6, R6.F32x2.HI_LO, R178.F32x2.HI_LO ;  /* 0x000000b20606724b */ /* 0x000fc40000000000 */
[----:B------:R-:W-:Y:S01]  /*15a30*/  FADD2 R2, R2.F32x2.HI_LO, R182.F32x2.HI_LO ;  /* 0x000000b60202724b */ /* 0x000fe20000000000 */
[----:B------:R-:W-:Y:S01]  /*15a40*/  FSETP.NEU.AND P0, PT, R17, R8, PT ;  /* 0x000000081100720b */ /* 0x000fe20003f0d000 */
[----:B------:R-:W-:Y:S02]  /*15a50*/  FADD2 R6, R6.F32x2.HI_LO, R170.F32x2.HI_LO ;  /* 0x000000aa0606724b */ /* 0x000fe40000000000 */
[----:B------:R-:W-:-:S04]  /*15a60*/  FADD2 R2, R2.F32x2.HI_LO, R174.F32x2.HI_LO ;  /* 0x000000ae0202724b */ /* 0x000fc80000000000 */
[----:B------:R-:W-:Y:S01]  /*15a70*/  FADD2 R2, R2.F32x2.HI_LO, R166.F32x2.HI_LO ;  /* 0x000000a60202724b */ /* 0x000fe20000000000 */
[----:B-1----:R-:W-:Y:S06]  /*15a80*/  @!P2 BRA `(.L_x_262) ;  /* 0x0000004c0004a947 */ /* 0x002fec0003800000 */
.L_x_443:
[----:B------:R-:W-:Y:S01]  /*15a90*/  BSSY.RECONVERGENT B0, `(.L_x_263) ;  /* 0x000000a000007945 */ /* 0x000fe20003800200 */
[----:B-1----:R-:W-:-:S03]  /*15aa0*/  MOV R9, 0x3f000000 ;  /* 0x3f00000000097802 */ /* 0x002fc60000000f00 */
[----:B------:R-:W-:Y:S05]  /*15ab0*/  @!P0 BRA `(.L_x_264) ;  /* 0x00000000001c8947 */ /* 0x000fea0003800000 */
[----:B------:R-:W-:-:S04]  /*15ac0*/  FADD R0, -R8, R17 ;  /* 0x0000001108007221 */ /* 0x000fc80000000100 */
[----:B------:R-:W-:-:S05]  /*15ad0*/  FMUL R0, R0, UR37 ;  /* 0x0000002500007c20 */ /* 0x000fca0008400000 */
[----:B------:R-:W-:-:S13]  /*15ae0*/  FSETP.GEU.AND P0, PT, R0, -126, PT ;  /* 0xc2fc00000000780b */ /* 0x000fda0003f0e000 */
[----:B------:R-:W-:-:S04]  /*15af0*/  @!P0 FMUL R0, R0, 0.5 ;  /* 0x3f00000000008820 */ /* 0x000fc80000400000 */
[----:B------:R-:W1:Y:S02]  /*15b00*/  MUFU.EX2 R9, R0 ;  /* 0x0000000000097308 */ /* 0x000e640000000800 */
[----:B-1----:R-:W-:-:S04]  /*15b10*/  @!P0 FMUL R9, R9, R9 ;  /* 0x0000000909098220 */ /* 0x002fc80000400000 */
[----:B------:R-:W-:Y:S02]  /*15b20*/  FMUL R9, R9, 0.5 ;  /* 0x3f00000009097820 */ /* 0x000fe40000400000 */
.L_x_264:
[----:B------:R-:W-:Y:S05]  /*15b30*/  BSYNC.RECONVERGENT B0 ;  /* 0x0000000000007941 */ /* 0x000fea0003800200 */
.L_x_263:
[----:B------:R-:W2:Y:S04]  /*15b40*/  LDL.LU.64 R14, [R1+0x58] ;  /* 0x00005800010e7983 */ /* 0x000ea80000300a00 */
[----:B------:R-:W3:Y:S04]  /*15b50*/  LDL.LU.64 R12, [R1+0x38] ;  /* 0x00003800010c7983 */ /* 0x000ee80000300a00 */
[----:B------:R-:W4:Y:S01]  /*15b60*/  LDL.LU.64 R10, [R1+0x18] ;  /* 0x00001800010a7983 */ /* 0x000f220000300a00 */
[----:B------:R-:W-:Y:S01]  /*15b70*/  FMUL R8, R9, R16 ;  /* 0x0000001009087220 */ /* 0x000fe20000400000 */
[----:B------:R-:W-:Y:S01]  /*15b80*/  FADD2 R4, R4.F32x2.HI_LO, R164.F32x2.HI_LO ;  /* 0x000000a40404724b */ /* 0x000fe20000000000 */
[----:B------:R-:W-:Y:S01]  /*15b90*/  UISETP.NE.AND UP0, UPT, UR50, 0x1, UPT ;  /* 0x000000013200788c */ /* 0x000fe2000bf05270 */
        /* <DEDUP_REMOVED lines=30> */
[----:B------:R-:W-:-:S04]  /*15d80*/  FADD2 R6, R6.F32x2.HI_LO, R18.F32x2.HI_LO ;  /* 0x000000120606724b */ /* 0x000fc80000000000 */
[----:B------:R-:W-:Y:S02]  /*15d90*/  FADD2 R4, R4.F32x2.HI_LO, R6.F32x2.HI_LO ;  /* 0x000000060404724b */ /* 0x000fe40000000000 */
[----:B--2---:R-:W-:-:S04]  /*15da0*/  FADD2 R8, R8.F32, R14.F32x2.HI_LO ;  /* 0x0000000e0808724b */ /* 0x004fc80000040000 */
[----:B---3--:R-:W-:-:S04]  /*15db0*/  FADD2 R8, R8.F32x2.HI_LO, R12.F32x2.HI_LO ;  /* 0x0000000c0808724b */ /* 0x008fc80000000000 */
[----:B----4-:R-:W-:-:S04]  /*15dc0*/  FADD2 R8, R8.F32x2.HI_LO, R10.F32x2.HI_LO ;  /* 0x0000000a0808724b */ /* 0x010fc80000000000 */
[----:B------:R-:W-:-:S04]  /*15dd0*/  FADD2 R8, R8.F32x2.HI_LO, R184.F32x2.HI_LO ;  /* 0x000000b80808724b */ /* 0x000fc80000000000 */
        /* <DEDUP_REMOVED lines=14> */
[----:B------:R-:W-:Y:S01]  /*15ec0*/  FADD R16, R2, R3 ;  /* 0x0000000302107221 */ /* 0x000fe20000000000 */
[----:B------:R-:W-:Y:S06]  /*15ed0*/  BRA.U UP0, `(.L_x_265) ;  /* 0x0000000100987547 */ /* 0x000fec000b800000 */
[----:B------:R-:W-:Y:S05]  /*15ee0*/  @P1 BRA `(.L_x_266) ;  /* 0x0000000000041947 */ /* 0x000fea0003800000 */
[----:B------:R-:W-:Y:S05]  /*15ef0*/  BPT.TRAP 0x1 ;  /* 0x000000040000795c */ /* 0x000fea0000300000 */
.L_x_266:
        /* <DEDUP_REMOVED lines=14> */
.L_x_445:
        /* <DEDUP_REMOVED lines=17> */
.L_x_268:
[----:B------:R-:W2:Y:S01]  /*160f0*/  LDL R19, [R1+0x64] ;  /* 0x0000640001137983 */ /* 0x000ea20000100800 */
[----:B------:R-:W-:Y:S05]  /*16100*/  WARPSYNC.ALL ;  /* 0x0000000000007948 */ /* 0x000fea0003800000 */
[----:B------:R-:W-:Y:S02]  /*16110*/  R2UR UR4, R2 ;  /* 0x00000000020472ca */ /* 0x000fe400000e0000 */
[----:B------:R-:W-:-:S11]  /*16120*/  MOV R18, R16 ;  /* 0x0000001000127202 */ /* 0x000fd60000000f00 */
[----:B--2---:R2:W-:Y:S02]  /*16130*/  STTM.x2 tmem[UR4], R18 ;  /* 0x00000012000079ed */ /* 0x0045e400080c0004 */
.L_x_265:
[----:B-1----:R-:W3:Y:S01]  /*16140*/  LDL.LU R0, [R1+0x64] ;  /* 0x0000640001007983 */ /* 0x002ee20000300800 */
[----:B------:R-:W-:Y:S02]  /*16150*/  UISETP.GT.AND UP0, UPT, UR50, 0x1, UPT ;  /* 0x000000013200788c */ /* 0x000fe4000bf04270 */
[----:B------:R-:W-:Y:S02]  /*16160*/  UIADD3 UR4, UPT, UPT, UR50, -0x1, URZ ;  /* 0xffffffff32047890 */ /* 0x000fe4000fffe0ff */
[----:B------:R-:W-:-:S05]  /*16170*/  UIADD3 UR49, UPT, UPT, UR49, 0x80, URZ ;  /* 0x0000008031317890 */ /* 0x000fca000fffe0ff */
[----:B------:R-:W-:Y:S01]  /*16180*/  UMOV UR50, UR4 ;  /* 0x0000000400327c82 */ /* 0x000fe20008000000 */
[----:B---3--:R-:W-:Y:S01]  /*16190*/  MOV R17, R0 ;  /* 0x0000000000117202 */ /* 0x008fe20000000f00 */
[----:B------:R-:W-:Y:S06]  /*161a0*/  BRA.U UP0, `(.L_x_269) ;  /* 0xffffff9100247547 */ /* 0x000fec000b83ffff */
.L_x_248:
[----:B------:R-:W-:-:S09]  /*161b0*/  UISETP.NE.AND UP0, UPT, UR48, URZ, UPT ;  /* 0x000000ff3000728c */ /* 0x000fd2000bf05270 */
[----:B------:R-:W-:Y:S05]  /*161c0*/  BRA.U UP0, `(.L_x_270) ;  /* 0x0000000100047547 */ /* 0x000fea000b800000 */
[----:B-1-34-:R-:W-:Y:S05]  /*161d0*/  BPT.TRAP 0x1 ;  /* 0x000000040000795c */ /* 0x01afea0000300000 */
.L_x_270:
[----:B------:R-:W5:Y:S01]  /*161e0*/  S2UR UR5, SR_CgaCtaId ;  /* 0x00000000000579c3 */ /* 0x000f620000008800 */
[----:B------:R-:W-:Y:S01]  /*161f0*/  UISETP.NE.AND UP1, UPT, UR56, URZ, UPT ;  /* 0x000000ff3800728c */ /* 0x000fe2000bf25270 */
[----:B------:R-:W-:-:S03]  /*16200*/  UMOV UR4, 0x400 ;  /* 0x0000040000047882 */ /* 0x000fc60000000000 */
[----:B------:R-:W-:-:S04]  /*16210*/  USEL UR6, UR52, UR53, UP1 ;  /* 0x0000003534067287 */ /* 0x000fc80008800000 */
[----:B------:R-:W-:Y:S02]  /*16220*/  ULOP3.LUT UR6, UR6, 0x1, URZ, 0x3c, !UPT ;  /* 0x0000000106067892 */ /* 0x000fe4000f8e3cff */
[----:B-----5:R-:W-:-:S04]  /*16230*/  ULEA UR5, UR5, UR4, 0x18 ;  /* 0x0000000405057291 */ /* 0x020fc8000f8ec0ff */
[----:B------:R-:W-:Y:S02]  /*16240*/  UIADD3 UR4, UPT, UPT, UR5, 0xe080, URZ ;  /* 0x0000e08005047890 */ /* 0x000fe4000fffe0ff */
[----:B------:R-:W-:-:S09]  /*16250*/  @UP1 UIADD3 UR4, UPT, UPT, UR5, 0xe070, URZ ;  /* 0x0000e07005041890 */ /* 0x000fd2000fffe0ff */
[----:B------:R-:W-:Y:S01]  /*16260*/  SYNCS.ARRIVE.TRANS64.A1T0 RZ, [UR4], RZ ;  /* 0x000000ffffff79a7 */ /* 0x000fe20008100004 */
[----:B------:R-:W-:Y:S05]  /*16270*/  BRA.U UP0, `(.L_x_271) ;  /* 0x0000000100047547 */ /* 0x000fea000b800000 */
[----:B-1-34-:R-:W-:Y:S05]  /*16280*/  BPT.TRAP 0x1 ;  /* 0x000000040000795c */ /* 0x01afea0000300000 */
.L_x_271:
[----:B------:R-:W-:Y:S01]  /*16290*/  UISETP.NE.AND UP0, UPT, UR56, URZ, UPT ;  /* 0x000000ff3800728c */ /* 0x000fe2000bf05270 */
[----:B-1----:R-:W-:Y:S01]  /*162a0*/  MOV R3, UR6 ;  /* 0x0000000600037c02 */ /* 0x002fe20008000f00 */
[----:B------:R-:W-:-:S03]  /*162b0*/  UIADD3 UR4, UPT, UPT, UR5, 0xe078, URZ ;  /* 0x0000e07805047890 */ /* 0x000fc6000fffe0ff */
[----:B------:R-:W-:-:S06]  /*162c0*/  SHF.L.U32 R3, R3, 0x1f, RZ ;  /* 0x0000001f03037819 */ /* 0x000fcc00000006ff */
[----:B------:R-:W-:Y:S02]  /*162d0*/  @!UP0 UIADD3 UR4, UPT, UPT, UR5, 0xe088, URZ ;  /* 0x0000e08805048890 */ /* 0x000fe4000fffe0ff */
[----:B------:R-:W-:-:S07]  /*162e0*/  UISETP.GT.U32.AND UP0, UPT, UR47, 0x1, UPT ;  /* 0x000000012f00788c */ /* 0x000fce000bf04070 */
[----:B------:R-:W1:Y:S02]  /*162f0*/  SYNCS.PHASECHK.TRANS64.TRYWAIT P0, [UR4], R3 ;  /* 0x00000003ff0075a7 */ /* 0x000e640008001104 */
[----:B-1----:R-:W-:Y:S05]  /*16300*/  @!P0 BRA `(.L_x_272) ;  /* 0x0000004400148947 */ /* 0x002fea0003800000 */
.L_x_447:
[----:B------:R-:W-:Y:S05]  /*16310*/  BRA.U UP0, `(.L_x_273) ;  /* 0x0000000100087547 */ /* 0x000fea000b800000 */
[----:B---34-:R-:W-:Y:S05]  /*16320*/  BPT.TRAP 0x1 ;  /* 0x000000040000795c */ /* 0x018fea0000300000 */
[----:B------:R-:W-:Y:S05]  /*16330*/  BPT.TRAP 0x1 ;  /* 0x000000040000795c */ /* 0x000fea0000300000 */
.L_x_273:
[----:B------:R-:W-:Y:S02]  /*16340*/  UISETP.NE.AND UP0, UPT, UR56, URZ, UPT ;  /* 0x000000ff3800728c */ /* 0x000fe4000bf05270 */
[----:B------:R-:W-:Y:S02]  /*16350*/  UIADD3 UR4, UPT, UPT, UR5, 0xe068, URZ ;  /* 0x0000e06805047890 */ /* 0x000fe4000fffe0ff */
[----:B------:R-:W-:Y:S02]  /*16360*/  USEL UR53, UR53, UR6, UP0 ;  /* 0x0000000635357287 */ /* 0x000fe40008000000 */
[----:B------:R-:W-:-:S05]  /*16370*/  USEL UR52, UR6, UR52, UP0 ;  /* 0x0000003406347287 */ /* 0x000fca0008000000 */
[----:B------:R-:W-:-:S04]  /*16380*/  @UP0 UIADD3 UR4, UPT, UPT, UR5, 0xe058, URZ ;  /* 0x0000e05805040890 */ /* 0x000fc8000fffe0ff */
[----:B------:R-:W-:-:S09]  /*16390*/  UPRMT UR4, UR43, 0x654, UR4 ;  /* 0x000006542b047896 */ /* 0x000fd20008000004 */
[----:B------:R-:W-:Y:S01]  /*163a0*/  SYNCS.ARRIVE.TRANS64.RED.A1T0 RZ, [UR4], RZ ;  /* 0x000000ffffff79a7 */ /* 0x000fe20008100404 */
[----:B------:R-:W-:-:S04]  /*163b0*/  USEL UR4, UR51, UR54, UP0 ;  /* 0x0000003633047287 */ /* 0x000fc80008000000 */
[----:B------:R-:W-:-:S04]  /*163c0*/  ULOP3.LUT UR4, UR4, 0x1, URZ, 0x3c, !UPT ;  /* 0x0000000104047892 */ /* 0x000fc8000f8e3cff */
[----:B------:R-:W-:Y:S02]  /*163d0*/  USEL UR51, UR4, UR51, UP0 ;  /* 0x0000003304337287 */ /* 0x000fe40008000000 */
[----:B------:R-:W-:-:S12]  /*163e0*/  USEL UR54, UR54, UR4, UP0 ;  /* 0x0000000436367287 */ /* 0x000fd80008000000 */
.L_x_223:
[----:B------:R-:W1:Y:S01]  /*163f0*/  LDCU UR5, c[0x0][0x370] ;  /* 0x00006e00ff0577ac */ /* 0x000e620008000800 */
[----:B------:R-:W5:Y:S01]  /*16400*/  LDCU UR4, c[0x0][0x900] ;  /* 0x00012000ff0477ac */ /* 0x000f620008000800 */
[----:B-1----:R-:W-:-:S04]  /*16410*/  UIADD3 UR36, UPT, UPT, UR5, UR36, URZ ;  /* 0x0000002405247290 */ /* 0x002fc8000fffe0ff */
[----:B-----5:R-:W-:-:S09]  /*16420*/  UISETP.GE.AND UP0, UPT, UR36, UR4, UPT ;  /* 0x000000042400728c */ /* 0x020fd2000bf06270 */
[----:B------:R-:W-:Y:S05]  /*16430*/  BRA.U !UP0, `(.L_x_274) ;  /* 0xffffff4508487547 */ /* 0x000fea000b83ffff */
[----:B---34-:R-:W-:Y:S05]  /*16440*/  EXIT ;  /* 0x000000000000794d */ /* 0x018fea0003800000 */
.L_x_26:
[----:B------:R-:W-:-:S05]  /*16450*/  IMAD.MOV.U32 R3, RZ, RZ, -0x4 ;  /* 0xfffffffcff037424 */ /* 0x000fca00078e00ff */
[----:B------:R-:W-:-:S05]  /*16460*/  VIADDMNMX.U32 R0, R2, R3, 0x2, PT ;  /* 0x0000000202007446 */ /* 0x000fca0003800003 */
[----:B------:R-:W-:-:S04]  /*16470*/  IMAD.SHL.U32 R0, R0, 0x4, RZ ;  /* 0x0000000400007824 */ /* 0x000fc800078e00ff */
[----:B------:R-:W1:Y:S02]  /*16480*/  LDC R2, c[0x2][R0] ;  /* 0x0080000000027b82 */ /* 0x000e640000000800 */
[----:B-1----:R-:W-:-:S04]  /*16490*/  SHF.R.S32.HI R3, RZ, 0x1f, R2 ;  /* 0x0000001fff037819 */ /* 0x002fc80000011402 */
.L_x_500:
[----:B------:R-:W-:Y:S05]  /*164a0*/  BRX R2 -0x164b0                                                                                                                                                                                                                                                                                                                                                                                                                                                                                                                                                                                     (*"BRANCH_TARGETS .L_x_501,.L_x_502,.L_x_503"*) ;  /* 0xfffffe9802d47949 */ /* 0x000fea000383ffff */
.L_x_503:
[----:B------:R-:W-:-:S08]  /*164b0*/  NOP ;  /* 0x0000000000007918 */ /* 0x000fd00000000000 */
[----:B------:R-:W-:-:S00]  /*164c0*/  USETMAXREG.DEALLOC.CTAPOOL 0x18 ;  /* 0x00000018000079c8 */ /* 0x000fc000080e0500 */
[----:B------:R-:W-:Y:S05]  /*164d0*/  EXIT ;  /* 0x000000000000794d */ /* 0x000fea0003800000 */
.L_x_501:
[----:B------:R-:W-:-:S08]  /*164e0*/  NOP ;  /* 0x0000000000007918 */ /* 0x000fd00000000000 */
[----:B------:R-:W1:-:S00]  /*164f0*/  USETMAXREG.DEALLOC.CTAPOOL 0x20 ;  /* 0x00000020000079c8 */ /* 0x000e4000080e0500 */
[----:B-1----:R-:W1:Y:S02]  /*16500*/  LDC R0, c[0x0][0x900] ;  /* 0x00024000ff007b82 */ /* 0x002e640000000800 */
[----:B-1----:R-:W-:-:S13]  /*16510*/  ISETP.LE.AND P1, PT, R0, UR36, PT ;  /* 0x0000002400007c0c */ /* 0x002fda000bf23270 */
[----:B------:R-:W-:Y:S05]  /*16520*/  @P1 EXIT ;  /* 0x000000000000194d */ /* 0x000fea0003800000 */
[----:B------:R-:W-:Y:S01]  /*16530*/  HFMA2 R4, -RZ, RZ, 0, 5.9604644775390625e-08 ;  /* 0x00000001ff047431 */ /* 0x000fe200000001ff */
[----:B------:R-:W-:Y:S01]  /*16540*/  PLOP3.LUT P5, PT, P5, P6, PT, 0xf8, 0x8f ;  /* 0x00000000008f781c */ /* 0x000fe20002fadf70 */
[----:B------:R-:W1:Y:S01]  /*16550*/  LDCU.64 UR4, c[0x0][0x348] ;  /* 0x00006900ff0477ac */ /* 0x000e620008000a00 */
[----:B------:R-:W-:Y:S01]  /*16560*/  UPLOP3.LUT UP1, UPT, UP2, UP3, UPT, 0xf8, 0x8f ;  /* 0x00000000008f789c */ /* 0x000fe20001727f70 */
[----:B------:R-:W-:Y:S01]  /*16570*/  UMOV UR15, 0x1 ;  /* 0x00000001000f7882 */ /* 0x000fe20000000000 */
[----:B------:R-:W-:-:S09]  /*16580*/  UMOV UR22, URZ ;  /* 0x000000ff00167c82 */ /* 0x000fd20008000000 */
.L_x_372:
[----:B--2---:R-:W2:Y:S01]  /*16590*/  LDCU.64 UR8, c[0x0][0x908] ;  /* 0x00012100ff0877ac */ /* 0x004ea20008000a00 */
[----:B------:R-:W3:Y:S01]  /*165a0*/  LDCU UR11, c[0x0][0x904] ;  /* 0x00012080ff0b77ac */ /* 0x000ee20008000800 */
[----:B------:R-:W4:Y:S01]  /*165b0*/  LDCU.64 UR6, c[0x0][0x920] ;  /* 0x00012400ff0677ac */ /* 0x000f220008000a00 */
[----:B------:R-:W5:Y:S01]  /*165c0*/  LDCU UR14, c[0x0][0x91c] ;  /* 0x00012380ff0e77ac */ /* 0x000f620008000800 */
[----:B--2---:R-:W-:-:S04]  /*165d0*/  UIMAD.WIDE.U32 UR12, UR36, UR8, URZ ;  /* 0x00000008240c72a5 */ /* 0x004fc8000f8e00ff */
[----:B------:R-:W-:Y:S02]  /*165e0*/  USHF.R.U32.HI UR12, URZ, UR9, UR13 ;  /* 0x00000009ff0c7299 */ /* 0x000fe4000801160d */
[----:B---3--:R-:W-:Y:S01]  /*165f0*/  UISETP.NE.AND UP2, UPT, UR11, 0x1, UPT ;  /* 0x000000010b00788c */ /* 0x008fe2000bf45270 */
[----:B------:R-:W2:Y:S03]  /*16600*/  LDCU.64 UR8, c[0x0][0x380] ;  /* 0x00007000ff0877ac */ /* 0x000ea60008000a00 */
[----:B------:R-:W-:Y:S02]  /*16610*/  USEL UR12, UR36, UR12, !UP2 ;  /* 0x0000000c240c7287 */ /* 0x000fe4000d000000 */
[----:B-----5:R-:W-:Y:S02]  /*16620*/  UISETP.NE.AND UP2, UPT, UR14, 0x1, UPT ;  /* 0x000000010e00788c */ /* 0x020fe4000bf45270 */
[----:B----4-:R-:W-:-:S02]  /*16630*/  UIMAD.WIDE.U32 UR16, UR12, UR6, URZ ;  /* 0x000000060c1072a5 */ /* 0x010fc4000f8e00ff */
[----:B------:R-:W-:-:S04]  /*16640*/  UIADD3 UR6, UPT, UPT, -UR12, URZ, URZ ;  /* 0x000000ff0c067290 */ /* 0x000fc8000fffe1ff */
[----:B------:R-:W-:Y:S01]  /*16650*/  UIMAD UR11, UR11, UR6, UR36 ;  /* 0x000000060b0b72a4 */ /* 0x000fe2000f8e0224 */
[----:B------:R-:W-:Y:S02]  /*16660*/  UMOV UR13, UR17 ;  /* 0x00000011000d7c82 */ /* 0x000fe40008000000 */
[----:B------:R-:W-:Y:S02]  /*16670*/  USHF.R.U32.HI UR7, URZ, UR7, UR13 ;  /* 0x00000007ff077299 */ /* 0x000fe4000801160d */
[----:B------:R-:W-:Y:S02]  /*16680*/  USHF.L.U32 UR11, UR11, 0x8, URZ ;  /* 0x000000080b0b7899 */ /* 0x000fe400080006ff */
[----:B------:R-:W-:Y:S02]  /*16690*/  USEL UR10, UR12, UR7, !UP2 ;  /* 0x000000070c0a7287 */ /* 0x000fe4000d000000 */
[----:B--2---:R-:W-:Y:S02]  /*166a0*/  UISETP.NE.AND UP2, UPT, UR9, URZ, UPT ;  /* 0x000000ff0900728c */ /* 0x004fe4000bf45270 */
[----:B------:R-:W-:-:S02]  /*166b0*/  UIADD3 UR6, UPT, UPT, -UR10, URZ, URZ ;  /* 0x000000ff0a067290 */ /* 0x000fc4000fffe1ff */
[----:B------:R-:W-:Y:S02]  /*166c0*/  UISETP.GE.OR UP2, UPT, UR11, UR8, !UP2 ;  /* 0x000000080b00728c */ /* 0x000fe4000d746670 */
[----:B------:R-:W-:-:S07]  /*166d0*/  UIMAD UR14, UR14, UR6, UR12 ;  /* 0x000000060e0e72a4 */ /* 0x000fce000f8e020c */
[----:B-1----:R-:W-:Y:S05]  /*166e0*/  BRA.U UP2, `(.L_x_275) ;  /* 0x00000029021c7547 */ /* 0x002fea000b800000 */
[----:B------:R-:W2:Y:S01]  /*166f0*/  LDCU UR12, c[0x0][0x38c] ;  /* 0x00007180ff0c77ac */ /* 0x000ea20008000800 */
[----:B------:R-:W-:Y:S01]  /*16700*/  BSSY.RECONVERGENT B0, `(.L_x_276) ;  /* 0x0000033000007945 */ /* 0x000fe20003800200 */
[----:B------:R-:W3:Y:S01]  /*16710*/  LDCU.64 UR6, c[0x0][0x910] ;  /* 0x00012200ff0677ac */ /* 0x000ee20008000a00 */
[----:B------:R-:W4:Y:S01]  /*16720*/  LDCU UR8, c[0x0][0x918] ;  /* 0x00012300ff0877ac */ /* 0x000f220008000800 */
[----:B------:R-:W-:Y:S01]  /*16730*/  UIADD3 UR9, UPT, UPT, UR9, 0x7f, URZ ;  /* 0x0000007f09097890 */ /* 0x000fe2000fffe0ff */
[----:B--2---:R-:W-:Y:S01]  /*16740*/  IMAD.U32 R3, RZ, RZ, UR12 ;  /* 0x0000000cff037e24 */ /* 0x004fe2000f8e00ff */
[----:B---3--:R-:W-:-:S04]  /*16750*/  UIMAD.WIDE.U32 UR16, UR10, UR7, URZ ;  /* 0x000000070a1072a5 */ /* 0x008fc8000f8e00ff */
[----:B------:R-:W-:Y:S01]  /*16760*/  IABS R3, R3 ;  /* 0x0000000300037213 */ /* 0x000fe20000000000 */
[----:B------:R-:W-:-:S03]  /*16770*/  UISETP.NE.AND UP2, UPT, UR6, 0x1, UPT ;  /* 0x000000010600788c */ /* 0x000fc6000bf45270 */
[----:B------:R-:W2:Y:S01]  /*16780*/  I2F.RP R0, R3 ;  /* 0x0000000300007306 */ /* 0x000ea20000209400 */
[----:B------:R-:W-:Y:S02]  /*16790*/  UMOV UR7, UR17 ;  /* 0x0000001100077c82 */ /* 0x000fe40008000000 */
[----:B----4-:R-:W-:Y:S02]  /*167a0*/  USHF.R.U32.HI UR7, URZ, UR8, UR7 ;  /* 0x00000008ff077299 */ /* 0x010fe40008011607 */
[----:B------:R-:W-:Y:S02]  /*167b0*/  UIADD3 UR8, UPT, UPT, UR11, 0x100, URZ ;  /* 0x000001000b087890 */ /* 0x000fe4000fffe0ff */
[----:B------:R-:W-:Y:S02]  /*167c0*/  USEL UR7, UR10, UR7, !UP2 ;  /* 0x000000070a077287 */ /* 0x000fe4000d000000 */
[----:B------:R-:W-:Y:S02]  /*167d0*/  UISETP.NE.AND UP2, UPT, UR12, URZ, UPT ;  /* 0x000000ff0c00728c */ /* 0x000fe4000bf45270 */
[----:B------:R-:W-:Y:S01]  /*167e0*/  UIADD3 UR7, UPT, UPT, -UR7, URZ, URZ ;  /* 0x000000ff07077290 */ /* 0x000fe2000fffe1ff */
[----:B--2---:R-:W2:Y:S03]  /*167f0*/  MUFU.RCP R6, R0 ;  /* 0x0000000000067308 */ /* 0x004ea60000001000 */
[----:B------:R-:W-:-:S02]  /*16800*/  UIMAD UR10, UR6, UR7, UR10 ;  /* 0x00000007060a72a4 */ /* 0x000fc4000f8e020a */
[----:B------:R-:W-:Y:S02]  /*16810*/  USHF.R.S32.HI UR6, URZ, 0x1f, UR9 ;  /* 0x0000001fff067899 */ /* 0x000fe40008011409 */
[----:B------:R-:W-:Y:S02]  /*16820*/  ULOP3.LUT UR7, UR10, UR12, URZ, 0x3c, !UPT ;  /* 0x0000000c0a077292 */ /* 0x000fe4000f8e3cff */
[----:B------:R-:W-:Y:S02]  /*16830*/  ULEA.HI UR6, UR6, UR9, URZ, 0x7 ;  /* 0x0000000906067291 */ /* 0x000fe4000f8f38ff */
[----:B------:R-:W-:Y:S02]  /*16840*/  UISETP.GE.AND UP3, UPT, UR7, URZ, UPT ;  /* 0x000000ff0700728c */ /* 0x000fe4000bf66270 */
[----:B------:R-:W-:Y:S02]  /*16850*/  USHF.R.S32.HI UR7, URZ, 0x1f, UR8 ;  /* 0x0000001fff077899 */ /* 0x000fe40008011408 */
[----:B------:R-:W-:-:S02]  /*16860*/  USHF.R.S32.HI UR6, URZ, 0x7, UR6 ;  /* 0x00000007ff067899 */ /* 0x000fc40008011406 */
[----:B------:R-:W-:Y:S01]  /*16870*/  ULEA.HI UR7, UR7, UR8, URZ, 0x7 ;  /* 0x0000000807077291 */ /* 0x000fe2000f8f38ff */
[----:B--2---:R-:W-:Y:S02]  /*16880*/  IADD3 R6, PT, PT, R6, 0xffffffe, RZ ;  /* 0x0ffffffe06067810 */ /* 0x004fe40007ffe0ff */
[----:B------:R-:W-:Y:S01]  /*16890*/  MOV R0, UR10 ;  /* 0x0000000a00007c02 */ /* 0x000fe20008000f00 */
[----:B------:R-:W-:Y:S01]  /*168a0*/  UIADD3 UR7, UPT, UPT, UR7, 0x7f, URZ ;  /* 0x0000007f07077890 */ /* 0x000fe2000fffe0ff */
[----:B------:R-:W2:Y:S02]  /*168b0*/  F2I.FTZ.U32.TRUNC.NTZ R7, R6 ;  /* 0x0000000600077305 */ /* 0x000ea4000021f000 */
[----:B------:R-:W-:Y:S01]  /*168c0*/  IABS R0, R0 ;  /* 0x0000000000007213 */ /* 0x000fe20000000000 */
[----:B------:R-:W-:Y:S01]  /*168d0*/  USHF.R.S32.HI UR8, URZ, 0x7, UR7 ;  /* 0x00000007ff087899 */ /* 0x000fe20008011407 */
[----:B--2---:R-:W-:Y:S02]  /*168e0*/  IMAD.MOV R2, RZ, RZ, -R7 ;  /* 0x000000ffff027224 */ /* 0x004fe400078e0a07 */
[----:B------:R-:W-:-:S02]  /*168f0*/  IMAD.MOV.U32 R6, RZ, RZ, RZ ;  /* 0x000000ffff067224 */ /* 0x000fc400078e00ff */
[----:B------:R-:W-:-:S04]  /*16900*/  IMAD R2, R2, R3, RZ ;  /* 0x0000000302027224 */ /* 0x000fc800078e02ff */
[----:B------:R-:W-:-:S06]  /*16910*/  IMAD.HI.U32 R2, R7, R2, R6 ;  /* 0x0000000207027227 */ /* 0x000fcc00078e0006 */
[----:B------:R-:W-:-:S05]  /*16920*/  IMAD.HI.U32 R5, R2, R0, RZ ;  /* 0x0000000002057227 */ /* 0x000fca00078e00ff */
[----:B------:R-:W-:-:S05]  /*16930*/  IADD3 R2, PT, PT, -R5, RZ, RZ ;  /* 0x000000ff05027210 */ /* 0x000fca0007ffe1ff */
[----:B------:R-:W-:-:S05]  /*16940*/  IMAD R0, R3, R2, R0 ;  /* 0x0000000203007224 */ /* 0x000fca00078e0200 */
[----:B------:R-:W-:-:S13]  /*16950*/  ISETP.GT.U32.AND P1, PT, R3, R0, PT ;  /* 0x000000000300720c */ /* 0x000fda0003f24070 */
[----:B------:R-:W-:Y:S01]  /*16960*/  @!P1 IMAD.IADD R0, R0, 0x1, -R3 ;  /* 0x0000000100009824 */ /* 0x000fe200078e0a03 */
[----:B------:R-:W-:-:S04]  /*16970*/  @!P1 IADD3 R5, PT, PT, R5, 0x1, RZ ;  /* 0x0000000105059810 */ /* 0x000fc80007ffe0ff */
[----:B------:R-:W-:-:S13]  /*16980*/  ISETP.GE.U32.AND P2, PT, R0, R3, PT ;  /* 0x000000030000720c */ /* 0x000fda0003f46070 */
[----:B------:R-:W-:-:S05]  /*16990*/  @P2 VIADD R5, R5, 0x1 ;  /* 0x0000000105052836 */ /* 0x000fca0000000000 */
[----:B------:R-:W-:-:S13]  /*169a0*/  R2UR UR13, R5 ;  /* 0x00000000050d72ca */ /* 0x000fda00000e0000 */
[----:B------:R-:W-:Y:S02]  /*169b0*/  @!UP3 UIADD3 UR13, UPT, UPT, -UR13, URZ, URZ ;  /* 0x000000ff0d0db290 */ /* 0x000fe4000fffe1ff */
[----:B------:R-:W-:Y:S02]  /*169c0*/  @!UP2 ULOP3.LUT UR13, URZ, UR12, URZ, 0x33, !UPT ;  /* 0x0000000cff0da292 */ /* 0x000fe4000f8e33ff */
[----:B------:R-:W-:Y:S02]  /*169d0*/  UISETP.LT.AND UP2, UPT, UR6, UR8, UPT ;  /* 0x000000080600728c */ /* 0x000fe4000bf41270 */
[----:B------:R-:W-:Y:S02]  /*169e0*/  UIADD3 UR7, UPT, UPT, -UR13, URZ, URZ ;  /* 0x000000ff0d077290 */ /* 0x000fe4000fffe1ff */
[----:B------:R-:W-:Y:S02]  /*169f0*/  USEL UR6, UR6, UR8, UP2 ;  /* 0x0000000806067287 */ /* 0x000fe40009000000 */
[----:B------:R-:W-:Y:S01]  /*16a00*/  UIMAD UR12, UR12, UR7, UR10 ;  /* 0x000000070c0c72a4 */ /* 0x000fe2000f8e020a */
[----:B------:R-:W-:Y:S11]  /*16a10*/  @!P3 BRA `(.L_x_277) ;  /* 0x000000000004b947 */ /* 0x000ff60003800000 */
[----:B-1----:R-:W-:Y:S05]  /*16a20*/  BPT.TRAP 0x1 ;  /* 0x000000040000795c */ /* 0x002fea0000300000 */
.L_x_277:
[----:B-1----:R-:W-:Y:S05]  /*16a30*/  BSYNC.RECONVERGENT B0 ;  /* 0x0000000000007941 */ /* 0x002fea0003800200 */
.L_x_276:
[----:B------:R-:W1:Y:S01]  /*16a40*/  S2UR UR8, SR_CgaCtaId ;  /* 0x00000000000879c3 */ /* 0x000e620000008800 */
[----:B------:R-:W-:Y:S01]  /*16a50*/  UMOV UR7, 0x400 ;  /* 0x0000040000077882 */ /* 0x000fe20000000000 */
[----:B------:R-:W-:Y:S02]  /*16a60*/  SHF.L.U32 R5, R4, 0x1f, RZ ;  /* 0x0000001f04057819 */ /* 0x000fe400000006ff */
[----:B------:R-:W-:Y:S01]  /*16a70*/  @!P0 MOV R2, 0x2000 ;  /* 0x0000200000028802 */ /* 0x000fe20000000f00 */
[----:B-1----:R-:W-:-:S09]  /*16a80*/  ULEA UR8, UR8, UR7, 0x18 ;  /* 0x0000000708087291 */ /* 0x002fd2000f8ec0ff */
[----:B------:R-:W1:Y:S02]  /*16a90*/  SYNCS.PHASECHK.TRANS64.TRYWAIT P1, [UR8+0xe010], R5 ;  /* 0x00e01005ff0075a7 */ /* 0x000e640008021108 */
[----:B-1----:R-:W-:Y:S05]  /*16aa0*/  @!P1 BRA `(.L_x_278) ;  /* 0x0000003c00449947 */ /* 0x002fea0003800000 */
.L_x_449:
[----:B------:R2:W-:Y:S01]  /*16ab0*/  @!P0 SYNCS.ARRIVE.TRANS64 RZ, [UR8+0xe000], R2 ;  /* 0x00e00002ffff89a7 */ /* 0x0005e20008000008 */
[----:B------:R-:W-:Y:S04]  /*16ac0*/  BSSY.RECONVERGENT B0, `(.L_x_279) ;  /* 0x0000003000007945 */ /* 0x000fe80003800200 */
[----:B------:R-:W-:Y:S05]  /*16ad0*/  @!P5 BRA `(.L_x_280) ;  /* 0x000000000004d947 */ /* 0x000fea0003800000 */
[----:B------:R-:W-:Y:S05]  /*16ae0*/  BPT.TRAP 0x1 ;  /* 0x000000040000795c */ /* 0x000fea0000300000 */
.L_x_280:
[----:B------:R-:W-:Y:S05]  /*16af0*/  BSYNC.RECONVERGENT B0 ;  /* 0x0000000000007941 */ /* 0x000fea0003800200 */
.L_x_279:
[----:B-1----:R-:W1:Y:S01]  /*16b00*/  S2R R0, SR_TID.X ;  /* 0x0000000000007919 */ /* 0x002e620000002100 */
[----:B------:R-:W-:Y:S01]  /*16b10*/  BSSY.RECONVERGENT B0, `(.L_x_281) ;  /* 0x0000005000007945 */ /* 0x000fe20003800200 */
[----:B-1----:R-:W-:-:S04]  /*16b20*/  LOP3.LUT P2, RZ, R0, 0x1f, RZ, 0xc0, !PT ;  /* 0x0000001f00ff7812 */ /* 0x002fc8000784c0ff */
[----:B------:R-:W-:-:S13]  /*16b30*/  PLOP3.LUT P2, PT, P2, P0, PT, 0x8f, 0xf8 ;  /* 0x0000000000f8781c */ /* 0x000fda0001741177 */
[----:B------:R-:W-:Y:S05]  /*16b40*/  @P2 BRA `(.L_x_282) ;  /* 0x0000000000042947 */ /* 0x000fea0003800000 */
[----:B------:R-:W-:Y:S05]  /*16b50*/  BPT.TRAP 0x1 ;  /* 0x000000040000795c */ /* 0x000fea0000300000 */
.L_x_282:
[----:B------:R-:W-:Y:S05]  /*16b60*/  BSYNC.RECONVERGENT B0 ;  /* 0x0000000000007941 */ /* 0x000fea0003800200 */
.L_x_281:
[----:B------:R-:W-:Y:S02]  /*16b70*/  UIADD3 UR18, UP2, UPT, UR4, 0x80, URZ ;  /* 0x0000008004127890 */ /* 0x000fe4000ff5e0ff */
[----:B------:R-:W-:Y:S02]  /*16b80*/  UIADD3 UR9, UPT, UPT, UR8, 0xe000, URZ ;  /* 0x0000e00008097890 */ /* 0x000fe4000fffe0ff */
[----:B------:R-:W-:Y:S01]  /*16b90*/  UIADD3.X UR19, UPT, UPT, URZ, UR5, URZ, UP2, !UPT ;  /* 0x00000005ff137290 */ /* 0x000fe200097fe4ff */
[----:B------:R-:W-:Y:S01]  /*16ba0*/  UMOV UR16, 0x0 ;  /* 0x0000000000107882 */ /* 0x000fe20000000000 */
[----:B------:R-:W-:Y:S01]  /*16bb0*/  UMOV UR17, 0x10000000 ;  /* 0x1000000000117882 */ /* 0x000fe20000000000 */
[----:B------:R-:W-:-:S06]  /*16bc0*/  UMOV UR10, URZ ;  /* 0x000000ff000a7c82 */ /* 0x000fcc0008000000 */
[----:B------:R1:W-:Y:S02]  /*16bd0*/  UTMALDG.5D [UR8], [UR18], desc[UR16] ;  /* 0x00001008120075b4 */ /* 0x0003e40008021000 */
[----:B-1----:R-:W-:Y:S05]  /*16be0*/  BRA.U !UP0, `(.L_x_283) ;  /* 0x0000000108047547 */ /* 0x002fea000b800000 */
[----:B------:R-:W-:Y:S05]  /*16bf0*/  BPT.TRAP 0x1 ;  /* 0x000000040000795c */ /* 0x000fea0000300000 */
.L_x_283:
[----:B------:R-:W-:Y:S01]  /*16c00*/  ULEA UR17, UR22, UR8, 0x3 ;  /* 0x0000000816117291 */ /* 0x000fe2000f8e18ff */
[----:B------:R-:W-:Y:S01]  /*16c10*/  IMAD.U32 R3, RZ, RZ, UR15 ;  /* 0x0000000fff037e24 */ /* 0x000fe2000f8e00ff */
[----:B--2---:R-:W-:-:S04]  /*16c20*/  @!P0 MOV R2, 0x2000 ;  /* 0x0000200000028802 */ /* 0x004fc80000000f00 */
[----:B------:R-:W-:-:S04]  /*16c30*/  SHF.L.U32 R3, R3, 0x1f, RZ ;  /* 0x0000001f03037819 */ /* 0x000fc800000006ff */
[----:B------:R-:W1:Y:S02]  /*16c40*/  SYNCS.PHASECHK.TRANS64.TRYWAIT P1, [UR17+0xe038], R3 ;  /* 0x00e03803ff0075a7 */ /* 0x000e640008021111 */
[----:B-1----:R-:W-:Y:S05]  /*16c50*/  @!P1 BRA `(.L_x_284) ;  /* 0x0000003800f09947 */ /* 0x002fea0003800000 */
.L_x_451:
[----:B------:R2:W-:Y:S01]  /*16c60*/  @!P0 SYNCS.ARRIVE.TRANS64 RZ, [UR17+0xe020], R2 ;  /* 0x00e02002ffff89a7 */ /* 0x0005e20008000011 */
[----:B------:R-:W-:Y:S05]  /*16c70*/  BRA.U !UP1, `(.L_x_285) ;  /* 0x0000000109047547 */ /* 0x000fea000b800000 */
[----:B------:R-:W-:Y:S05]  /*16c80*/  BPT.TRAP 0x1 ;  /* 0x000000040000795c */ /* 0x000fea0000300000 */
.L_x_285:
[----:B------:R-:W-:Y:S04]  /*16c90*/  BSSY.RECONVERGENT B0, `(.L_x_286) ;  /* 0x0000003000007945 */ /* 0x000fe80003800200 */
[----:B------:R-:W-:Y:S05]  /*16ca0*/  @P2 BRA `(.L_x_287) ;  /* 0x0000000000042947 */ /* 0x000fea0003800000 */
[----:B------:R-:W-:Y:S05]  /*16cb0*/  BPT.TRAP 0x1 ;  /* 0x000000040000795c */ /* 0x000fea0000300000 */
.L_x_287:
[----:B------:R-:W-:Y:S05]  /*16cc0*/  BSYNC.RECONVERGENT B0 ;  /* 0x0000000000007941 */ /* 0x000fea0003800200 */
.L_x_286:
[----:B------:R-:W-:Y:S01]  /*16cd0*/  ULEA UR16, UR22, UR8, 0xd ;  /* 0x0000000816107291 */ /* 0x000fe2000f8e68ff */
[----:B------:R-:W-:Y:S01]  /*16ce0*/  BSSY.RECONVERGENT B0, `(.L_x_288) ;  /* 0x0000013000007945 */ /* 0x000fe20003800200 */
[----:B------:R-:W-:Y:S02]  /*16cf0*/  UIADD3 UR26, UP2, UPT, UR4, 0x180, URZ ;  /* 0x00000180041a7890 */ /* 0x000fe4000ff5e0ff */
[----:B------:R-:W-:Y:S02]  /*16d00*/  UIADD3 UR7, UPT, UPT, UR22, 0x1, URZ ;  /* 0x0000000116077890 */ /* 0x000fe4000fffe0ff */
[----:B------:R-:W-:Y:S02]  /*16d10*/  UIADD3 UR17, UPT, UPT, UR17, 0xe020, URZ ;  /* 0x0000e02011117890 */ /* 0x000fe4000fffe0ff */
[----:B------:R-:W-:Y:S02]  /*16d20*/  UIADD3 UR16, UPT, UPT, UR16, 0x4000, URZ ;  /* 0x0000400010107890 */ /* 0x000fe4000fffe0ff */
[----:B------:R-:W-:-:S02]  /*16d30*/  UIADD3.X UR27, UPT, UPT, URZ, UR5, URZ, UP2, !UPT ;  /* 0x00000005ff1b7290 */ /* 0x000fc400097fe4ff */
[----:B------:R-:W-:Y:S01]  /*16d40*/  UISETP.NE.AND UP2, UPT, UR7, 0x3, UPT ;  /* 0x000000030700788c */ /* 0x000fe2000bf45270 */
[----:B------:R-:W-:Y:S01]  /*16d50*/  UMOV UR24, 0x0 ;  /* 0x0000000000187882 */ /* 0x000fe20000000000 */
[----:B------:R-:W-:Y:S02]  /*16d60*/  UMOV UR25, 0x10000000 ;  /* 0x1000000000197882 */ /* 0x000fe40000000000 */
[----:B------:R-:W-:Y:S01]  /*16d70*/  USEL UR9, URZ, 0x1, UP2 ;  /* 0x00000001ff097887 */ /* 0x000fe20009000000 */
[----:B------:R-:W-:Y:S01]  /*16d80*/  UMOV UR18, URZ ;  /* 0x000000ff00127c82 */ /* 0x000fe20008000000 */
[----:B------:R-:W-:Y:S01]  /*16d90*/  UMOV UR19, URZ ;  /* 0x000000ff00137c82 */ /* 0x000fe20008000000 */
[----:B------:R-:W-:Y:S01]  /*16da0*/  UMOV UR20, UR13 ;  /* 0x0000000d00147c82 */ /* 0x000fe20008000000 */
[----:B------:R-:W-:Y:S01]  /*16db0*/  UMOV UR21, UR14 ;  /* 0x0000000e00157c82 */ /* 0x000fe20008000000 */
[----:B------:R-:W-:Y:S01]  /*16dc0*/  USEL UR7, UR7, URZ, UP2 ;  /* 0x000000ff07077287 */ /* 0x000fe20009000000 */
[----:B------:R3:W-:Y:S01]  /*16dd0*/  UTMALDG.4D [UR16], [UR26], desc[UR24] ;  /* 0x000018101a0075b4 */ /* 0x0007e20008019000 */
[----:B------:R-:W-:Y:S01]  /*16de0*/  ULOP3.LUT UR15, UR15, UR9, URZ, 0x3c, !UPT ;  /* 0x000000090f0f7292 */ /* 0x000fe2000f8e3cff */
[----:B---3--:R-:W-:Y:S06]  /*16df0*/  @!P3 BRA `(.L_x_289) ;  /* 0x000000000004b947 */ /* 0x008fec0003800000 */
[----:B------:R-:W-:Y:S05]  /*16e00*/  BPT.TRAP 0x1 ;  /* 0x000000040000795c */ /* 0x000fea0000300000 */
.L_x_289:
[----:B------:R-:W-:Y:S05]  /*16e10*/  BSYNC.RECONVERGENT B0 ;  /* 0x0000000000007941 */ /* 0x000fea0003800200 */
.L_x_288:
[----:B------:R-:W3:Y:S01]  /*16e20*/  SYNCS.PHASECHK.TRANS64.TRYWAIT P1, [UR8+0xe018], R5 ;  /* 0x00e01805ff0075a7 */ /* 0x000ee20008021108 */
[----:B--2---:R-:W-:Y:S01]  /*16e30*/  @!P0 MOV R2, 0x2000 ;  /* 0x0000200000028802 */ /* 0x004fe20000000f00 */
[----:B---3--:R-:W-:Y:S06]  /*16e40*/  @!P1 BRA `(.L_x_290) ;  /* 0x00000038008c9947 */ /* 0x008fec0003800000 */
.L_x_453:
[----:B------:R2:W-:Y:S01]  /*16e50*/  @!P0 SYNCS.ARRIVE.TRANS64 RZ, [UR8+0xe008], R2 ;  /* 0x00e00802ffff89a7 */ /* 0x0005e20008000008 */
[----:B------:R-:W-:Y:S04]  /*16e60*/  BSSY.RECONVERGENT B0, `(.L_x_291) ;  /* 0x0000003000007945 */ /* 0x000fe80003800200 */
[----:B------:R-:W-:Y:S05]  /*16e70*/  @!P5 BRA `(.L_x_292) ;  /* 0x000000000004d947 */ /* 0x000fea0003800000 */
[----:B------:R-:W-:Y:S05]  /*16e80*/  BPT.TRAP 0x1 ;  /* 0x000000040000795c */ /* 0x000fea0000300000 */
.L_x_292:
[----:B------:R-:W-:Y:S05]  /*16e90*/  BSYNC.RECONVERGENT B0 ;  /* 0x0000000000007941 */ /* 0x000fea0003800200 */
.L_x_291:
[----:B------:R-:W-:Y:S04]  /*16ea0*/  BSSY.RECONVERGENT B0, `(.L_x_293) ;  /* 0x0000003000007945 */ /* 0x000fe80003800200 */
[----:B------:R-:W-:Y:S05]  /*16eb0*/  @P2 BRA `(.L_x_294) ;  /* 0x0000000000042947 */ /* 0x000fea0003800000 */
[----:B------:R-:W-:Y:S05]  /*16ec0*/  BPT.TRAP 0x1 ;  /* 0x000000040000795c */ /* 0x000fea0000300000 */
.L_x_294:
[----:B------:R-:W-:Y:S05]  /*16ed0*/  BSYNC.RECONVERGENT B0 ;  /* 0x0000000000007941 */ /* 0x000fea0003800200 */
.L_x_293:
[----:B------:R-:W-:Y:S02]  /*16ee0*/  UIADD3 UR10, UP2, UPT, UR4, 0x80, URZ ;  /* 0x00000080040a7890 */ /* 0x000fe4000ff5e0ff */
[----:B------:R-:W-:Y:S02]  /*16ef0*/  UIADD3 UR19, UPT, UPT, UR11, 0x80, URZ ;  /* 0x000000800b137890 */ /* 0x000fe4000fffe0ff */
[----:B------:R-:W-:Y:S02]  /*16f00*/  UIADD3 UR16, UPT, UPT, UR8, 0x2000, URZ ;  /* 0x0000200008107890 */ /* 0x000fe4000fffe0ff */
[----:B------:R-:W-:Y:S02]  /*16f10*/  UIADD3 UR17, UPT, UPT, UR8, 0xe008, URZ ;  /* 0x0000e00808117890 */ /* 0x000fe4000fffe0ff */
[----:B------:R-:W-:Y:S01]  /*16f20*/  UIADD3.X UR11, UPT, UPT, URZ, UR5, URZ, UP2, !UPT ;  /* 0x00000005ff0b7290 */ /* 0x000fe200097fe4ff */
[----:B------:R-:W-:Y:S01]  /*16f30*/  UMOV UR24, 0x0 ;  /* 0x0000000000187882 */ /* 0x000fe20000000000 */
[----:B------:R-:W-:Y:S01]  /*16f40*/  UMOV UR25, 0x10000000 ;  /* 0x1000000000197882 */ /* 0x000fe20000000000 */
[----:B------:R-:W-:Y:S01]  /*16f50*/  UMOV UR18, URZ ;  /* 0x000000ff00127c82 */ /* 0x000fe20008000000 */
[----:B------:R-:W-:Y:S01]  /*16f60*/  UMOV UR20, UR12 ;  /* 0x0000000c00147c82 */ /* 0x000fe20008000000 */
[----:B------:R-:W-:Y:S01]  /*16f70*/  UMOV UR21, UR13 ;  /* 0x0000000d00157c82 */ /* 0x000fe20008000000 */
[----:B------:R-:W-:-:S03]  /*16f80*/  UMOV UR22, UR14 ;  /* 0x0000000e00167c82 */ /* 0x000fc60008000000 */
[----:B------:R3:W-:Y:S02]  /*16f90*/  UTMALDG.5D [UR16], [UR10], desc[UR24] ;  /* 0x000018100a0075b4 */ /* 0x0007e40008021000 */
[----:B---3--:R-:W-:Y:S05]  /*16fa0*/  BRA.U !UP0, `(.L_x_295) ;  /* 0x0000000108047547 */ /* 0x008fea000b800000 */
[----:B------:R-:W-:Y:S05]  /*16fb0*/  BPT.TRAP 0x1 ;  /* 0x000000040000795c */ /* 0x000fea0000300000 */
.L_x_295:
[----:B------:R-:W-:Y:S01]  /*16fc0*/  ULEA UR17, UR7, UR8, 0x3 ;  /* 0x0000000807117291 */ /* 0x000fe2000f8e18ff */
[----:B-1----:R-:W-:Y:S01]  /*16fd0*/  IMAD.U32 R3, RZ, RZ, UR15 ;  /* 0x0000000fff037e24 */ /* 0x002fe2000f8e00ff */
[----:B--2---:R-:W-:-:S04]  /*16fe0*/  @!P0 MOV R2, 0x2000 ;  /* 0x0000200000028802 */ /* 0x004fc80000000f00 */
[----:B------:R-:W-:-:S04]  /*16ff0*/  SHF.L.U32 R3, R3, 0x1f, RZ ;  /* 0x0000001f03037819 */ /* 0x000fc800000006ff */
[----:B------:R-:W1:Y:S02]  /*17000*/  SYNCS.PHASECHK.TRANS64.TRYWAIT P1, [UR17+0xe038], R3 ;  /* 0x00e03803ff0075a7 */ /* 0x000e640008021111 */
[----:B-1----:R-:W-:Y:S05]  /*17010*/  @!P1 BRA `(.L_x_296) ;  /* 0x0000003800309947 */ /* 0x002fea0003800000 */
.L_x_455:
[----:B------:R2:W-:Y:S01]  /*17020*/  @!P0 SYNCS.ARRIVE.TRANS64 RZ, [UR17+0xe020], R2 ;  /* 0x00e02002ffff89a7 */ /* 0x0005e20008000011 */
[----:B------:R-:W-:Y:S05]  /*17030*/  BRA.U !UP1, `(.L_x_297) ;  /* 0x0000000109047547 */ /* 0x000fea000b800000 */
[----:B------:R-:W-:Y:S05]  /*17040*/  BPT.TRAP 0x1 ;  /* 0x000000040000795c */ /* 0x000fea0000300000 */
.L_x_297:
[----:B------:R-:W-:Y:S04]  /*17050*/  BSSY.RECONVERGENT B0, `(.L_x_298) ;  /* 0x0000003000007945 */ /* 0x000fe80003800200 */
[----:B------:R-:W-:Y:S05]  /*17060*/  @P2 BRA `(.L_x_299) ;  /* 0x0000000000042947 */ /* 0x000fea0003800000 */
[----:B------:R-:W-:Y:S05]  /*17070*/  BPT.TRAP 0x1 ;  /* 0x000000040000795c */ /* 0x000fea0000300000 */
.L_x_299:
[----:B------:R-:W-:Y:S05]  /*17080*/  BSYNC.RECONVERGENT B0 ;  /* 0x0000000000007941 */ /* 0x000fea0003800200 */
.L_x_298:
[----:B------:R-:W-:Y:S01]  /*17090*/  ULEA UR16, UR7, UR8, 0xd ;  /* 0x0000000807107291 */ /* 0x000fe2000f8e68ff */
[----:B------:R-:W-:Y:S01]  /*170a0*/  LOP3.LUT R4, R4, 0x1, RZ, 0x3c, !PT ;  /* 0x0000000104047812 */ /* 0x000fe200078e3cff */
[----:B------:R-:W-:Y:S02]  /*170b0*/  UIADD3 UR24, UP2, UPT, UR4, 0x280, URZ ;  /* 0x0000028004187890 */ /* 0x000fe4000ff5e0ff */
[----:B------:R-:W-:Y:S02]  /*170c0*/  UIADD3 UR17, UPT, UPT, UR17, 0xe020, URZ ;  /* 0x0000e02011117890 */ /* 0x000fe4000fffe0ff */
[----:B------:R-:W-:Y:S02]  /*170d0*/  UIADD3 UR16, UPT, UPT, UR16, 0x4000, URZ ;  /* 0x0000400010107890 */ /* 0x000fe4000fffe0ff */
[----:B------:R-:W-:Y:S01]  /*170e0*/  UIADD3.X UR25, UPT, UPT, URZ, UR5, URZ, UP2, !UPT ;  /* 0x00000005ff197290 */ /* 0x000fe200097fe4ff */
[----:B------:R-:W-:Y:S01]  /*170f0*/  UMOV UR10, 0x0 ;  /* 0x00000000000a7882 */ /* 0x000fe20000000000 */
[----:B------:R-:W-:Y:S01]  /*17100*/  UMOV UR11, 0x10000000 ;  /* 0x10000000000b7882 */ /* 0x000fe20000000000 */
[----:B------:R-:W-:Y:S01]  /*17110*/  UMOV UR18, URZ ;  /* 0x000000ff00127c82 */ /* 0x000fe20008000000 */
[----:B------:R-:W-:Y:S01]  /*17120*/  UMOV UR19, URZ ;  /* 0x000000ff00137c82 */ /* 0x000fe20008000000 */
[----:B------:R-:W-:Y:S01]  /*17130*/  UMOV UR20, UR13 ;  /* 0x0000000d00147c82 */ /* 0x000fe20008000000 */
[----:B------:R-:W-:Y:S01]  /*17140*/  UMOV UR21, UR14 ;  /* 0x0000000e00157c82 */ /* 0x000fe20008000000 */
[----:B------:R-:W-:-:S02]  /*17150*/  UIADD3 UR7, UPT, UPT, UR7, 0x1, URZ ;  /* 0x0000000107077890 */ /* 0x000fc4000fffe0ff */
[----:B------:R3:W-:Y:S02]  /*17160*/  UTMALDG.4D [UR16], [UR24], desc[UR10] ;  /* 0x00000a10180075b4 */ /* 0x0007e40008019000 */
[----:B------:R-:W-:-:S04]  /*17170*/  UISETP.NE.AND UP2, UPT, UR7, 0x3, UPT ;  /* 0x000000030700788c */ /* 0x000fc8000bf45270 */
[----:B------:R-:W-:Y:S02]  /*17180*/  USEL UR9, URZ, 0x1, UP2 ;  /* 0x00000001ff097887 */ /* 0x000fe40009000000 */
[----:B------:R-:W-:Y:S02]  /*17190*/  USEL UR22, UR7, URZ, UP2 ;  /* 0x000000ff07167287 */ /* 0x000fe40009000000 */
[----:B------:R-:W-:Y:S02]  /*171a0*/  UISETP.GE.AND UP2, UPT, UR6, 0x2, UPT ;  /* 0x000000020600788c */ /* 0x000fe4000bf46270 */
[----:B------:R-:W-:-:S07]  /*171b0*/  ULOP3.LUT UR15, UR15, UR9, URZ, 0x3c, !UPT ;  /* 0x000000090f0f7292 */ /* 0x000fce000f8e3cff */
[----:B---3--:R-:W-:Y:S05]  /*171c0*/  BRA.U !UP2, `(.L_x_275) ;  /* 0x0000001d0a647547 */ /* 0x008fea000b800000 */
[----:B------:R-:W-:Y:S02]  /*171d0*/  UIADD3 UR7, UPT, UPT, UR6, -0x2, URZ ;  /* 0xfffffffe06077890 */ /* 0x000fe4000fffe0ff */
[----:B------:R-:W-:Y:S02]  /*171e0*/  UIADD3 UR9, UPT, UPT, UR6, -0x1, URZ ;  /* 0xffffffff06097890 */ /* 0x000fe4000fffe0ff */
[----:B------:R-:W-:Y:S02]  /*171f0*/  UISETP.GE.U32.AND UP2, UPT, UR7, 0x3, UPT ;  /* 0x000000030700788c */ /* 0x000fe4000bf46070 */
[----:B------:R-:W-:Y:S01]  /*17200*/  ULOP3.LUT UR6, UR9, 0x3, URZ, 0xc0, !UPT ;  /* 0x0000000309067892 */ /* 0x000fe2000f8ec0ff */
[----:B------:R-:W-:-:S06]  /*17210*/  UMOV UR7, 0x1 ;  /* 0x0000000100077882 */ /* 0x000fcc0000000000 */
[----:B------:R-:W-:Y:S05]  /*17220*/  BRA.U !UP2, `(.L_x_300) ;  /* 0x000000110a307547 */ /* 0x000fea000b800000 */
[----:B------:R-:W-:Y:S01]  /*17230*/  ULOP3.LUT UR9, UR9, 0xfffffffc, URZ, 0xc0, !UPT ;  /* 0xfffffffc09097892 */ /* 0x000fe2000f8ec0ff */
[----:B------:R-:W-:-:S11]  /*17240*/  UMOV UR7, 0x1 ;  /* 0x0000000100077882 */ /* 0x000fd60000000000 */
.L_x_341:
[----:B------:R-:W-:Y:S05]  /*17250*/  BRA.U !UP0, `(.L_x_301) ;  /* 0x0000000108047547 */ /* 0x000fea000b800000 */
[----:B------:R-:W-:Y:S05]  /*17260*/  BPT.TRAP 0x1 ;  /* 0x000000040000795c */ /* 0x000fea0000300000 */
.L_x_301:
[----:B------:R-:W3:Y:S01]  /*17270*/  S2UR UR8, SR_CgaCtaId ;  /* 0x00000000000879c3 */ /* 0x000ee20000008800 */
[----:B------:R-:W-:Y:S01]  /*17280*/  UMOV UR10, 0x400 ;  /* 0x00000400000a7882 */ /* 0x000fe20000000000 */
[----:B-1----:R-:W-:Y:S01]  /*17290*/  IMAD.U32 R3, RZ, RZ, UR15 ;  /* 0x0000000fff037e24 */ /* 0x002fe2000f8e00ff */
[----:B--2---:R-:W-:-:S04]  /*172a0*/  @!P0 MOV R2, 0x2000 ;  /* 0x0000200000028802 */ /* 0x004fc80000000f00 */
[----:B------:R-:W-:Y:S01]  /*172b0*/  SHF.L.U32 R3, R3, 0x1f, RZ ;  /* 0x0000001f03037819 */ /* 0x000fe200000006ff */
[----:B---3--:R-:W-:-:S04]  /*172c0*/  ULEA UR8, UR8, UR10, 0x18 ;  /* 0x0000000a08087291 */ /* 0x008fc8000f8ec0ff */
[----:B------:R-:W-:-:S09]  /*172d0*/  ULEA UR17, UR22, UR8, 0x3 ;  /* 0x0000000816117291 */ /* 0x000fd2000f8e18ff */
[----:B------:R-:W1:Y:S02]  /*172e0*/  SYNCS.PHASECHK.TRANS64.TRYWAIT P1, [UR17+0xe038], R3 ;  /* 0x00e03803ff0075a7 */ /* 0x000e640008021111 */
[----:B-1----:R-:W-:Y:S05]  /*172f0*/  @!P1 BRA `(.L_x_302) ;  /* 0x0000003400909947 */ /* 0x002fea0003800000 */
.L_x_457:
[----:B------:R2:W-:Y:S01]  /*17300*/  @!P0 SYNCS.ARRIVE.TRANS64 RZ, [UR17+0xe020], R2 ;  /* 0x00e02002ffff89a7 */ /* 0x0005e20008000011 */
[----:B------:R-:W-:Y:S05]  /*17310*/  BRA.U !UP1, `(.L_x_303) ;  /* 0x0000000109047547 */ /* 0x000fea000b800000 */
[----:B------:R-:W-:Y:S05]  /*17320*/  BPT.TRAP 0x1 ;  /* 0x000000040000795c */ /* 0x000fea0000300000 */
.L_x_303:
[----:B-1----:R-:W1:Y:S01]  /*17330*/  S2R R0, SR_TID.X ;  /* 0x0000000000007919 */ /* 0x002e620000002100 */
[----:B------:R-:W-:Y:S01]  /*17340*/  BSSY.RECONVERGENT B0, `(.L_x_304) ;  /* 0x0000005000007945 */ /* 0x000fe20003800200 */
[----:B-1----:R-:W-:-:S04]  /*17350*/  LOP3.LUT P2, RZ, R0, 0x1f, RZ, 0xc0, !PT ;  /* 0x0000001f00ff7812 */ /* 0x002fc8000784c0ff */
[----:B------:R-:W-:-:S13]  /*17360*/  PLOP3.LUT P2, PT, P2, P0, PT, 0x8f, 0xf8 ;  /* 0x0000000000f8781c */ /* 0x000fda0001741177 */
[----:B------:R-:W-:Y:S05]  /*17370*/  @P2 BRA `(.L_x_305) ;  /* 0x0000000000042947 */ /* 0x000fea0003800000 */
[----:B------:R-:W-:Y:S05]  /*17380*/  BPT.TRAP 0x1 ;  /* 0x000000040000795c */ /* 0x000fea0000300000 */
.L_x_305:
[----:B------:R-:W-:Y:S05]  /*17390*/  BSYNC.RECONVERGENT B0 ;  /* 0x0000000000007941 */ /* 0x000fea0003800200 */
.L_x_304:
[----:B------:R-:W-:Y:S02]  /*173a0*/  ULEA UR16, UR22, UR8, 0xd ;  /* 0x0000000816107291 */ /* 0x000fe4000f8e68ff */
[----:B------:R-:W-:Y:S02]  /*173b0*/  UIADD3 UR24, UP2, UPT, UR4, 0x180, URZ ;  /* 0x0000018004187890 */ /* 0x000fe4000ff5e0ff */
[----:B------:R-:W-:Y:S02]  /*173c0*/  USHF.L.U32 UR19, UR7, 0x7, URZ ;  /* 0x0000000707137899 */ /* 0x000fe400080006ff */
        /* <DEDUP_REMOVED lines=8> */
[----:B------:R-:W-:-:S03]  /*17450*/  UIADD3 UR22, UPT, UPT, UR22, 0x1, URZ ;  /* 0x0000000116167890 */ /* 0x000fc6000fffe0ff */
[----:B------:R1:W-:Y:S01]  /*17460*/  UTMALDG.4D [UR16], [UR24], desc[UR10] ;  /* 0x00000a10180075b4 */ /* 0x0003e20008019000 */
[----:B------:R-:W-:-:S04]  /*17470*/  UISETP.NE.AND UP2, UPT, UR22, 0x3, UPT ;  /* 0x000000031600788c */ /* 0x000fc8000bf45270 */
[----:B------:R-:W-:Y:S02]  /*17480*/  USEL UR12, URZ, 0x1, UP2 ;  /* 0x00000001ff0c7887 */ /* 0x000fe40009000000 */
[----:B------:R-:W-:Y:S02]  /*17490*/  USEL UR22, UR22, URZ, UP2 ;  /* 0x000000ff16167287 */ /* 0x000fe40009000000 */
[----:B------:R-:W-:Y:S01]  /*174a0*/  ULOP3.LUT UR15, UR15, UR12, URZ, 0x3c, !UPT ;  /* 0x0000000c0f0f7292 */ /* 0x000fe2000f8e3cff */
[----:B-1----:R-:W-:Y:S11]  /*174b0*/  BRA.U !UP0, `(.L_x_306) ;  /* 0x0000000108047547 */ /* 0x002ff6000b800000 */
[----:B------:R-:W-:Y:S05]  /*174c0*/  BPT.TRAP 0x1 ;  /* 0x000000040000795c */ /* 0x000fea0000300000 */
.L_x_306:
[----:B------:R-:W-:Y:S01]  /*174d0*/  ULEA UR17, UR22, UR8, 0x3 ;  /* 0x0000000816117291 */ /* 0x000fe2000f8e18ff */
[----:B------:R-:W-:Y:S01]  /*174e0*/  IMAD.U32 R3, RZ, RZ, UR15 ;  /* 0x0000000fff037e24 */ /* 0x000fe2000f8e00ff */
[----:B--2---:R-:W-:-:S04]  /*174f0*/  @!P0 MOV R2, 0x2000 ;  /* 0x0000200000028802 */ /* 0x004fc80000000f00 */
[----:B------:R-:W-:-:S04]  /*17500*/  SHF.L.U32 R3, R3, 0x1f, RZ ;  /* 0x0000001f03037819 */ /* 0x000fc800000006ff */
[----:B------:R-:W1:Y:S02]  /*17510*/  SYNCS.PHASECHK.TRANS64.TRYWAIT P1, [UR17+0xe038], R3 ;  /* 0x00e03803ff0075a7 */ /* 0x000e640008021111 */
[----:B-1----:R-:W-:Y:S05]  /*17520*/  @!P1 BRA `(.L_x_307) ;  /* 0x00000034001c9947 */ /* 0x002fea0003800000 */
.L_x_459:
[----:B------:R2:W-:Y:S01]  /*17530*/  @!P0 SYNCS.ARRIVE.TRANS64 RZ, [UR17+0xe020], R2 ;  /* 0x00e02002ffff89a7 */ /* 0x0005e20008000011 */
[----:B------:R-:W-:Y:S05]  /*17540*/  BRA.U !UP1, `(.L_x_308) ;  /* 0x0000000109047547 */ /* 0x000fea000b800000 */
[----:B------:R-:W-:Y:S05]  /*17550*/  BPT.TRAP 0x1 ;  /* 0x000000040000795c */ /* 0x000fea0000300000 */
.L_x_308:
[----:B------:R-:W-:Y:S04]  /*17560*/  BSSY.RECONVERGENT B0, `(.L_x_309) ;  /* 0x0000003000007945 */ /* 0x000fe80003800200 */
[----:B------:R-:W-:Y:S05]  /*17570*/  @P2 BRA `(.L_x_310) ;  /* 0x0000000000042947 */ /* 0x000fea0003800000 */
[----:B------:R-:W-:Y:S05]  /*17580*/  BPT.TRAP 0x1 ;  /* 0x000000040000795c */ /* 0x000fea0000300000 */
.L_x_310:
[----:B------:R-:W-:Y:S05]  /*17590*/  BSYNC.RECONVERGENT B0 ;  /* 0x0000000000007941 */ /* 0x000fea0003800200 */
.L_x_309:
        /* <DEDUP_REMOVED lines=17> */
[----:B---3--:R-:W-:Y:S11]  /*176b0*/  BRA.U !UP0, `(.L_x_311) ;  /* 0x0000000108047547 */ /* 0x008ff6000b800000 */
[----:B------:R-:W-:Y:S05]  /*176c0*/  BPT.TRAP 0x1 ;  /* 0x000000040000795c */ /* 0x000fea0000300000 */
.L_x_311:
[----:B------:R-:W-:Y:S01]  /*176d0*/  ULEA UR17, UR22, UR8, 0x3 ;  /* 0x0000000816117291 */ /* 0x000fe2000f8e18ff */
[----:B-1----:R-:W-:Y:S01]  /*176e0*/  IMAD.U32 R3, RZ, RZ, UR15 ;  /* 0x0000000fff037e24 */ /* 0x002fe2000f8e00ff */
[----:B--2---:R-:W-:-:S04]  /*176f0*/  @!P0 MOV R2, 0x2000 ;  /* 0x0000200000028802 */ /* 0x004fc80000000f00 */
[----:B------:R-:W-:-:S04]  /*17700*/  SHF.L.U32 R3, R3, 0x1f, RZ ;  /* 0x0000001f03037819 */ /* 0x000fc800000006ff */
[----:B------:R-:W1:Y:S02]  /*17710*/  SYNCS.PHASECHK.TRANS64.TRYWAIT P1, [UR17+0xe038], R3 ;  /* 0x00e03803ff0075a7 */ /* 0x000e640008021111 */
[----:B-1----:R-:W-:Y:S05]  /*17720*/  @!P1 BRA `(.L_x_312) ;  /* 0x0000003000b49947 */ /* 0x002fea0003800000 */
.L_x_461:
[----:B------:R2:W-:Y:S01]  /*17730*/  @!P0 SYNCS.ARRIVE.TRANS64 RZ, [UR17+0xe020], R2 ;  /* 0x00e02002ffff89a7 */ /* 0x0005e20008000011 */
[----:B------:R-:W-:Y:S05]  /*17740*/  BRA.U !UP1, `(.L_x_313) ;  /* 0x0000000109047547 */ /* 0x000fea000b800000 */
[----:B------:R-:W-:Y:S05]  /*17750*/  BPT.TRAP 0x1 ;  /* 0x000000040000795c */ /* 0x000fea0000300000 */
.L_x_313:
[----:B------:R-:W-:Y:S04]  /*17760*/  BSSY.RECONVERGENT B0, `(.L_x_314) ;  /* 0x0000003000007945 */ /* 0x000fe80003800200 */
[----:B------:R-:W-:Y:S05]  /*17770*/  @P2 BRA `(.L_x_315) ;  /* 0x0000000000042947 */ /* 0x000fea0003800000 */
[----:B------:R-:W-:Y:S05]  /*17780*/  BPT.TRAP 0x1 ;  /* 0x000000040000795c */ /* 0x000fea0000300000 */
.L_x_315:
[----:B------:R-:W-:Y:S05]  /*17790*/  BSYNC.RECONVERGENT B0 ;  /* 0x0000000000007941 */ /* 0x000fea0003800200 */
.L_x_314:
[----:B------:R-:W-:Y:S02]  /*177a0*/  ULEA UR16, UR22, UR8, 0xd ;  /* 0x0000000816107291 */ /* 0x000fe4000f8e68ff */
[----:B------:R-:W-:Y:S02]  /*177b0*/  UIADD3 UR24, UP2, UPT, UR4, 0x180, URZ ;  /* 0x0000018004187890 */ /* 0x000fe4000ff5e0ff */
[----:B------:R-:W-:Y:S02]  /*177c0*/  ULEA UR19, UR7, 0x80, 0x7 ;  /* 0x0000008007137891 */ /* 0x000fe4000f8e38ff */
        /* <DEDUP_REMOVED lines=16> */
.L_x_316:
[----:B------:R-:W-:Y:S01]  /*178d0*/  ULEA UR17, UR22, UR8, 0x3 ;  /* 0x0000000816117291 */ /* 0x000fe2000f8e18ff */
[----:B-1----:R-:W-:Y:S01]  /*178e0*/  IMAD.U32 R3, RZ, RZ, UR15 ;  /* 0x0000000fff037e24 */ /* 0x002fe2000f8e00ff */
[----:B--2---:R-:W-:-:S04]  /*178f0*/  @!P0 MOV R2, 0x2000 ;  /* 0x0000200000028802 */ /* 0x004fc80000000f00 */
[----:B------:R-:W-:-:S04]  /*17900*/  SHF.L.U32 R3, R3, 0x1f, RZ ;  /* 0x0000001f03037819 */ /* 0x000fc800000006ff */
[----:B------:R-:W1:Y:S02]  /*17910*/  SYNCS.PHASECHK.TRANS64.TRYWAIT P1, [UR17+0xe038], R3 ;  /* 0x00e03803ff0075a7 */ /* 0x000e640008021111 */
[----:B-1----:R-:W-:Y:S05]  /*17920*/  @!P1 BRA `(.L_x_317) ;  /* 0x00000030004c9947 */ /* 0x002fea0003800000 */
.L_x_463:
[----:B------:R2:W-:Y:S01]  /*17930*/  @!P0 SYNCS.ARRIVE.TRANS64 RZ, [UR17+0xe020], R2 ;  /* 0x00e02002ffff89a7 */ /* 0x0005e20008000011 */
[----:B------:R-:W-:Y:S05]  /*17940*/  BRA.U !UP1, `(.L_x_318) ;  /* 0x0000000109047547 */ /* 0x000fea000b800000 */
[----:B------:R-:W-:Y:S05]  /*17950*/  BPT.TRAP 0x1 ;  /* 0x000000040000795c */ /* 0x000fea0000300000 */
.L_x_318:
[----:B------:R-:W-:Y:S04]  /*17960*/  BSSY.RECONVERGENT B0, `(.L_x_319) ;  /* 0x0000003000007945 */ /* 0x000fe80003800200 */
[----:B------:R-:W-:Y:S05]  /*17970*/  @P2 BRA `(.L_x_320) ;  /* 0x0000000000042947 */ /* 0x000fea0003800000 */
[----:B------:R-:W-:Y:S05]  /*17980*/  BPT.TRAP 0x1 ;  /* 0x000000040000795c */ /* 0x000fea0000300000 */
.L_x_320:
[----:B------:R-:W-:Y:S05]  /*17990*/  BSYNC.RECONVERGENT B0 ;  /* 0x0000000000007941 */ /* 0x000fea0003800200 */
.L_x_319:
        /* <DEDUP_REMOVED lines=19> */
.L_x_321:
[----:B------:R-:W-:Y:S01]  /*17ad0*/  ULEA UR17, UR22, UR8, 0x3 ;  /* 0x0000000816117291 */ /* 0x000fe2000f8e18ff */
[----:B-1----:R-:W-:Y:S01]  /*17ae0*/  IMAD.U32 R3, RZ, RZ, UR15 ;  /* 0x0000000fff037e24 */ /* 0x002fe2000f8e00ff */
[----:B--2---:R-:W-:-:S04]  /*17af0*/  @!P0 MOV R2, 0x2000 ;  /* 0x0000200000028802 */ /* 0x004fc80000000f00 */
[----:B------:R-:W-:-:S04]  /*17b00*/  SHF.L.U32 R3, R3, 0x1f, RZ ;  /* 0x0000001f03037819 */ /* 0x000fc800000006ff */
[----:B------:R-:W1:Y:S02]  /*17b10*/  SYNCS.PHASECHK.TRANS64.TRYWAIT P1, [UR17+0xe038], R3 ;  /* 0x00e03803ff0075a7 */ /* 0x000e640008021111 */
[----:B-1----:R-:W-:Y:S05]  /*17b20*/  @!P1 BRA `(.L_x_322) ;  /* 0x0000002c00e49947 */ /* 0x002fea0003800000 */
.L_x_465:
[----:B------:R2:W-:Y:S01]  /*17b30*/  @!P0 SYNCS.ARRIVE.TRANS64 RZ, [UR17+0xe020], R2 ;  /* 0x00e02002ffff89a7 */ /* 0x0005e20008000011 */
[----:B------:R-:W-:Y:S05]  /*17b40*/  BRA.U !UP1, `(.L_x_323) ;  /* 0x0000000109047547 */ /* 0x000fea000b800000 */
[----:B------:R-:W-:Y:S05]  /*17b50*/  BPT.TRAP 0x1 ;  /* 0x000000040000795c */ /* 0x000fea0000300000 */
.L_x_323:
[----:B------:R-:W-:Y:S04]  /*17b60*/  BSSY.RECONVERGENT B0, `(.L_x_324) ;  /* 0x0000003000007945 */ /* 0x000fe80003800200 */
[----:B------:R-:W-:Y:S05]  /*17b70*/  @P2 BRA `(.L_x_325) ;  /* 0x0000000000042947 */ /* 0x000fea0003800000 */
[----:B------:R-:W-:Y:S05]  /*17b80*/  BPT.TRAP 0x1 ;  /* 0x000000040000795c */ /* 0x000fea0000300000 */
.L_x_325:
[----:B------:R-:W-:Y:S05]  /*17b90*/  BSYNC.RECONVERGENT B0 ;  /* 0x0000000000007941 */ /* 0x000fea0003800200 */
.L_x_324:
        /* <DEDUP_REMOVED lines=19> */
.L_x_326:
[----:B------:R-:W-:Y:S01]  /*17cd0*/  ULEA UR17, UR22, UR8, 0x3 ;  /* 0x0000000816117291 */ /* 0x000fe2000f8e18ff */
[----:B-1----:R-:W-:Y:S01]  /*17ce0*/  IMAD.U32 R3, RZ, RZ, UR15 ;  /* 0x0000000fff037e24 */ /* 0x002fe2000f8e00ff */
[----:B--2---:R-:W-:-:S04]  /*17cf0*/  @!P0 MOV R2, 0x2000 ;  /* 0x0000200000028802 */ /* 0x004fc80000000f00 */
[----:B------:R-:W-:-:S04]  /*17d00*/  SHF.L.U32 R3, R3, 0x1f, RZ ;  /* 0x0000001f03037819 */ /* 0x000fc800000006ff */
[----:B------:R-:W1:Y:S02]  /*17d10*/  SYNCS.PHASECHK.TRANS64.TRYWAIT P1, [UR17+0xe038], R3 ;  /* 0x00e03803ff0075a7 */ /* 0x000e640008021111 */
[----:B-1----:R-:W-:Y:S05]  /*17d20*/  @!P1 BRA `(.L_x_327) ;  /* 0x0000002c007c9947 */ /* 0x002fea0003800000 */
.L_x_467:
[----:B------:R2:W-:Y:S01]  /*17d30*/  @!P0 SYNCS.ARRIVE.TRANS64 RZ, [UR17+0xe020], R2 ;  /* 0x00e02002ffff89a7 */ /* 0x0005e20008000011 */
[----:B------:R-:W-:Y:S05]  /*17d40*/  BRA.U !UP1, `(.L_x_328) ;  /* 0x0000000109047547 */ /* 0x000fea000b800000 */
[----:B------:R-:W-:Y:S05]  /*17d50*/  BPT.TRAP 0x1 ;  /* 0x000000040000795c */ /* 0x000fea0000300000 */
.L_x_328:
[----:B------:R-:W-:Y:S04]  /*17d60*/  BSSY.RECONVERGENT B0, `(.L_x_329) ;  /* 0x0000003000007945 */ /* 0x000fe80003800200 */
[----:B------:R-:W-:Y:S05]  /*17d70*/  @P2 BRA `(.L_x_330) ;  /* 0x0000000000042947 */ /* 0x000fea0003800000 */
[----:B------:R-:W-:Y:S05]  /*17d80*/  BPT.TRAP 0x1 ;  /* 0x000000040000795c */ /* 0x000fea0000300000 */
.L_x_330:
[----:B------:R-:W-:Y:S05]  /*17d90*/  BSYNC.RECONVERGENT B0 ;  /* 0x0000000000007941 */ /* 0x000fea0003800200 */
.L_x_329:
        /* <DEDUP_REMOVED lines=13> */
[----:B------:R-:W-:Y:S02]  /*17e70*/  UIADD3 UR10, UPT, UPT, UR7, 0x3, URZ ;  /* 0x00000003070a7890 */ /* 0x000fe4000fffe0ff */
[----:B------:R-:W-:-:S04]  /*17e80*/  UISETP.NE.AND UP2, UPT, UR22, 0x3, UPT ;  /* 0x000000031600788c */ /* 0x000fc8000bf45270 */
[----:B------:R-:W-:Y:S02]  /*17e90*/  USEL UR11, URZ, 0x1, UP2 ;  /* 0x00000001ff0b7887 */ /* 0x000fe40009000000 */
[----:B------:R-:W-:Y:S02]  /*17ea0*/  USEL UR22, UR22, URZ, UP2 ;  /* 0x000000ff16167287 */ /* 0x000fe40009000000 */
[----:B------:R-:W-:Y:S01]  /*17eb0*/  ULOP3.LUT UR15, UR15, UR11, URZ, 0x3c, !UPT ;  /* 0x0000000b0f0f7292 */ /* 0x000fe2000f8e3cff */
[----:B---3--:R-:W-:Y:S11]  /*17ec0*/  BRA.U !UP0, `(.L_x_331) ;  /* 0x0000000108047547 */ /* 0x008ff6000b800000 */
[----:B------:R-:W-:Y:S05]  /*17ed0*/  BPT.TRAP 0x1 ;  /* 0x000000040000795c */ /* 0x000fea0000300000 */
.L_x_331:
[----:B------:R-:W-:Y:S01]  /*17ee0*/  ULEA UR17, UR22, UR8, 0x3 ;  /* 0x0000000816117291 */ /* 0x000fe2000f8e18ff */
[----:B-1----:R-:W-:Y:S01]  /*17ef0*/  IMAD.U32 R3, RZ, RZ, UR15 ;  /* 0x0000000fff037e24 */ /* 0x002fe2000f8e00ff */
[----:B--2---:R-:W-:-:S04]  /*17f00*/  @!P0 MOV R2, 0x2000 ;  /* 0x0000200000028802 */ /* 0x004fc80000000f00 */
[----:B------:R-:W-:-:S04]  /*17f10*/  SHF.L.U32 R3, R3, 0x1f, RZ ;  /* 0x0000001f03037819 */ /* 0x000fc800000006ff */
[----:B------:R-:W1:Y:S02]  /*17f20*/  SYNCS.PHASECHK.TRANS64.TRYWAIT P1, [UR17+0xe038], R3 ;  /* 0x00e03803ff0075a7 */ /* 0x000e640008021111 */
[----:B-1----:R-:W-:Y:S05]  /*17f30*/  @!P1 BRA `(.L_x_332) ;  /* 0x0000002c00109947 */ /* 0x002fea0003800000 */
.L_x_469:
[----:B------:R2:W-:Y:S01]  /*17f40*/  @!P0 SYNCS.ARRIVE.TRANS64 RZ, [UR17+0xe020], R2 ;  /* 0x00e02002ffff89a7 */ /* 0x0005e20008000011 */
[----:B------:R-:W-:Y:S05]  /*17f50*/  BRA.U !UP1, `(.L_x_333) ;  /* 0x0000000109047547 */ /* 0x000fea000b800000 */
[----:B------:R-:W-:Y:S05]  /*17f60*/  BPT.TRAP 0x1 ;  /* 0x000000040000795c */ /* 0x000fea0000300000 */
.L_x_333:
[----:B------:R-:W-:Y:S04]  /*17f70*/  BSSY.RECONVERGENT B0, `(.L_x_334) ;  /* 0x0000003000007945 */ /* 0x000fe80003800200 */
[----:B------:R-:W-:Y:S05]  /*17f80*/  @P2 BRA `(.L_x_335) ;  /* 0x0000000000042947 */ /* 0x000fea0003800000 */
[----:B------:R-:W-:Y:S05]  /*17f90*/  BPT.TRAP 0x1 ;  /* 0x000000040000795c */ /* 0x000fea0000300000 */
.L_x_335:
[----:B------:R-:W-:Y:S05]  /*17fa0*/  BSYNC.RECONVERGENT B0 ;  /* 0x0000000000007941 */ /* 0x000fea0003800200 */
.L_x_334:
        /* <DEDUP_REMOVED lines=19> */
.L_x_336:
[----:B------:R-:W-:Y:S01]  /*180e0*/  ULEA UR17, UR22, UR8, 0x3 ;  /* 0x0000000816117291 */ /* 0x000fe2000f8e18ff */
[----:B-1----:R-:W-:Y:S01]  /*180f0*/  IMAD.U32 R3, RZ, RZ, UR15 ;  /* 0x0000000fff037e24 */ /* 0x002fe2000f8e00ff */
[----:B--2---:R-:W-:-:S04]  /*18100*/  @!P0 MOV R2, 0x2000 ;  /* 0x0000200000028802 */ /* 0x004fc80000000f00 */
[----:B------:R-:W-:-:S04]  /*18110*/  SHF.L.U32 R3, R3, 0x1f, RZ ;  /* 0x0000001f03037819 */ /* 0x000fc800000006ff */
[----:B------:R-:W1:Y:S02]  /*18120*/  SYNCS.PHASECHK.TRANS64.TRYWAIT P1, [UR17+0xe038], R3 ;  /* 0x00e03803ff0075a7 */ /* 0x000e640008021111 */
[----:B-1----:R-:W-:Y:S05]  /*18130*/  @!P1 BRA `(.L_x_337) ;  /* 0x0000002800a89947 */ /* 0x002fea0003800000 */
.L_x_471:
[----:B------:R2:W-:Y:S01]  /*18140*/  @!P0 SYNCS.ARRIVE.TRANS64 RZ, [UR17+0xe020], R2 ;  /* 0x00e02002ffff89a7 */ /* 0x0005e20008000011 */
[----:B------:R-:W-:Y:S05]  /*18150*/  BRA.U !UP1, `(.L_x_338) ;  /* 0x0000000109047547 */ /* 0x000fea000b800000 */
[----:B------:R-:W-:Y:S05]  /*18160*/  BPT.TRAP 0x1 ;  /* 0x000000040000795c */ /* 0x000fea0000300000 */
.L_x_338:
[----:B------:R-:W-:Y:S04]  /*18170*/  BSSY.RECONVERGENT B0, `(.L_x_339) ;  /* 0x0000003000007945 */ /* 0x000fe80003800200 */
[----:B------:R-:W-:Y:S05]  /*18180*/  @P2 BRA `(.L_x_340) ;  /* 0x0000000000042947 */ /* 0x000fea0003800000 */
[----:B------:R-:W-:Y:S05]  /*18190*/  BPT.TRAP 0x1 ;  /* 0x000000040000795c */ /* 0x000fea0000300000 */
.L_x_340:
[----:B------:R-:W-:Y:S05]  /*181a0*/  BSYNC.RECONVERGENT B0 ;  /* 0x0000000000007941 */ /* 0x000fea0003800200 */
.L_x_339:
        /* <DEDUP_REMOVED lines=17> */
[----:B------:R-:W-:Y:S02]  /*182c0*/  UISETP.NE.AND UP2, UPT, UR10, UR9, UPT ;  /* 0x000000090a00728c */ /* 0x000fe4000bf45270 */
[----:B------:R-:W-:-:S07]  /*182d0*/  ULOP3.LUT UR15, UR15, UR11, URZ, 0x3c, !UPT ;  /* 0x0000000b0f0f7292 */ /* 0x000fce000f8e3cff */
[----:B---3--:R-:W-:Y:S05]  /*182e0*/  BRA.U UP2, `(.L_x_341) ;  /* 0xffffffed02d87547 */ /* 0x008fea000b83ffff */
.L_x_300:
[----:B------:R-:W-:-:S09]  /*182f0*/  UISETP.NE.AND UP2, UPT, UR6, URZ, UPT ;  /* 0x000000ff0600728c */ /* 0x000fd2000bf45270 */
[----:B------:R-:W-:Y:S05]  /*18300*/  BRA.U !UP2, `(.L_x_275) ;  /* 0x0000000d0a147547 */ /* 0x000fea000b800000 */
[----:B------:R-:W-:Y:S05]  /*18310*/  BRA.U !UP0, `(.L_x_342) ;  /* 0x0000000108047547 */ /* 0x000fea000b800000 */
[----:B------:R-:W-:Y:S05]  /*18320*/  BPT.TRAP 0x1 ;  /* 0x000000040000795c */ /* 0x000fea0000300000 */
.L_x_342:
[----:B------:R-:W-:Y:S01]  /*18330*/  ULEA UR17, UR22, UR8, 0x3 ;  /* 0x0000000816117291 */ /* 0x000fe2000f8e18ff */
[----:B-1----:R-:W-:Y:S01]  /*18340*/  IMAD.U32 R3, RZ, RZ, UR15 ;  /* 0x0000000fff037e24 */ /* 0x002fe2000f8e00ff */
[----:B--2---:R-:W-:-:S04]  /*18350*/  @!P0 MOV R2, 0x2000 ;  /* 0x0000200000028802 */ /* 0x004fc80000000f00 */
[----:B------:R-:W-:-:S04]  /*18360*/  SHF.L.U32 R3, R3, 0x1f, RZ ;  /* 0x0000001f03037819 */ /* 0x000fc800000006ff */
[----:B------:R-:W1:Y:S02]  /*18370*/  SYNCS.PHASECHK.TRANS64.TRYWAIT P1, [UR17+0xe038], R3 ;  /* 0x00e03803ff0075a7 */ /* 0x000e640008021111 */
[----:B-1----:R-:W-:Y:S05]  /*18380*/  @!P1 BRA `(.L_x_343) ;  /* 0x00000028002c9947 */ /* 0x002fea0003800000 */
.L_x_473:
[----:B------:R2:W-:Y:S01]  /*18390*/  @!P0 SYNCS.ARRIVE.TRANS64 RZ, [UR17+0xe020], R2 ;  /* 0x00e02002ffff89a7 */ /* 0x0005e20008000011 */
[----:B------:R-:W-:Y:S05]  /*183a0*/  BRA.U !UP1, `(.L_x_344) ;  /* 0x0000000109047547 */ /* 0x000fea000b800000 */
[----:B------:R-:W-:Y:S05]  /*183b0*/  BPT.TRAP 0x1 ;  /* 0x000000040000795c */ /* 0x000fea0000300000 */
.L_x_344:
[----:B------:R-:W-:Y:S04]  /*183c0*/  BSSY.RECONVERGENT B0, `(.L_x_345) ;  /* 0x0000003000007945 */ /* 0x000fe80003800200 */
[----:B------:R-:W-:Y:S05]  /*183d0*/  @P2 BRA `(.L_x_346) ;  /* 0x0000000000042947 */ /* 0x000fea0003800000 */
[----:B------:R-:W-:Y:S05]  /*183e0*/  BPT.TRAP 0x1 ;  /* 0x000000040000795c */ /* 0x000fea0000300000 */
.L_x_346:
[----:B------:R-:W-:Y:S05]  /*183f0*/  BSYNC.RECONVERGENT B0 ;  /* 0x0000000000007941 */ /* 0x000fea0003800200 */
.L_x_345:
        /* <DEDUP_REMOVED lines=19> */
.L_x_347:
[----:B------:R-:W-:Y:S01]  /*18530*/  ULEA UR17, UR22, UR8, 0x3 ;  /* 0x0000000816117291 */ /* 0x000fe2000f8e18ff */
[----:B-1----:R-:W-:Y:S01]  /*18540*/  IMAD.U32 R3, RZ, RZ, UR15 ;  /* 0x0000000fff037e24 */ /* 0x002fe2000f8e00ff */
[----:B--2---:R-:W-:-:S04]  /*18550*/  @!P0 MOV R2, 0x2000 ;  /* 0x0000200000028802 */ /* 0x004fc80000000f00 */
[----:B------:R-:W-:-:S04]  /*18560*/  SHF.L.U32 R3, R3, 0x1f, RZ ;  /* 0x0000001f03037819 */ /* 0x000fc800000006ff */
[----:B------:R-:W1:Y:S02]  /*18570*/  SYNCS.PHASECHK.TRANS64.TRYWAIT P1, [UR17+0xe038], R3 ;  /* 0x00e03803ff0075a7 */ /* 0x000e640008021111 */
[----:B-1----:R-:W-:Y:S05]  /*18580*/  @!P1 BRA `(.L_x_348) ;  /* 0x0000002400c49947 */ /* 0x002fea0003800000 */
.L_x_475:
[----:B------:R2:W-:Y:S01]  /*18590*/  @!P0 SYNCS.ARRIVE.TRANS64 RZ, [UR17+0xe020], R2 ;  /* 0x00e02002ffff89a7 */ /* 0x0005e20008000011 */
[----:B------:R-:W-:Y:S05]  /*185a0*/  BRA.U !UP1, `(.L_x_349) ;  /* 0x0000000109047547 */ /* 0x000fea000b800000 */
[----:B------:R-:W-:Y:S05]  /*185b0*/  BPT.TRAP 0x1 ;  /* 0x000000040000795c */ /* 0x000fea0000300000 */
.L_x_349:
[----:B------:R-:W-:Y:S04]  /*185c0*/  BSSY.RECONVERGENT B0, `(.L_x_350) ;  /* 0x0000003000007945 */ /* 0x000fe80003800200 */
[----:B------:R-:W-:Y:S05]  /*185d0*/  @P2 BRA `(.L_x_351) ;  /* 0x0000000000042947 */ /* 0x000fea0003800000 */
[----:B------:R-:W-:Y:S05]  /*185e0*/  BPT.TRAP 0x1 ;  /* 0x000000040000795c */ /* 0x000fea0000300000 */
.L_x_351:
[----:B------:R-:W-:Y:S05]  /*185f0*/  BSYNC.RECONVERGENT B0 ;  /* 0x0000000000007941 */ /* 0x000fea0003800200 */
.L_x_350:
        /* <DEDUP_REMOVED lines=16> */
[----:B------:R-:W-:Y:S02]  /*18700*/  UISETP.NE.AND UP2, UPT, UR6, 0x1, UPT ;  /* 0x000000010600788c */ /* 0x000fe4000bf45270 */
[----:B------:R-:W-:-:S07]  /*18710*/  ULOP3.LUT UR15, UR15, UR9, URZ, 0x3c, !UPT ;  /* 0x000000090f0f7292 */ /* 0x000fce000f8e3cff */
[----:B---3--:R-:W-:Y:S05]  /*18720*/  BRA.U !UP2, `(.L_x_275) ;  /* 0x000000090a0c7547 */ /* 0x008fea000b800000 */
[----:B------:R-:W-:Y:S05]  /*18730*/  BRA.U !UP0, `(.L_x_352) ;  /* 0x0000000108047547 */ /* 0x000fea000b800000 */
[----:B------:R-:W-:Y:S05]  /*18740*/  BPT.TRAP 0x1 ;  /* 0x000000040000795c */ /* 0x000fea0000300000 */
.L_x_352:
[----:B------:R-:W-:Y:S01]  /*18750*/  ULEA UR17, UR22, UR8, 0x3 ;  /* 0x0000000816117291 */ /* 0x000fe2000f8e18ff */
[----:B-1----:R-:W-:Y:S01]  /*18760*/  IMAD.U32 R3, RZ, RZ, UR15 ;  /* 0x0000000fff037e24 */ /* 0x002fe2000f8e00ff */
[----:B--2---:R-:W-:-:S04]  /*18770*/  @!P0 MOV R2, 0x2000 ;  /* 0x0000200000028802 */ /* 0x004fc80000000f00 */
[----:B------:R-:W-:-:S04]  /*18780*/  SHF.L.U32 R3, R3, 0x1f, RZ ;  /* 0x0000001f03037819 */ /* 0x000fc800000006ff */
[----:B------:R-:W1:Y:S02]  /*18790*/  SYNCS.PHASECHK.TRANS64.TRYWAIT P1, [UR17+0xe038], R3 ;  /* 0x00e03803ff0075a7 */ /* 0x000e640008021111 */
[----:B-1----:R-:W-:Y:S05]  /*187a0*/  @!P1 BRA `(.L_x_353) ;  /* 0x0000002400549947 */ /* 0x002fea0003800000 */
.L_x_477:
[----:B------:R2:W-:Y:S01]  /*187b0*/  @!P0 SYNCS.ARRIVE.TRANS64 RZ, [UR17+0xe020], R2 ;  /* 0x00e02002ffff89a7 */ /* 0x0005e20008000011 */
[----:B------:R-:W-:Y:S05]  /*187c0*/  BRA.U !UP1, `(.L_x_354) ;  /* 0x0000000109047547 */ /* 0x000fea000b800000 */
[----:B------:R-:W-:Y:S05]  /*187d0*/  BPT.TRAP 0x1 ;  /* 0x000000040000795c */ /* 0x000fea0000300000 */
.L_x_354:
[----:B------:R-:W-:Y:S04]  /*187e0*/  BSSY.RECONVERGENT B0, `(.L_x_355) ;  /* 0x0000003000007945 */ /* 0x000fe80003800200 */
[----:B------:R-:W-:Y:S05]  /*187f0*/  @P2 BRA `(.L_x_356) ;  /* 0x0000000000042947 */ /* 0x000fea0003800000 */
[----:B------:R-:W-:Y:S05]  /*18800*/  BPT.TRAP 0x1 ;  /* 0x000000040000795c */ /* 0x000fea0000300000 */
.L_x_356:
[----:B------:R-:W-:Y:S05]  /*18810*/  BSYNC.RECONVERGENT B0 ;  /* 0x0000000000007941 */ /* 0x000fea0003800200 */
.L_x_355:
        /* <DEDUP_REMOVED lines=19> */
.L_x_357:
[----:B------:R-:W-:Y:S01]  /*18950*/  ULEA UR17, UR22, UR8, 0x3 ;  /* 0x0000000816117291 */ /* 0x000fe2000f8e18ff */
[----:B-1----:R-:W-:Y:S01]  /*18960*/  IMAD.U32 R3, RZ, RZ, UR15 ;  /* 0x0000000fff037e24 */ /* 0x002fe2000f8e00ff */
[----:B--2---:R-:W-:-:S04]  /*18970*/  @!P0 MOV R2, 0x2000 ;  /* 0x0000200000028802 */ /* 0x004fc80000000f00 */
[----:B------:R-:W-:-:S04]  /*18980*/  SHF.L.U32 R3, R3, 0x1f, RZ ;  /* 0x0000001f03037819 */ /* 0x000fc800000006ff */
[----:B------:R-:W1:Y:S02]  /*18990*/  SYNCS.PHASECHK.TRANS64.TRYWAIT P1, [UR17+0xe038], R3 ;  /* 0x00e03803ff0075a7 */ /* 0x000e640008021111 */
[----:B-1----:R-:W-:Y:S05]  /*189a0*/  @!P1 BRA `(.L_x_358) ;  /* 0x0000002000ec9947 */ /* 0x002fea0003800000 */
.L_x_479:
[----:B------:R2:W-:Y:S01]  /*189b0*/  @!P0 SYNCS.ARRIVE.TRANS64 RZ, [UR17+0xe020], R2 ;  /* 0x00e02002ffff89a7 */ /* 0x0005e20008000011 */
[----:B------:R-:W-:Y:S05]  /*189c0*/  BRA.U !UP1, `(.L_x_359) ;  /* 0x0000000109047547 */ /* 0x000fea000b800000 */
[----:B------:R-:W-:Y:S05]  /*189d0*/  BPT.TRAP 0x1 ;  /* 0x000000040000795c */ /* 0x000fea0000300000 */
.L_x_359:
[----:B------:R-:W-:Y:S04]  /*189e0*/  BSSY.RECONVERGENT B0, `(.L_x_360) ;  /* 0x0000003000007945 */ /* 0x000fe80003800200 */
[----:B------:R-:W-:Y:S05]  /*189f0*/  @P2 BRA `(.L_x_361) ;  /* 0x0000000000042947 */ /* 0x000fea0003800000 */
[----:B------:R-:W-:Y:S05]  /*18a00*/  BPT.TRAP 0x1 ;  /* 0x000000040000795c */ /* 0x000fea0000300000 */
.L_x_361:
[----:B------:R-:W-:Y:S05]  /*18a10*/  BSYNC.RECONVERGENT B0 ;  /* 0x0000000000007941 */ /* 0x000fea0003800200 */
.L_x_360:
        /* <DEDUP_REMOVED lines=19> */
[----:B------:R-:W-:Y:S01]  /*18b50*/  UIADD3 UR7, UPT, UPT, UR7, 0x2, URZ ;  /* 0x0000000207077890 */ /* 0x000fe2000fffe0ff */
[----:B------:R-:W-:Y:S11]  /*18b60*/  BRA.U !UP0, `(.L_x_362) ;  /* 0x0000000108047547 */ /* 0x000ff6000b800000 */
[----:B------:R-:W-:Y:S05]  /*18b70*/  BPT.TRAP 0x1 ;  /* 0x000000040000795c */ /* 0x000fea0000300000 */
.L_x_362:
[----:B------:R-:W-:Y:S01]  /*18b80*/  ULEA UR17, UR22, UR8, 0x3 ;  /* 0x0000000816117291 */ /* 0x000fe2000f8e18ff */
[----:B-1----:R-:W-:Y:S01]  /*18b90*/  IMAD.U32 R3, RZ, RZ, UR15 ;  /* 0x0000000fff037e24 */ /* 0x002fe2000f8e00ff */
[----:B--2---:R-:W-:-:S04]  /*18ba0*/  @!P0 MOV R2, 0x2000 ;  /* 0x0000200000028802 */ /* 0x004fc80000000f00 */
[----:B------:R-:W-:-:S04]  /*18bb0*/  SHF.L.U32 R3, R3, 0x1f, RZ ;  /* 0x0000001f03037819 */ /* 0x000fc800000006ff */
[----:B------:R-:W1:Y:S02]  /*18bc0*/  SYNCS.PHASECHK.TRANS64.TRYWAIT P1, [UR17+0xe038], R3 ;  /* 0x00e03803ff0075a7 */ /* 0x000e640008021111 */
[----:B-1----:R-:W-:Y:S05]  /*18bd0*/  @!P1 BRA `(.L_x_363) ;  /* 0x0000002000789947 */ /* 0x002fea0003800000 */
.L_x_481:
[----:B------:R2:W-:Y:S01]  /*18be0*/  @!P0 SYNCS.ARRIVE.TRANS64 RZ, [UR17+0xe020], R2 ;  /* 0x00e02002ffff89a7 */ /* 0x0005e20008000011 */
[----:B------:R-:W-:Y:S05]  /*18bf0*/  BRA.U !UP1, `(.L_x_364) ;  /* 0x0000000109047547 */ /* 0x000fea000b800000 */
[----:B------:R-:W-:Y:S05]  /*18c00*/  BPT.TRAP 0x1 ;  /* 0x000000040000795c */ /* 0x000fea0000300000 */
.L_x_364:
[----:B------:R-:W-:Y:S04]  /*18c10*/  BSSY.RECONVERGENT B0, `(.L_x_365) ;  /* 0x0000003000007945 */ /* 0x000fe80003800200 */
[----:B------:R-:W-:Y:S05]  /*18c20*/  @P2 BRA `(.L_x_366) ;  /* 0x0000000000042947 */ /* 0x000fea0003800000 */
[----:B------:R-:W-:Y:S05]  /*18c30*/  BPT.TRAP 0x1 ;  /* 0x000000040000795c */ /* 0x000fea0000300000 */
.L_x_366:
[----:B------:R-:W-:Y:S05]  /*18c40*/  BSYNC.RECONVERGENT B0 ;  /* 0x0000000000007941 */ /* 0x000fea0003800200 */
.L_x_365:
        /* <DEDUP_REMOVED lines=19> */
.L_x_367:
[----:B------:R-:W-:Y:S01]  /*18d80*/  ULEA UR9, UR22, UR8, 0x3 ;  /* 0x0000000816097291 */ /* 0x000fe2000f8e18ff */
[----:B-1----:R-:W-:Y:S01]  /*18d90*/  IMAD.U32 R3, RZ, RZ, UR15 ;  /* 0x0000000fff037e24 */ /* 0x002fe2000f8e00ff */
[----:B--2---:R-:W-:-:S04]  /*18da0*/  @!P0 MOV R2, 0x2000 ;  /* 0x0000200000028802 */ /* 0x004fc80000000f00 */
[----:B------:R-:W-:-:S04]  /*18db0*/  SHF.L.U32 R3, R3, 0x1f, RZ ;  /* 0x0000001f03037819 */ /* 0x000fc800000006ff */
[----:B------:R-:W1:Y:S02]  /*18dc0*/  SYNCS.PHASECHK.TRANS64.TRYWAIT P1, [UR9+0xe038], R3 ;  /* 0x00e03803ff0075a7 */ /* 0x000e640008021109 */
[----:B-1----:R-:W-:Y:S05]  /*18dd0*/  @!P1 BRA `(.L_x_368) ;  /* 0x0000002000109947 */ /* 0x002fea0003800000 */
.L_x_483:
[----:B------:R2:W-:Y:S01]  /*18de0*/  @!P0 SYNCS.ARRIVE.TRANS64 RZ, [UR9+0xe020], R2 ;  /* 0x00e02002ffff89a7 */ /* 0x0005e20008000009 */
[----:B------:R-:W-:Y:S05]  /*18df0*/  BRA.U !UP1, `(.L_x_369) ;  /* 0x0000000109047547 */ /* 0x000fea000b800000 */
[----:B------:R-:W-:Y:S05]  /*18e00*/  BPT.TRAP 0x1 ;  /* 0x000000040000795c */ /* 0x000fea0000300000 */
.L_x_369:
[----:B------:R-:W-:Y:S04]  /*18e10*/  BSSY.RECONVERGENT B0, `(.L_x_370) ;  /* 0x0000003000007945 */ /* 0x000fe80003800200 */
[----:B------:R-:W-:Y:S05]  /*18e20*/  @P2 BRA `(.L_x_371) ;  /* 0x0000000000042947 */ /* 0x000fea0003800000 */
[----:B------:R-:W-:Y:S05]  /*18e30*/  BPT.TRAP 0x1 ;  /* 0x000000040000795c */ /* 0x000fea0000300000 */
.L_x_371:
[----:B------:R-:W-:Y:S05]  /*18e40*/  BSYNC.RECONVERGENT B0 ;  /* 0x0000000000007941 */ /* 0x000fea0003800200 */
.L_x_370:
[----:B------:R-:W-:Y:S02]  /*18e50*/  ULEA UR8, UR22, UR8, 0xd ;  /* 0x0000000816087291 */ /* 0x000fe4000f8e68ff */
[----:B------:R-:W-:Y:S02]  /*18e60*/  UIADD3 UR6, UP2, UPT, UR4, 0x280, URZ ;  /* 0x0000028004067890 */ /* 0x000fe4000ff5e0ff */
[----:B------:R-:W-:Y:S02]  /*18e70*/  USHF.L.U32 UR11, UR7, 0x7, URZ ;  /* 0x00000007070b7899 */ /* 0x000fe400080006ff */
[----:B------:R-:W-:Y:S02]  /*18e80*/  UIADD3 UR9, UPT, UPT, UR9, 0xe020, URZ ;  /* 0x0000e02009097890 */ /* 0x000fe4000fffe0ff */
[----:B------:R-:W-:Y:S02]  /*18e90*/  UIADD3 UR8, UPT, UPT, UR8, 0x4000, URZ ;  /* 0x0000400008087890 */ /* 0x000fe4000fffe0ff */
[----:B------:R-:W-:Y:S01]  /*18ea0*/  UIADD3.X UR7, UPT, UPT, URZ, UR5, URZ, UP2, !UPT ;  /* 0x00000005ff077290 */ /* 0x000fe200097fe4ff */
[----:B------:R-:W-:Y:S01]  /*18eb0*/  UMOV UR12, UR13 ;  /* 0x0000000d000c7c82 */ /* 0x000fe20008000000 */
[----:B------:R-:W-:Y:S01]  /*18ec0*/  UMOV UR16, 0x0 ;  /* 0x0000000000107882 */ /* 0x000fe20000000000 */
[----:B------:R-:W-:Y:S01]  /*18ed0*/  UMOV UR17, 0x10000000 ;  /* 0x1000000000117882 */ /* 0x000fe20000000000 */
[----:B------:R-:W-:Y:S01]  /*18ee0*/  UMOV UR13, UR14 ;  /* 0x0000000e000d7c82 */ /* 0x000fe20008000000 */
[----:B------:R-:W-:Y:S01]  /*18ef0*/  UMOV UR10, URZ ;  /* 0x000000ff000a7c82 */ /* 0x000fe20008000000 */
[----:B------:R-:W-:-:S03]  /*18f00*/  UIADD3 UR22, UPT, UPT, UR22, 0x1, URZ ;  /* 0x0000000116167890 */ /* 0x000fc6000fffe0ff */
[----:B------:R3:W-:Y:S01]  /*18f10*/  UTMALDG.4D [UR8], [UR6], desc[UR16] ;  /* 0x00001008060075b4 */ /* 0x0007e20008019000 */
[----:B------:R-:W-:-:S04]  /*18f20*/  UISETP.NE.AND UP2, UPT, UR22, 0x3, UPT ;  /* 0x000000031600788c */ /* 0x000fc8000bf45270 */
[----:B------:R-:W-:Y:S02]  /*18f30*/  USEL UR14, URZ, 0x1, UP2 ;  /* 0x00000001ff0e7887 */ /* 0x000fe40009000000 */
[----:B------:R-:W-:Y:S02]  /*18f40*/  USEL UR22, UR22, URZ, UP2 ;  /* 0x000000ff16167287 */ /* 0x000fe40009000000 */
[----:B---3--:R-:W-:-:S12]  /*18f50*/  ULOP3.LUT UR15, UR15, UR14, URZ, 0x3c, !UPT ;  /* 0x0000000e0f0f7292 */ /* 0x008fd8000f8e3cff */
.L_x_275:
[----:B------:R-:W3:Y:S01]  /*18f60*/  LDCU UR7, c[0x0][0x370] ;  /* 0x00006e00ff0777ac */ /* 0x000ee20008000800 */
[----:B------:R-:W4:Y:S01]  /*18f70*/  LDCU UR6, c[0x0][0x900] ;  /* 0x00012000ff0677ac */ /* 0x000f220008000800 */
[----:B---3--:R-:W-:-:S04]  /*18f80*/  UIADD3 UR36, UPT, UPT, UR7, UR36, URZ ;  /* 0x0000002407247290 */ /* 0x008fc8000fffe0ff */
[----:B----4-:R-:W-:-:S09]  /*18f90*/  UISETP.GE.AND UP2, UPT, UR36, UR6, UPT ;  /* 0x000000062400728c */ /* 0x010fd2000bf46270 */
[----:B------:R-:W-:Y:S05]  /*18fa0*/  BRA.U !UP2, `(.L_x_372) ;  /* 0xffffffd50a787547 */ /* 0x000fea000b83ffff */
[----:B-1----:R-:W-:Y:S05]  /*18fb0*/  EXIT ;  /* 0x000000000000794d */ /* 0x002fea0003800000 */
.L_x_502:
[----:B------:R-:W-:-:S08]  /*18fc0*/  NOP ;  /* 0x0000000000007918 */ /* 0x000fd00000000000 */
[----:B------:R-:W1:-:S00]  /*18fd0*/  USETMAXREG.DEALLOC.CTAPOOL 0x20 ;  /* 0x00000020000079c8 */ /* 0x000e4000080e0500 */
[----:B-1----:R-:W1:Y:S02]  /*18fe0*/  LDC R0, c[0x0][0x900] ;  /* 0x00024000ff007b82 */ /* 0x002e640000000800 */
[----:B-1----:R-:W-:-:S13]  /*18ff0*/  ISETP.LE.AND P0, PT, R0, UR36, PT ;  /* 0x0000002400007c0c */ /* 0x002fda000bf03270 */
[----:B------:R-:W-:Y:S05]  /*19000*/  @P0 EXIT ;  /* 0x000000000000094d */ /* 0x000fea0003800000 */
[----:B------:R-:W-:Y:S01]  /*19010*/  HFMA2 R4, -RZ, RZ, 0, 0 ;  /* 0x00000000ff047431 */ /* 0x000fe200000001ff */
[----:B------:R-:W-:Y:S01]  /*19020*/  PRMT R0, RZ, 0x7610, R0 ;  /* 0x00007610ff007816 */ /* 0x000fe20000000000 */
[----:B------:R-:W1:Y:S01]  /*19030*/  LDCU.64 UR26, c[0x0][0x348] ;  /* 0x00006900ff1a77ac */ /* 0x000e620008000a00 */
[----:B------:R-:W2:Y:S01]  /*19040*/  LDCU UR24, c[0x0][0x370] ;  /* 0x00006e00ff1877ac */ /* 0x000ea20008000800 */
[----:B------:R-:W3:Y:S01]  /*19050*/  LDCU UR22, c[0x0][0x904] ;  /* 0x00012080ff1677ac */ /* 0x000ee20008000800 */
[----:B------:R-:W4:Y:S01]  /*19060*/  LDCU UR16, c[0x0][0x900] ;  /* 0x00012000ff1077ac */ /* 0x000f220008000800 */
[----:B------:R-:W1:Y:S01]  /*19070*/  LDCU UR21, c[0x0][0x380] ;  /* 0x00007000ff1577ac */ /* 0x000e620008000800 */
[----:B------:R-:W1:Y:S01]  /*19080*/  LDCU UR19, c[0x0][0x38c] ;  /* 0x00007180ff1377ac */ /* 0x000e620008000800 */
[----:B------:R-:W1:Y:S01]  /*19090*/  LDCU UR23, c[0x0][0x91c] ;  /* 0x00012380ff1777ac */ /* 0x000e620008000800 */
[----:B------:R-:W1:Y:S01]  /*190a0*/  LDCU UR20, c[0x0][0x918] ;  /* 0x00012300ff1477ac */ /* 0x000e620008000800 */
[----:B------:R-:W1:Y:S01]  /*190b0*/  LDCU.64 UR14, c[0x0][0x908] ;  /* 0x00012100ff0e77ac */ /* 0x000e620008000a00 */
[----:B------:R-:W1:Y:S01]  /*190c0*/  LDCU.64 UR6, c[0x0][0x920] ;  /* 0x00012400ff0677ac */ /* 0x000e620008000a00 */
[----:B------:R-:W1:Y:S02]  /*190d0*/  LDCU.64 UR4, c[0x0][0x910] ;  /* 0x00012200ff0477ac */ /* 0x000e640008000a00 */
.L_x_380:
[----:B-1----:R-:W-:Y:S02]  /*190e0*/  UIMAD.WIDE.U32 UR8, UR36, UR14, URZ ;  /* 0x0000000e240872a5 */ /* 0x002fe4000f8e00ff */
[----:B---3--:R-:W-:Y:S02]  /*190f0*/  UISETP.NE.AND UP0, UPT, UR22, 0x1, UPT ;  /* 0x000000011600788c */ /* 0x008fe4000bf05270 */
[----:B------:R-:W-:-:S04]  /*19100*/  USHF.R.U32.HI UR8, URZ, UR15, UR9 ;  /* 0x0000000fff087299 */ /* 0x000fc80008011609 */
[----:B------:R-:W-:Y:S02]  /*19110*/  USEL UR8, UR36, UR8, !UP0 ;  /* 0x0000000824087287 */ /* 0x000fe4000c000000 */
[----:B------:R-:W-:Y:S02]  /*19120*/  UISETP.NE.AND UP0, UPT, UR23, 0x1, UPT ;  /* 0x000000011700788c */ /* 0x000fe4000bf05270 */
[----:B------:R-:W-:Y:S02]  /*19130*/  UIMAD.WIDE.U32 UR10, UR8, UR6, URZ ;  /* 0x00000006080a72a5 */ /* 0x000fe4000f8e00ff */
[----:B------:R-:W-:Y:S02]  /*19140*/  UIADD3 UR10, UPT, UPT, -UR8, URZ, URZ ;  /* 0x000000ff080a7290 */ /* 0x000fe4000fffe1ff */
[----:B------:R-:W-:Y:S02]  /*19150*/  USHF.R.U32.HI UR11, URZ, UR7, UR11 ;  /* 0x00000007ff0b7299 */ /* 0x000fe4000801160b */
[----:B------:R-:W-:-:S02]  /*19160*/  UIMAD UR10, UR22, UR10, UR36 ;  /* 0x0000000a160a72a4 */ /* 0x000fc4000f8e0224 */
[----:B------:R-:W-:Y:S02]  /*19170*/  USEL UR11, UR8, UR11, !UP0 ;  /* 0x0000000b080b7287 */ /* 0x000fe4000c000000 */
[----:B------:R-:W-:Y:S02]  /*19180*/  USHF.L.U32 UR10, UR10, 0x8, URZ ;  /* 0x000000080a0a7899 */ /* 0x000fe400080006ff */
[----:B------:R-:W-:Y:S02]  /*19190*/  UIADD3 UR13, UPT, UPT, -UR11, URZ, URZ ;  /* 0x000000ff0b0d7290 */ /* 0x000fe4000fffe1ff */
[----:B------:R-:W-:Y:S02]  /*191a0*/  UISETP.GE.AND UP0, UPT, UR10, UR21, UPT ;  /* 0x000000150a00728c */ /* 0x000fe4000bf06270 */
[----:B------:R-:W-:-:S07]  /*191b0*/  UIMAD UR13, UR23, UR13, UR8 ;  /* 0x0000000d170d72a4 */ /* 0x000fce000f8e0208 */
[----:B------:R-:W-:Y:S05]  /*191c0*/  BRA.U UP0, `(.L_x_373) ;  /* 0x0000000500287547 */ /* 0x000fea000b800000 */
[----:B------:R-:W-:Y:S01]  /*191d0*/  IMAD.U32 R3, RZ, RZ, UR19 ;  /* 0x00000013ff037e24 */ /* 0x000fe2000f8e00ff */
[----:B------:R-:W-:Y:S02]  /*191e0*/  UIMAD.WIDE.U32 UR8, UR11, UR5, URZ ;  /* 0x000000050b0872a5 */ /* 0x000fe4000f8e00ff */
[----:B------:R-:W-:Y:S02]  /*191f0*/  UISETP.NE.AND UP0, UPT, UR4, 0x1, UPT ;  /* 0x000000010400788c */ /* 0x000fe4000bf05270 */
[----:B------:R-:W-:Y:S01]  /*19200*/  IABS R3, R3 ;  /* 0x0000000300037213 */ /* 0x000fe20000000000 */
[----:B------:R-:W-:-:S03]  /*19210*/  USHF.R.U32.HI UR8, URZ, UR20, UR9 ;  /* 0x00000014ff087299 */ /* 0x000fc60008011609 */
[----:B------:R-:W1:Y:S01]  /*19220*/  I2F.RP R0, R3 ;  /* 0x0000000300007306 */ /* 0x000e620000209400 */
[----:B------:R-:W-:Y:S02]  /*19230*/  USEL UR8, UR11, UR8, !UP0 ;  /* 0x000000080b087287 */ /* 0x000fe4000c000000 */
[----:B------:R-:W-:Y:S02]  /*19240*/  UISETP.NE.AND UP0, UPT, UR19, URZ, UPT ;  /* 0x000000ff1300728c */ /* 0x000fe4000bf05270 */
[----:B------:R-:W-:-:S04]  /*19250*/  UIADD3 UR8, UPT, UPT, -UR8, URZ, URZ ;  /* 0x000000ff08087290 */ /* 0x000fc8000fffe1ff */
[----:B------:R-:W-:-:S04]  /*19260*/  UIMAD UR11, UR4, UR8, UR11 ;  /* 0x00000008040b72a4 */ /* 0x000fc8000f8e020b */
[----:B------:R-:W-:Y:S01]  /*19270*/  ULOP3.LUT UR8, UR11, UR19, URZ, 0x3c, !UPT ;  /* 0x000000130b087292 */ /* 0x000fe2000f8e3cff */
[----:B-1----:R-:W1:Y:S03]  /*19280*/  MUFU.RCP R6, R0 ;  /* 0x0000000000067308 */ /* 0x002e660000001000 */
[----:B------:R-:W-:Y:S01]  /*19290*/  UISETP.GE.AND UP1, UPT, UR8, URZ, UPT ;  /* 0x000000ff0800728c */ /* 0x000fe2000bf26270 */
[----:B-1----:R-:W-:Y:S02]  /*192a0*/  IADD3 R6, PT, PT, R6, 0xffffffe, RZ ;  /* 0x0ffffffe06067810 */ /* 0x002fe40007ffe0ff */
[----:B------:R-:W-:Y:S02]  /*192b0*/  MOV R0, UR11 ;  /* 0x0000000b00007c02 */ /* 0x000fe40008000f00 */
[----:B------:R-:W1:Y:S02]  /*192c0*/  F2I.FTZ.U32.TRUNC.NTZ R7, R6 ;  /* 0x0000000600077305 */ /* 0x000e64000021f000 */
[----:B------:R-:W-:Y:S01]  /*192d0*/  IABS R0, R0 ;  /* 0x0000000000007213 */ /* 0x000fe20000000000 */
[----:B-1----:R-:W-:-:S02]  /*192e0*/  IMAD.MOV R2, RZ, RZ, -R7 ;  /* 0x000000ffff027224 */ /* 0x002fc400078e0a07 */
[----:B------:R-:W-:Y:S02]  /*192f0*/  IMAD.MOV.U32 R6, RZ, RZ, RZ ;  /* 0x000000ffff067224 */ /* 0x000fe400078e00ff */
[----:B------:R-:W-:-:S04]  /*19300*/  IMAD R2, R2, R3, RZ ;  /* 0x0000000302027224 */ /* 0x000fc800078e02ff */
[----:B------:R-:W-:-:S06]  /*19310*/  IMAD.HI.U32 R2, R7, R2, R6 ;  /* 0x0000000207027227 */ /* 0x000fcc00078e0006 */
[----:B------:R-:W-:-:S05]  /*19320*/  IMAD.HI.U32 R5, R2, R0, RZ ;  /* 0x0000000002057227 */ /* 0x000fca00078e00ff */
[----:B------:R-:W-:-:S05]  /*19330*/  IADD3 R2, PT, PT, -R5, RZ, RZ ;  /* 0x000000ff05027210 */ /* 0x000fca0007ffe1ff */
[----:B------:R-:W-:-:S05]  /*19340*/  IMAD R0, R3, R2, R0 ;  /* 0x0000000203007224 */ /* 0x000fca00078e0200 */
[----:B------:R-:W-:-:S13]  /*19350*/  ISETP.GT.U32.AND P0, PT, R3, R0, PT ;  /* 0x000000000300720c */ /* 0x000fda0003f04070 */
[----:B------:R-:W-:Y:S01]  /*19360*/  @!P0 IMAD.IADD R0, R0, 0x1, -R3 ;  /* 0x0000000100008824 */ /* 0x000fe200078e0a03 */
[----:B------:R-:W-:Y:S02]  /*19370*/  @!P0 IADD3 R5, PT, PT, R5, 0x1, RZ ;  /* 0x0000000105058810 */ /* 0x000fe40007ffe0ff */
[----:B------:R-:W-:Y:S02]  /*19380*/  ELECT P0, URZ, PT ;  /* 0x0000000000ff782f */ /* 0x000fe40003800000 */
[----:B------:R-:W-:-:S13]  /*19390*/  ISETP.GE.U32.AND P1, PT, R0, R3, PT ;  /* 0x000000030000720c */ /* 0x000fda0003f26070 */
[----:B------:R-:W-:-:S05]  /*193a0*/  @P1 VIADD R5, R5, 0x1 ;  /* 0x0000000105051836 */ /* 0x000fca0000000000 */
[----:B------:R-:W-:-:S13]  /*193b0*/  R2UR UR12, R5 ;  /* 0x00000000050c72ca */ /* 0x000fda00000e0000 */
[----:B------:R-:W-:Y:S02]  /*193c0*/  @!UP1 UIADD3 UR12, UPT, UPT, -UR12, URZ, URZ ;  /* 0x000000ff0c0c9290 */ /* 0x000fe4000fffe1ff */
[----:B------:R-:W-:-:S04]  /*193d0*/  @!UP0 ULOP3.LUT UR12, URZ, UR19, URZ, 0x33, !UPT ;  /* 0x00000013ff0c8292 */ /* 0x000fc8000f8e33ff */
[----:B------:R-:W-:-:S04]  /*193e0*/  UIADD3 UR8, UPT, UPT, -UR12, URZ, URZ ;  /* 0x000000ff0c087290 */ /* 0x000fc8000fffe1ff */
[----:B------:R-:W-:Y:S01]  /*193f0*/  UIMAD UR11, UR19, UR8, UR11 ;  /* 0x00000008130b72a4 */ /* 0x000fe2000f8e020b */
[----:B------:R-:W-:Y:S11]  /*19400*/  BRA.U UP6, `(.L_x_374) ;  /* 0x0000000106047547 */ /* 0x000ff6000b800000 */
[----:B--2-4-:R-:W-:Y:S05]  /*19410*/  BPT.TRAP 0x1 ;  /* 0x000000040000795c */ /* 0x014fea0000300000 */
.L_x_374:
[----:B------:R-:W1:Y:S01]  /*19420*/  S2UR UR18, SR_CgaCtaId ;  /* 0x00000000001279c3 */ /* 0x000e620000008800 */
[----:B------:R-:W-:Y:S01]  /*19430*/  UMOV UR17, 0x400 ;  /* 0x0000040000117882 */ /* 0x000fe20000000000 */
[----:B------:R-:W-:Y:S01]  /*19440*/  SHF.L.U32 R3, R4, 0x1f, RZ ;  /* 0x0000001f04037819 */ /* 0x000fe200000006ff */
[----:B-1----:R-:W-:-:S09]  /*19450*/  ULEA UR17, UR18, UR17, 0x18 ;  /* 0x0000001112117291 */ /* 0x002fd2000f8ec0ff */
[----:B------:R-:W1:Y:S02]  /*19460*/  SYNCS.PHASECHK.TRANS64.TRYWAIT P0, [UR17+0xe0b0], R3 ;  /* 0x00e0b003ff0075a7 */ /* 0x000e640008001111 */
[----:B-1----:R-:W-:Y:S05]  /*19470*/  @!P0 BRA `(.L_x_375) ;  /* 0x0000001800808947 */ /* 0x002fea0003800000 */
.L_x_485:
[----:B------:R-:W-:Y:S02]  /*19480*/  UIADD3 UR28, UP0, UPT, UR26, 0x400, URZ ;  /* 0x000004001a1c7890 */ /* 0x000fe4000ff1e0ff */
[----:B------:R-:W-:Y:S02]  /*19490*/  UIADD3 UR8, UPT, UPT, UR17, 0xa000, URZ ;  /* 0x0000a00011087890 */ /* 0x000fe4000fffe0ff */
[----:B------:R-:W-:Y:S01]  /*194a0*/  UIADD3.X UR29, UPT, UPT, URZ, UR27, URZ, UP0, !UPT ;  /* 0x0000001bff1d7290 */ /* 0x000fe200087fe4ff */
[----:B------:R-:W-:-:S08]  /*194b0*/  UMOV UR9, URZ ;  /* 0x000000ff00097c82 */ /* 0x000fd00008000000 */
[----:B------:R3:W-:Y:S01]  /*194c0*/  UTMASTG.5D [UR8], [UR28] ;  /* 0x000000081c0073b5 */ /* 0x0007e20008020000 */
[----:B------:R0:W-:Y:S01]  /*194d0*/  UTMACMDFLUSH ;  /* 0x00000000000079b7 */ /* 0x0001e20000000000 */
[----:B---3--:R-:W-:Y:S05]  /*194e0*/  BRA.U UP6, `(.L_x_376) ;  /* 0x0000000106047547 */ /* 0x008fea000b800000 */
[----:B--2-4-:R-:W-:Y:S05]  /*194f0*/  BPT.TRAP 0x1 ;  /* 0x000000040000795c */ /* 0x014fea0000300000 */
.L_x_376:
[----:B------:R-:W3:Y:S02]  /*19500*/  SYNCS.PHASECHK.TRANS64.TRYWAIT P0, [UR17+0xe0b8], R3 ;  /* 0x00e0b803ff0075a7 */ /* 0x000ee40008001111 */
[----:B---3--:R-:W-:Y:S05]  /*19510*/  @!P0 BRA `(.L_x_377) ;  /* 0x0000001800708947 */ /* 0x008fea0003800000 */
.L_x_487:
[----:B------:R-:W-:Y:S02]  /*19520*/  UIADD3 UR28, UP0, UPT, UR26, 0x400, URZ ;  /* 0x000004001a1c7890 */ /* 0x000fe4000ff1e0ff */
[----:B------:R-:W-:Y:S02]  /*19530*/  UIADD3 UR10, UPT, UPT, UR10, 0x80, URZ ;  /* 0x000000800a0a7890 */ /* 0x000fe4000fffe0ff */
[----:B------:R-:W-:Y:S02]  /*19540*/  UIADD3 UR8, UPT, UPT, UR17, 0xc000, URZ ;  /* 0x0000c00011087890 */ /* 0x000fe4000fffe0ff */
[----:B------:R-:W-:Y:S01]  /*19550*/  UIADD3.X UR29, UPT, UPT, URZ, UR27, URZ, UP0, !UPT ;  /* 0x0000001bff1d7290 */ /* 0x000fe200087fe4ff */
[----:B------:R-:W-:-:S08]  /*19560*/  UMOV UR9, URZ ;  /* 0x000000ff00097c82 */ /* 0x000fd00008000000 */
[----:B------:R3:W-:Y:S01]  /*19570*/  UTMASTG.5D [UR8], [UR28] ;  /* 0x000000081c0073b5 */ /* 0x0007e20008020000 */
[----:B------:R0:W-:Y:S01]  /*19580*/  UTMACMDFLUSH ;  /* 0x00000000000079b7 */ /* 0x0001e20000000000 */
[----:B------:R-:W-:-:S04]  /*19590*/  DEPBAR.LE SB0, 0x1 ;  /* 0x000080400000791a */ /* 0x000fc80000000000 */
[----:B---3--:R-:W-:Y:S05]  /*195a0*/  BRA.U UP6, `(.L_x_378) ;  /* 0x0000000106047547 */ /* 0x008fea000b800000 */
[----:B--2-4-:R-:W-:Y:S05]  /*195b0*/  BPT.TRAP 0x1 ;  /* 0x000000040000795c */ /* 0x014fea0000300000 */
.L_x_378:
[----:B------:R-:W-:-:S04]  /*195c0*/  UIADD3 UR8, UPT, UPT, UR17, 0xe0c0, URZ ;  /* 0x0000e0c011087890 */ /* 0x000fc8000fffe0ff */
[----:B------:R-:W-:-:S09]  /*195d0*/  UPRMT UR8, UR18, 0x654, UR8 ;  /* 0x0000065412087896 */ /* 0x000fd20008000008 */
[----:B------:R-:W-:Y:S01]  /*195e0*/  SYNCS.ARRIVE.TRANS64.RED.A1T0 RZ, [UR8], RZ ;  /* 0x000000ffffff79a7 */ /* 0x000fe20008100408 */
[----:B------:R-:W-:-:S04]  /*195f0*/  DEPBAR.LE SB0, 0x0 ;  /* 0x000080000000791a */ /* 0x000fc80000000000 */
[----:B------:R-:W-:Y:S05]  /*19600*/  BRA.U UP6, `(.L_x_379) ;  /* 0x0000000106047547 */ /* 0x000fea000b800000 */
[----:B--2-4-:R-:W-:Y:S05]  /*19610*/  BPT.TRAP 0x1 ;  /* 0x000000040000795c */ /* 0x014fea0000300000 */
.L_x_379:
[----:B------:R-:W-:Y:S01]  /*19620*/  UIADD3 UR17, UPT, UPT, UR17, 0xe0c8, URZ ;  /* 0x0000e0c811117890 */ /* 0x000fe2000fffe0ff */
[----:B-1----:R-:W-:Y:S01]  /*19630*/  HFMA2 R0, -RZ, RZ, 0, 5.9604644775390625e-08 ;  /* 0x00000001ff007431 */ /* 0x002fe200000001ff */
[----:B------:R-:W-:Y:S02]  /*19640*/  LOP3.LUT R4, R4, 0x1, RZ, 0x3c, !PT ;  /* 0x0000000104047812 */ /* 0x000fe400078e3cff */
[----:B------:R-:W-:-:S09]  /*19650*/  UPRMT UR17, UR18, 0x654, UR17 ;  /* 0x0000065412117896 */ /* 0x000fd20008000011 */
[----:B------:R-:W-:Y:S03]  /*19660*/  SYNCS.ARRIVE.TRANS64.RED.A1T0 RZ, [UR17], RZ ;  /* 0x000000ffffff79a7 */ /* 0x000fe60008100411 */
.L_x_373:
[----:B--2---:R-:W-:-:S04]  /*19670*/  UIADD3 UR36, UPT, UPT, UR24, UR36, URZ ;  /* 0x0000002418247290 */ /* 0x004fc8000fffe0ff */
[----:B----4-:R-:W-:-:S09]  /*19680*/  UISETP.GE.AND UP0, UPT, UR36, UR16, UPT ;  /* 0x000000102400728c */ /* 0x010fd2000bf06270 */
[----:B------:R-:W-:Y:S05]  /*19690*/  BRA.U !UP0, `(.L_x_380) ;  /* 0xfffffff908907547 */ /* 0x000fea000b83ffff */
[----:B------:R-:W-:-:S13]  /*196a0*/  LOP3.LUT P0, RZ, R0, 0xff, RZ, 0xc0, !PT ;  /* 0x000000ff00ff7812 */ /* 0x000fda000780c0ff */
[----:B------:R-:W-:Y:S05]  /*196b0*/  @!P0 EXIT ;  /* 0x000000000000894d */ /* 0x000fea0003800000 */
[----:B------:R-:W1:Y:S01]  /*196c0*/  S2UR UR4, SR_CgaCtaId ;  /* 0x00000000000479c3 */ /* 0x000e620000008800 */
[----:B------:R-:W-:Y:S01]  /*196d0*/  UMOV UR5, 0x400 ;  /* 0x0000040000057882 */ /* 0x000fe20000000000 */
[----:B------:R-:W-:Y:S01]  /*196e0*/  UMOV UR6, 0x40 ;  /* 0x0000004000067882 */ /* 0x000fe20000000000 */
[----:B------:R-:W-:Y:S02]  /*196f0*/  IMAD.MOV.U32 R2, RZ, RZ, 0xffff ;  /* 0x0000ffffff027424 */ /* 0x000fe400078e00ff */
[----:B------:R-:W-:Y:S01]  /*19700*/  IMAD.MOV.U32 R0, RZ, RZ, 0x1 ;  /* 0x00000001ff007424 */ /* 0x000fe200078e00ff */
[----:B-1----:R-:W-:Y:S02]  /*19710*/  ULEA UR5, UR4, UR5, 0x18 ;  /* 0x0000000504057291 */ /* 0x002fe4000f8ec0ff */
[----:B------:R-:W-:-:S07]  /*19720*/  ULEA UR6, UR4, UR6, 0x18 ;  /* 0x0000000604067291 */ /* 0x000fce000f8ec0ff */
[----:B------:R-:W1:Y:S01]  /*19730*/  LDS R3, [UR5+0xe0e0] ;  /* 0x00e0e005ff037984 */ /* 0x000e620008000800 */
[----:B------:R-:W-:-:S03]  /*19740*/  NOP ;  /* 0x0000000000007918 */ /* 0x000fc60000000000 */
[----:B------:R-:W2:Y:S01]  /*19750*/  LDS R5, [UR6+0x14] ;  /* 0x00001406ff057984 */ /* 0x000ea20008000800 */
[----:B-1----:R-:W-:-:S04]  /*19760*/  LOP3.LUT R3, R3, 0xffff, RZ, 0xc0, !PT ;  /* 0x0000ffff03037812 */ /* 0x002fc800078ec0ff */
[----:B------:R-:W-:-:S04]  /*19770*/  SHF.R.U32.HI R3, RZ, 0x5, R3 ;  /* 0x00000005ff037819 */ /* 0x000fc80000011603 */
[-C--:B------:R-:W-:Y:S02]  /*19780*/  SHF.L.U32 R2, R2, R3.reuse, RZ ;  /* 0x0000000302027219 */ /* 0x080fe400000006ff */
[----:B------:R-:W-:Y:S02]  /*19790*/  SHF.L.U32 R0, R0, R3, RZ ;  /* 0x0000000300007219 */ /* 0x000fe400000006ff */
[----:B--2---:R-:W-:-:S04]  /*197a0*/  LOP3.LUT R5, R5, R2, RZ, 0xc0, !PT ;  /* 0x0000000205057212 */ /* 0x004fc800078ec0ff */
[----:B------:R-:W-:-:S13]  /*197b0*/  ISETP.NE.AND P0, PT, R5, R2, PT ;  /* 0x000000020500720c */ /* 0x000fda0003f05270 */
[----:B------:R-:W-:Y:S05]  /*197c0*/  @P0 BRA `(.L_x_381) ;  /* 0x00000000005c0947 */ /* 0x000fea0003800000 */
[----:B------:R-:W1:Y:S02]  /*197d0*/  LDS R3, [UR6+0x18] ;  /* 0x00001806ff037984 */ /* 0x000e640008000800 */
[----:B-1----:R-:W-:-:S04]  /*197e0*/  LOP3.LUT R3, R3, R0, RZ, 0xc0, !PT ;  /* 0x0000000003037212 */ /* 0x002fc800078ec0ff */
[----:B------:R-:W-:-:S13]  /*197f0*/  ISETP.NE.AND P0, PT, R3, R0, PT ;  /* 0x000000000300720c */ /* 0x000fda0003f05270 */
[----:B------:R-:W-:Y:S05]  /*19800*/  @P0 BRA `(.L_x_382) ;  /* 0x0000000000400947 */ /* 0x000fea0003800000 */
[----:B------:R-:W-:Y:S01]  /*19810*/  R2UR UR8, R2 ;  /* 0x00000000020872ca */ /* 0x000fe200000e0000 */
[----:B------:R-:W1:Y:S01]  /*19820*/  S2R R3, SR_LANEID ;  /* 0x0000000000037919 */ /* 0x000e620000000000 */
[----:B------:R-:W-:Y:S01]  /*19830*/  LOP3.LUT R4, RZ, R0, RZ, 0x33, !PT ;  /* 0x00000000ff047212 */ /* 0x000fe200078e33ff */
[----:B------:R-:W-:Y:S02]  /*19840*/  VOTEU.ANY UR7, UPT, PT ;  /* 0x0000000000077886 */ /* 0x000fe400038e0100 */
[----:B------:R-:W-:Y:S01]  /*19850*/  UFLO.U32 UR7, UR7 ;  /* 0x00000007000772bd */ /* 0x000fe200080e0000 */
[----:B------:R-:W2:Y:S07]  /*19860*/  REDUX UR4, R4 ;  /* 0x00000000040473c4 */ /* 0x000eae0000000000 */
[----:B------:R-:W-:-:S06]  /*19870*/  ULOP3.LUT UR8, URZ, UR8, URZ, 0x33, !UPT ;  /* 0x00000008ff087292 */ /* 0x000fcc000f8e33ff */
[----:B------:R-:W-:-:S04]  /*19880*/  IMAD.U32 R2, RZ, RZ, UR8 ;  /* 0x00000008ff027e24 */ /* 0x000fc8000f8e00ff */
[----:B------:R-:W3:Y:S02]  /*19890*/  REDUX UR5, R2 ;  /* 0x00000000020573c4 */ /* 0x000ee40000000000 */
[----:B------:R4:W-:Y:S01]  /*198a0*/  UTCATOMSWS.AND URZ, UR8 ;  /* 0x0000000800ff79e3 */ /* 0x0009e20008000000 */
[----:B--2---:R-:W-:Y:S01]  /*198b0*/  IMAD.U32 R0, RZ, RZ, UR4 ;  /* 0x00000004ff007e24 */ /* 0x004fe2000f8e00ff */
[----:B-1----:R-:W-:Y:S01]  /*198c0*/  ISETP.EQ.U32.AND P0, PT, R3, UR7, PT ;  /* 0x0000000703007c0c */ /* 0x002fe2000bf02070 */
[----:B---3--:R-:W-:-:S12]  /*198d0*/  IMAD.U32 R3, RZ, RZ, UR5 ;  /* 0x00000005ff037e24 */ /* 0x008fd8000f8e00ff */
[----:B------:R4:W-:Y:S04]  /*198e0*/  @P0 ATOMS.AND RZ, [UR6+0x14], R3 ;  /* 0x00001403ffff098c */ /* 0x0009e8000a800006 */
[----:B------:R4:W-:Y:S01]  /*198f0*/  @P0 ATOMS.AND RZ, [UR6+0x18], R0 ;  /* 0x00001800ffff098c */ /* 0x0009e2000a800006 */
[----:B------:R-:W-:Y:S05]  /*19900*/  BRA `(.L_x_383) ;  /* 0x0000000000147947 */ /* 0x000fea0003800000 */
.L_x_382:
[----:B------:R-:W-:Y:S02]  /*19910*/  MOV R2, 0x19930 ;  /* 0x0001993000027802 */ /* 0x000fe40000000f00 */
[----:B------:R-:W-:Y:S05]  /*19920*/  CALL.REL.NOINC `($__internal_0_$__cuda_sm10x_tcgen05_guardrail_trap_col_being_dealloced_not_returned_by_alloc) ;  /* 0x0000001400847944 */ /* 0x000fea0003c00000 */
[----:B------:R-:W-:Y:S05]  /*19930*/  BRA `(.L_x_383) ;  /* 0x0000000000087947 */ /* 0x000fea0003800000 */
.L_x_381:
[----:B------:R-:W-:Y:S02]  /*19940*/  MOV R2, 0x19960 ;  /* 0x0001996000027802 */ /* 0x000fe40000000f00 */
[----:B------:R-:W-:Y:S05]  /*19950*/  CALL.REL.NOINC `($__internal_2_$__cuda_sm10x_tcgen05_guardrail_trap_unallocated_columns_being_dealloced) ;  /* 0x0000001400907944 */ /* 0x000fea0003c00000 */
.L_x_383:
[----:B------:R-:W-:Y:S01]  /*19960*/  NOP ;  /* 0x0000000000007918 */ /* 0x000fe20000000000 */
[----:B----4-:R-:W-:Y:S05]  /*19970*/  EXIT ;  /* 0x000000000000794d */ /* 0x010fea0003800000 */
.L_x_37:
[----:B-1----:R-:W-:-:S07]  /*19980*/  MOV R0, UR20 ;  /* 0x0000001400007c02 */ /* 0x002fce0008000f00 */
.L_x_384:
[----:B-1----:R1:W2:Y:S02]  /*19990*/  SYNCS.PHASECHK.TRANS64.TRYWAIT P0, [R0+URZ+0xe000], R5 ;  /* 0x00e00005000075a7 */ /* 0x0022a400080011ff */
[----:B--2---:R-:W-:Y:S05]  /*199a0*/  @!P0 NANOSLEEP.SYNCS 0x989680 ;  /* 0x009896800000895d */ /* 0x004fea0003900000 */
[----:B------:R-:W2:Y:S02]  /*199b0*/  @!P0 SYNCS.PHASECHK.TRANS64 P0, [R0+URZ+0xe000], R5 ;  /* 0x00e00005000085a7 */ /* 0x000ea400080010ff */
[----:B--2---:R-:W-:Y:S05]  /*199c0*/  @!P0 BRA `(.L_x_384) ;  /* 0xfffffffc00f08947 */ /* 0x004fea000383ffff */
[----:B------:R-:W-:Y:S05]  /*199d0*/  BRA `(.L_x_385) ;  /* 0xfffffe8000f87947 */ /* 0x000fea000383ffff */
.L_x_39:
[----:B------:R-:W-:-:S07]  /*199e0*/  MOV R0, UR4 ;  /* 0x0000000400007c02 */ /* 0x000fce0008000f00 */
.L_x_386:
[----:B-1----:R1:W2:Y:S02]  /*199f0*/  SYNCS.PHASECHK.TRANS64.TRYWAIT P0, [R0+URZ+0xe020], R3 ;  /* 0x00e02003000075a7 */ /* 0x0022a400080011ff */
[----:B--2---:R-:W-:Y:S05]  /*19a00*/  @!P0 NANOSLEEP.SYNCS 0x989680 ;  /* 0x009896800000895d */ /* 0x004fea0003900000 */
[----:B------:R-:W2:Y:S02]  /*19a10*/  @!P0 SYNCS.PHASECHK.TRANS64 P0, [R0+URZ+0xe020], R3 ;  /* 0x00e02003000085a7 */ /* 0x000ea400080010ff */
[----:B--2---:R-:W-:Y:S05]  /*19a20*/  @!P0 BRA `(.L_x_386) ;  /* 0xfffffffc00f08947 */ /* 0x004fea000383ffff */
[----:B------:R-:W-:Y:S05]  /*19a30*/  BRA `(.L_x_387) ;  /* 0xfffffe8400007947 */ /* 0x000fea000383ffff */
.L_x_41:
[----:B------:R-:W-:-:S07]  /*19a40*/  MOV R3, UR20 ;  /* 0x0000001400037c02 */ /* 0x000fce0008000f00 */
.L_x_388:
[----:B-1----:R1:W2:Y:S02]  /*19a50*/  SYNCS.PHASECHK.TRANS64.TRYWAIT P0, [R3+URZ+0xe058], R4 ;  /* 0x00e05804030075a7 */ /* 0x0022a400080011ff */
[----:B--2---:R-:W-:Y:S05]  /*19a60*/  @!P0 NANOSLEEP.SYNCS 0x989680 ;  /* 0x009896800000895d */ /* 0x004fea0003900000 */
[----:B------:R-:W2:Y:S02]  /*19a70*/  @!P0 SYNCS.PHASECHK.TRANS64 P0, [R3+URZ+0xe058], R4 ;  /* 0x00e05804030085a7 */ /* 0x000ea400080010ff */
[----:B--2---:R-:W-:Y:S05]  /*19a80*/  @!P0 BRA `(.L_x_388) ;  /* 0xfffffffc00f08947 */ /* 0x004fea000383ffff */
[----:B------:R-:W-:Y:S05]  /*19a90*/  BRA `(.L_x_389) ;  /* 0xfffffe84001c7947 */ /* 0x000fea000383ffff */
.L_x_45:
[----:B------:R-:W-:-:S07]  /*19aa0*/  MOV R0, UR20 ;  /* 0x0000001400007c02 */ /* 0x000fce0008000f00 */
.L_x_390:
[----:B--2---:R2:W3:Y:S02]  /*19ab0*/  SYNCS.PHASECHK.TRANS64.TRYWAIT P0, [R0+URZ+0xe008], R5 ;  /* 0x00e00805000075a7 */ /* 0x0044e400080011ff */
[----:B---3--:R-:W-:Y:S05]  /*19ac0*/  @!P0 NANOSLEEP.SYNCS 0x989680 ;  /* 0x009896800000895d */ /* 0x008fea0003900000 */
[----:B------:R-:W3:Y:S02]  /*19ad0*/  @!P0 SYNCS.PHASECHK.TRANS64 P0, [R0+URZ+0xe008], R5 ;  /* 0x00e00805000085a7 */ /* 0x000ee400080010ff */
[----:B---3--:R-:W-:Y:S05]  /*19ae0*/  @!P0 BRA `(.L_x_390) ;  /* 0xfffffffc00f08947 */ /* 0x008fea000383ffff */
[----:B------:R-:W-:Y:S05]  /*19af0*/  BRA `(.L_x_391) ;  /* 0xfffffe84006c7947 */ /* 0x000fea000383ffff */
.L_x_47:
[----:B------:R-:W-:-:S07]  /*19b00*/  MOV R3, UR20 ;  /* 0x0000001400037c02 */ /* 0x000fce0008000f00 */
.L_x_392:
[----:B-1----:R1:W2:Y:S02]  /*19b10*/  SYNCS.PHASECHK.TRANS64.TRYWAIT P0, [R3+URZ+0xe068], R4 ;  /* 0x00e06804030075a7 */ /* 0x0022a400080011ff */
[----:B--2---:R-:W-:Y:S05]  /*19b20*/  @!P0 NANOSLEEP.SYNCS 0x989680 ;  /* 0x009896800000895d */ /* 0x004fea0003900000 */
[----:B------:R-:W2:Y:S02]  /*19b30*/  @!P0 SYNCS.PHASECHK.TRANS64 P0, [R3+URZ+0xe068], R4 ;  /* 0x00e06804030085a7 */ /* 0x000ea400080010ff */
[----:B--2---:R-:W-:Y:S05]  /*19b40*/  @!P0 BRA `(.L_x_392) ;  /* 0xfffffffc00f08947 */ /* 0x004fea000383ffff */
[----:B------:R-:W-:Y:S05]  /*19b50*/  BRA `(.L_x_393) ;  /* 0xfffffe8400747947 */ /* 0x000fea000383ffff */
.L_x_51:
[----:B------:R-:W-:-:S07]  /*19b60*/  MOV R0, UR4 ;  /* 0x0000000400007c02 */ /* 0x000fce0008000f00 */
.L_x_394:
[----:B-1----:R1:W3:Y:S02]  /*19b70*/  SYNCS.PHASECHK.TRANS64.TRYWAIT P0, [R0+URZ+0xe020], R3 ;  /* 0x00e02003000075a7 */ /* 0x0022e400080011ff */
[----:B---3--:R-:W-:Y:S05]  /*19b80*/  @!P0 NANOSLEEP.SYNCS 0x989680 ;  /* 0x009896800000895d */ /* 0x008fea0003900000 */
[----:B------:R-:W3:Y:S02]  /*19b90*/  @!P0 SYNCS.PHASECHK.TRANS64 P0, [R0+URZ+0xe020], R3 ;  /* 0x00e02003000085a7 */ /* 0x000ee400080010ff */
[----:B---3--:R-:W-:Y:S05]  /*19ba0*/  @!P0 BRA `(.L_x_394) ;  /* 0xfffffffc00f08947 */ /* 0x008fea000383ffff */
[----:B------:R-:W-:Y:S05]  /*19bb0*/  BRA `(.L_x_395) ;  /* 0xfffffe8400d07947 */ /* 0x000fea000383ffff */
.L_x_53:
[----:B------:R-:W-:-:S07]  /*19bc0*/  MOV R0, UR20 ;  /* 0x0000001400007c02 */ /* 0x000fce0008000f00 */
.L_x_396:
[----:B-1----:R1:W3:Y:S02]  /*19bd0*/  SYNCS.PHASECHK.TRANS64.TRYWAIT P0, [R0+URZ+0xe0a0], R3 ;  /* 0x00e0a003000075a7 */ /* 0x0022e400080011ff */
[----:B---3--:R-:W-:Y:S05]  /*19be0*/  @!P0 NANOSLEEP.SYNCS 0x989680 ;  /* 0x009896800000895d */ /* 0x008fea0003900000 */
[----:B------:R-:W3:Y:S02]  /*19bf0*/  @!P0 SYNCS.PHASECHK.TRANS64 P0, [R0+URZ+0xe0a0], R3 ;  /* 0x00e0a003000085a7 */ /* 0x000ee400080010ff */
[----:B---3--:R-:W-:Y:S05]  /*19c00*/  @!P0 BRA `(.L_x_396) ;  /* 0xfffffffc00f08947 */ /* 0x008fea000383ffff */
[----:B------:R-:W-:Y:S05]  /*19c10*/  BRA `(.L_x_397) ;  /* 0xfffffe8400e47947 */ /* 0x000fea000383ffff */
.L_x_55:
[----:B------:R-:W-:-:S07]  /*19c20*/  MOV R0, UR20 ;  /* 0x0000001400007c02 */ /* 0x000fce0008000f00 */
.L_x_398:
[----:B-1----:R1:W3:Y:S02]  /*19c30*/  SYNCS.PHASECHK.TRANS64.TRYWAIT P0, [R0+URZ+0xe058], R5 ;  /* 0x00e05805000075a7 */ /* 0x0022e400080011ff */
[----:B---3--:R-:W-:Y:S05]  /*19c40*/  @!P0 NANOSLEEP.SYNCS 0x989680 ;  /* 0x009896800000895d */ /* 0x008fea0003900000 */
[----:B------:R-:W3:Y:S02]  /*19c50*/  @!P0 SYNCS.PHASECHK.TRANS64 P0, [R0+URZ+0xe058], R5 ;  /* 0x00e05805000085a7 */ /* 0x000ee400080010ff */
[----:B---3--:R-:W-:Y:S05]  /*19c60*/  @!P0 BRA `(.L_x_398) ;  /* 0xfffffffc00f08947 */ /* 0x008fea000383ffff */
[----:B------:R-:W-:Y:S05]  /*19c70*/  BRA `(.L_x_399) ;  /* 0xfffffe8400ec7947 */ /* 0x000fea000383ffff */
.L_x_59:
[----:B------:R-:W-:Y:S07]  /*19c80*/  MOV R3, UR6 ;  /* 0x0000000600037c02 */ /* 0x000fee0008000f00 */
.L_x_400:
[----:B-1----:R1:W2:Y:S02]  /*19c90*/  SYNCS.PHASECHK.TRANS64.TRYWAIT P0, [R3+URZ+0xe020], R4 ;  /* 0x00e02004030075a7 */ /* 0x0022a400080011ff */
[----:B--2---:R-:W-:Y:S05]  /*19ca0*/  @!P0 NANOSLEEP.SYNCS 0x989680 ;  /* 0x009896800000895d */ /* 0x004fea0003900000 */
[----:B------:R-:W2:Y:S02]  /*19cb0*/  @!P0 SYNCS.PHASECHK.TRANS64 P0, [R3+URZ+0xe020], R4 ;  /* 0x00e02004030085a7 */ /* 0x000ea400080010ff */
[----:B--2---:R-:W-:Y:S05]  /*19cc0*/  @!P0 BRA `(.L_x_400) ;  /* 0xfffffffc00f08947 */ /* 0x004fea000383ffff */
[----:B------:R-:W-:Y:S05]  /*19cd0*/  BRA `(.L_x_401) ;  /* 0xfffffe8c004c7947 */ /* 0x000fea000383ffff */
.L_x_62:
[----:B------:R-:W-:Y:S07]  /*19ce0*/  MOV R0, UR20 ;  /* 0x0000001400007c02 */ /* 0x000fee0008000f00 */
.L_x_402:
[----:B-1----:R1:W3:Y:S02]  /*19cf0*/  SYNCS.PHASECHK.TRANS64.TRYWAIT P0, [R0+URZ+0xe0a8], R3 ;  /* 0x00e0a803000075a7 */ /* 0x0022e400080011ff */
[----:B---3--:R-:W-:Y:S05]  /*19d00*/  @!P0 NANOSLEEP.SYNCS 0x989680 ;  /* 0x009896800000895d */ /* 0x008fea0003900000 */
[----:B------:R-:W3:Y:S02]  /*19d10*/  @!P0 SYNCS.PHASECHK.TRANS64 P0, [R0+URZ+0xe0a8], R3 ;  /* 0x00e0a803000085a7 */ /* 0x000ee400080010ff */
[----:B---3--:R-:W-:Y:S05]  /*19d20*/  @!P0 BRA `(.L_x_402) ;  /* 0xfffffffc00f08947 */ /* 0x008fea000383ffff */
[----:B------:R-:W-:Y:S05]  /*19d30*/  BRA `(.L_x_403) ;  /* 0xfffffe8c00b07947 */ /* 0x000fea000383ffff */
.L_x_64:
[----:B------:R-:W-:Y:S07]  /*19d40*/  MOV R0, UR20 ;  /* 0x0000001400007c02 */ /* 0x000fee0008000f00 */
.L_x_404:
[----:B-1----:R1:W3:Y:S02]  /*19d50*/  SYNCS.PHASECHK.TRANS64.TRYWAIT P0, [R0+URZ+0xe068], R5 ;  /* 0x00e06805000075a7 */ /* 0x0022e400080011ff */
[----:B---3--:R-:W-:Y:S05]  /*19d60*/  @!P0 NANOSLEEP.SYNCS 0x989680 ;  /* 0x009896800000895d */ /* 0x008fea0003900000 */
[----:B------:R-:W3:Y:S02]  /*19d70*/  @!P0 SYNCS.PHASECHK.TRANS64 P0, [R0+URZ+0xe068], R5 ;  /* 0x00e06805000085a7 */ /* 0x000ee400080010ff */
[----:B---3--:R-:W-:Y:S05]  /*19d80*/  @!P0 BRA `(.L_x_404) ;  /* 0xfffffffc00f08947 */ /* 0x008fea000383ffff */
[----:B------:R-:W-:Y:S05]  /*19d90*/  BRA `(.L_x_405) ;  /* 0xfffffe8c00b87947 */ /* 0x000fea000383ffff */
.L_x_70:
[----:B------:R-:W-:Y:S07]  /*19da0*/  MOV R0, UR4 ;  /* 0x0000000400007c02 */ /* 0x000fee0008000f00 */
.L_x_406:
[----:B-1----:R1:W2:Y:S02]  /*19db0*/  SYNCS.PHASECHK.TRANS64.TRYWAIT P0, [R0+URZ+0xe020], R3 ;  /* 0x00e02003000075a7 */ /* 0x0022a400080011ff */
[----:B--2---:R-:W-:Y:S05]  /*19dc0*/  @!P0 NANOSLEEP.SYNCS 0x989680 ;  /* 0x009896800000895d */ /* 0x004fea0003900000 */
[----:B------:R-:W2:Y:S02]  /*19dd0*/  @!P0 SYNCS.PHASECHK.TRANS64 P0, [R0+URZ+0xe020], R3 ;  /* 0x00e02003000085a7 */ /* 0x000ea400080010ff */
[----:B--2---:R-:W-:Y:S05]  /*19de0*/  @!P0 BRA `(.L_x_406) ;  /* 0xfffffffc00f08947 */ /* 0x004fea000383ffff */
[----:B------:R-:W-:Y:S05]  /*19df0*/  BRA `(.L_x_407) ;  /* 0xfffffe9400687947 */ /* 0x000fea000383ffff */
.L_x_72:
[----:B------:R-:W-:Y:S07]  /*19e00*/  MOV R0, UR20 ;  /* 0x0000001400007c02 */ /* 0x000fee0008000f00 */
.L_x_408:
[----:B-1----:R1:W2:Y:S02]  /*19e10*/  SYNCS.PHASECHK.TRANS64.TRYWAIT P0, [R0+URZ+0xe0a0], R3 ;  /* 0x00e0a003000075a7 */ /* 0x0022a400080011ff */
[----:B--2---:R-:W-:Y:S05]  /*19e20*/  @!P0 NANOSLEEP.SYNCS 0x989680 ;  /* 0x009896800000895d */ /* 0x004fea0003900000 */
[----:B------:R-:W2:Y:S02]  /*19e30*/  @!P0 SYNCS.PHASECHK.TRANS64 P0, [R0+URZ+0xe0a0], R3 ;  /* 0x00e0a003000085a7 */ /* 0x000ea400080010ff */
[----:B--2---:R-:W-:Y:S05]  /*19e40*/  @!P0 BRA `(.L_x_408) ;  /* 0xfffffffc00f08947 */ /* 0x004fea000383ffff */
[----:B------:R-:W-:Y:S05]  /*19e50*/  BRA `(.L_x_409) ;  /* 0xfffffe94007c7947 */ /* 0x000fea000383ffff */
.L_x_74:
[----:B------:R-:W-:Y:S01]  /*19e60*/  MOV R6, UR20 ;  /* 0x0000001400067c02 */ /* 0x000fe20008000f00 */
[----:B------:R-:W-:Y:S05]  /*19e70*/  IMAD.U32 R5, RZ, RZ, UR25 ;  /* 0x00000019ff057e24 */ /* 0x000fea000f8e00ff */
[----:B------:R-:W-:Y:S07]  /*19e80*/  SHF.L.U32 R5, R5, 0x1f, RZ ;  /* 0x0000001f05057819 */ /* 0x000fee00000006ff */
.L_x_410:
[----:B-1----:R1:W2:Y:S02]  /*19e90*/  SYNCS.PHASECHK.TRANS64.TRYWAIT P0, [R6+URZ+0xe058], R5 ;  /* 0x00e05805060075a7 */ /* 0x0022a400080011ff */
[----:B--2---:R-:W-:Y:S05]  /*19ea0*/  @!P0 NANOSLEEP.SYNCS 0x989680 ;  /* 0x009896800000895d */ /* 0x004fea0003900000 */
[----:B------:R-:W2:Y:S02]  /*19eb0*/  @!P0 SYNCS.PHASECHK.TRANS64 P0, [R6+URZ+0xe058], R5 ;  /* 0x00e05805060085a7 */ /* 0x000ea400080010ff */
[----:B--2---:R-:W-:Y:S05]  /*19ec0*/  @!P0 BRA `(.L_x_410) ;  /* 0xfffffffc00f08947 */ /* 0x004fea000383ffff */
[----:B------:R-:W-:Y:S05]  /*19ed0*/  BRA `(.L_x_411) ;  /* 0xfffffe9400887947 */ /* 0x000fea000383ffff */
.L_x_82:
[----:B------:R-:W-:-:S07]  /*19ee0*/  MOV R0, UR20 ;  /* 0x0000001400007c02 */ /* 0x000fce0008000f00 */
.L_x_412:
[----:B--2---:R2:W3:Y:S02]  /*19ef0*/  SYNCS.PHASECHK.TRANS64.TRYWAIT P0, [R0+URZ+0xe0a8], R3 ;  /* 0x00e0a803000075a7 */ /* 0x0044e400080011ff */
[----:B---3--:R-:W-:Y:S05]  /*19f00*/  @!P0 NANOSLEEP.SYNCS 0x989680 ;  /* 0x009896800000895d */ /* 0x008fea0003900000 */
[----:B------:R-:W3:Y:S02]  /*19f10*/  @!P0 SYNCS.PHASECHK.TRANS64 P0, [R0+URZ+0xe0a8], R3 ;  /* 0x00e0a803000085a7 */ /* 0x000ee400080010ff */
[----:B---3--:R-:W-:Y:S05]  /*19f20*/  @!P0 BRA `(.L_x_412) ;  /* 0xfffffffc00f08947 */ /* 0x008fea000383ffff */
[----:B------:R-:W-:Y:S05]  /*19f30*/  BRA `(.L_x_413) ;  /* 0xfffffe9800d87947 */ /* 0x000fea000383ffff */
.L_x_84:
[----:B------:R-:W-:-:S07]  /*19f40*/  MOV R0, UR20 ;  /* 0x0000001400007c02 */ /* 0x000fce0008000f00 */
.L_x_414:
[----:B--2---:R2:W3:Y:S02]  /*19f50*/  SYNCS.PHASECHK.TRANS64.TRYWAIT P0, [R0+URZ+0xe068], R5 ;  /* 0x00e06805000075a7 */ /* 0x0044e400080011ff */
[----:B---3--:R-:W-:Y:S05]  /*19f60*/  @!P0 NANOSLEEP.SYNCS 0x989680 ;  /* 0x009896800000895d */ /* 0x008fea0003900000 */
[----:B------:R-:W3:Y:S02]  /*19f70*/  @!P0 SYNCS.PHASECHK.TRANS64 P0, [R0+URZ+0xe068], R5 ;  /* 0x00e06805000085a7 */ /* 0x000ee400080010ff */
[----:B---3--:R-:W-:Y:S05]  /*19f80*/  @!P0 BRA `(.L_x_414) ;  /* 0xfffffffc00f08947 */ /* 0x008fea000383ffff */
[----:B------:R-:W-:Y:S05]  /*19f90*/  BRA `(.L_x_415) ;  /* 0xfffffe9800e07947 */ /* 0x000fea000383ffff */
.L_x_96:
[----:B-1----:R1:W2:Y:S02]  /*19fa0*/  SYNCS.PHASECHK.TRANS64.TRYWAIT P0, [R16+URZ+0xe0c0], R3 ;  /* 0x00e0c003100075a7 */ /* 0x0022a400080011ff */
[----:B--2---:R-:W-:Y:S05]  /*19fb0*/  @!P0 NANOSLEEP.SYNCS 0x989680 ;  /* 0x009896800000895d */ /* 0x004fea0003900000 */
[----:B------:R-:W2:Y:S02]  /*19fc0*/  @!P0 SYNCS.PHASECHK.TRANS64 P0, [R16+URZ+0xe0c0], R3 ;  /* 0x00e0c003100085a7 */ /* 0x000ea400080010ff */
[----:B--2---:R-:W-:Y:S05]  /*19fd0*/  @!P0 BRA `(.L_x_96) ;  /* 0xfffffffc00f08947 */ /* 0x004fea000383ffff */
[----:B------:R-:W-:Y:S05]  /*19fe0*/  BRA `(.L_x_416) ;  /* 0xfffffea400407947 */ /* 0x000fea000383ffff */
.L_x_163:
[----:B-1----:R1:W2:Y:S02]  /*19ff0*/  SYNCS.PHASECHK.TRANS64.TRYWAIT P0, [R16+URZ+0xe0c8], R3 ;  /* 0x00e0c803100075a7 */ /* 0x0022a400080011ff */
[----:B--2---:R-:W-:Y:S05]  /*1a000*/  @!P0 NANOSLEEP.SYNCS 0x989680 ;  /* 0x009896800000895d */ /* 0x004fea0003900000 */
[----:B------:R-:W2:Y:S02]  /*1a010*/  @!P0 SYNCS.PHASECHK.TRANS64 P0, [R16+URZ+0xe0c8], R3 ;  /* 0x00e0c803100085a7 */ /* 0x000ea400080010ff */
[----:B--2---:R-:W-:Y:S05]  /*1a020*/  @!P0 BRA `(.L_x_163) ;  /* 0xfffffffc00f08947 */ /* 0x004fea000383ffff */
[----:B------:R-:W-:Y:S05]  /*1a030*/  BRA `(.L_x_417) ;  /* 0xfffffed400b47947 */ /* 0x000fea000383ffff */
.L_x_169:
[----:B-1----:R1:W2:Y:S02]  /*1a040*/  SYNCS.PHASECHK.TRANS64.TRYWAIT P0, [R47+URZ+0xe070], R0 ;  /* 0x00e070002f0075a7 */ /* 0x0022a400080011ff */
[----:B--2---:R-:W-:Y:S05]  /*1a050*/  @!P0 NANOSLEEP.SYNCS 0x989680 ;  /* 0x009896800000895d */ /* 0x004fea0003900000 */
[----:B------:R-:W2:Y:S02]  /*1a060*/  @!P0 SYNCS.PHASECHK.TRANS64 P0, [R47+URZ+0xe070], R0 ;  /* 0x00e070002f0085a7 */ /* 0x000ea400080010ff */
[----:B--2---:R-:W-:Y:S05]  /*1a070*/  @!P0 BRA `(.L_x_169) ;  /* 0xfffffffc00f08947 */ /* 0x004fea000383ffff */
[----:B------:R-:W-:Y:S05]  /*1a080*/  BRA `(.L_x_418) ;  /* 0xfffffed800f47947 */ /* 0x000fea000383ffff */
.L_x_172:
[----:B--2---:R2:W3:Y:S02]  /*1a090*/  SYNCS.PHASECHK.TRANS64.TRYWAIT P1, [R47+URZ+0xe080], R4 ;  /* 0x00e080042f0075a7 */ /* 0x0044e400080211ff */
[----:B---3--:R-:W-:Y:S05]  /*1a0a0*/  @!P1 NANOSLEEP.SYNCS 0x989680 ;  /* 0x009896800000995d */ /* 0x008fea0003900000 */
[----:B------:R-:W3:Y:S02]  /*1a0b0*/  @!P1 SYNCS.PHASECHK.TRANS64 P1, [R47+URZ+0xe080], R4 ;  /* 0x00e080042f0095a7 */ /* 0x000ee400080210ff */
[----:B---3--:R-:W-:Y:S05]  /*1a0c0*/  @!P1 BRA `(.L_x_172) ;  /* 0xfffffffc00f09947 */ /* 0x008fea000383ffff */
[----:B------:R-:W-:Y:S05]  /*1a0d0*/  BRA `(.L_x_419) ;  /* 0xfffffedc001c7947 */ /* 0x000fea000383ffff */
.L_x_175:
[----:B-1----:R1:W3:Y:S02]  /*1a0e0*/  SYNCS.PHASECHK.TRANS64.TRYWAIT P0, [R47+URZ+0xe070], R0 ;  /* 0x00e070002f0075a7 */ /* 0x0022e400080011ff */
[----:B---3--:R-:W-:Y:S05]  /*1a0f0*/  @!P0 NANOSLEEP.SYNCS 0x989680 ;  /* 0x009896800000895d */ /* 0x008fea0003900000 */
[----:B------:R-:W3:Y:S02]  /*1a100*/  @!P0 SYNCS.PHASECHK.TRANS64 P0, [R47+URZ+0xe070], R0 ;  /* 0x00e070002f0085a7 */ /* 0x000ee400080010ff */
[----:B---3--:R-:W-:Y:S05]  /*1a110*/  @!P0 BRA `(.L_x_175) ;  /* 0xfffffffc00f08947 */ /* 0x008fea000383ffff */
[----:B------:R-:W-:Y:S05]  /*1a120*/  BRA `(.L_x_420) ;  /* 0xfffffedc00447947 */ /* 0x000fea000383ffff */
.L_x_177:
[----:B-1----:R1:W2:Y:S02]  /*1a130*/  SYNCS.PHASECHK.TRANS64.TRYWAIT P0, [R47+URZ+0xe090], R0 ;  /* 0x00e090002f0075a7 */ /* 0x0022a400080011ff */
[----:B--2---:R-:W-:Y:S05]  /*1a140*/  @!P0 NANOSLEEP.SYNCS 0x989680 ;  /* 0x009896800000895d */ /* 0x004fea0003900000 */
[----:B------:R-:W2:Y:S02]  /*1a150*/  @!P0 SYNCS.PHASECHK.TRANS64 P0, [R47+URZ+0xe090], R0 ;  /* 0x00e090002f0085a7 */ /* 0x000ea400080010ff */
[----:B--2---:R-:W-:Y:S05]  /*1a160*/  @!P0 BRA `(.L_x_177) ;  /* 0xfffffffc00f08947 */ /* 0x004fea000383ffff */
[----:B------:R-:W-:Y:S05]  /*1a170*/  BRA `(.L_x_421) ;  /* 0xfffffedc008c7947 */ /* 0x000fea000383ffff */
.L_x_184:
[----:B-1----:R1:W3:Y:S02]  /*1a180*/  SYNCS.PHASECHK.TRANS64.TRYWAIT P0, [R47+URZ+0xe080], R0 ;  /* 0x00e080002f0075a7 */ /* 0x0022e400080011ff */
[----:B---3--:R-:W-:Y:S05]  /*1a190*/  @!P0 NANOSLEEP.SYNCS 0x989680 ;  /* 0x009896800000895d */ /* 0x008fea0003900000 */
[----:B------:R-:W3:Y:S02]  /*1a1a0*/  @!P0 SYNCS.PHASECHK.TRANS64 P0, [R47+URZ+0xe080], R0 ;  /* 0x00e080002f0085a7 */ /* 0x000ee400080010ff */
[----:B---3--:R-:W-:Y:S05]  /*1a1b0*/  @!P0 BRA `(.L_x_184) ;  /* 0xfffffffc00f08947 */ /* 0x008fea000383ffff */
[----:B------:R-:W-:Y:S05]  /*1a1c0*/  BRA `(.L_x_422) ;  /* 0xfffffee000a87947 */ /* 0x000fea000383ffff */
.L_x_186:
[----:B-1----:R1:W2:Y:S02]  /*1a1d0*/  SYNCS.PHASECHK.TRANS64.TRYWAIT P0, [R47+URZ+0xe098], R0 ;  /* 0x00e098002f0075a7 */ /* 0x0022a400080011ff */
[----:B--2---:R-:W-:Y:S05]  /*1a1e0*/  @!P0 NANOSLEEP.SYNCS 0x989680 ;  /* 0x009896800000895d */ /* 0x004fea0003900000 */
[----:B------:R-:W2:Y:S02]  /*1a1f0*/  @!P0 SYNCS.PHASECHK.TRANS64 P0, [R47+URZ+0xe098], R0 ;  /* 0x00e098002f0085a7 */ /* 0x000ea400080010ff */
[----:B--2---:R-:W-:Y:S05]  /*1a200*/  @!P0 BRA `(.L_x_186) ;  /* 0xfffffffc00f08947 */ /* 0x004fea000383ffff */
[----:B------:R-:W-:Y:S05]  /*1a210*/  BRA `(.L_x_423) ;  /* 0xfffffee000ec7947 */ /* 0x000fea000383ffff */
.L_x_195:
[----:B--2---:R2:W3:Y:S02]  /*1a220*/  SYNCS.PHASECHK.TRANS64.TRYWAIT P0, [R47+URZ+0xe070], R4 ;  /* 0x00e070042f0075a7 */ /* 0x0044e400080011ff */
[----:B---3--:R-:W-:Y:S05]  /*1a230*/  @!P0 NANOSLEEP.SYNCS 0x989680 ;  /* 0x009896800000895d */ /* 0x008fea0003900000 */
[----:B------:R-:W3:Y:S02]  /*1a240*/  @!P0 SYNCS.PHASECHK.TRANS64 P0, [R47+URZ+0xe070], R4 ;  /* 0x00e070042f0085a7 */ /* 0x000ee400080010ff */
[----:B---3--:R-:W-:Y:S05]  /*1a250*/  @!P0 BRA `(.L_x_195) ;  /* 0xfffffffc00f08947 */ /* 0x008fea000383ffff */
[----:B------:R-:W-:Y:S05]  /*1a260*/  BRA `(.L_x_424) ;  /* 0xfffffee800287947 */ /* 0x000fea000383ffff */
.L_x_198:
[----:B-1----:R1:W3:Y:S02]  /*1a270*/  SYNCS.PHASECHK.TRANS64.TRYWAIT P0, [R47+URZ+0xe090], R0 ;  /* 0x00e090002f0075a7 */ /* 0x0022e400080011ff */
[----:B---3--:R-:W-:Y:S05]  /*1a280*/  @!P0 NANOSLEEP.SYNCS 0x989680 ;  /* 0x009896800000895d */ /* 0x008fea0003900000 */
[----:B------:R-:W3:Y:S02]  /*1a290*/  @!P0 SYNCS.PHASECHK.TRANS64 P0, [R47+URZ+0xe090], R0 ;  /* 0x00e090002f0085a7 */ /* 0x000ee400080010ff */
[----:B---3--:R-:W-:Y:S05]  /*1a2a0*/  @!P0 BRA `(.L_x_198) ;  /* 0xfffffffc00f08947 */ /* 0x008fea000383ffff */
[----:B------:R-:W-:Y:S05]  /*1a2b0*/  BRA `(.L_x_425) ;  /* 0xfffffee8004c7947 */ /* 0x000fea000383ffff */
.L_x_201:
[----:B-1----:R1:W3:Y:S02]  /*1a2c0*/  SYNCS.PHASECHK.TRANS64.TRYWAIT P0, [R47+URZ+0xe0c0], R0 ;  /* 0x00e0c0002f0075a7 */ /* 0x0022e400080011ff */
[----:B---3--:R-:W-:Y:S05]  /*1a2d0*/  @!P0 NANOSLEEP.SYNCS 0x989680 ;  /* 0x009896800000895d */ /* 0x008fea0003900000 */
[----:B------:R-:W3:Y:S02]  /*1a2e0*/  @!P0 SYNCS.PHASECHK.TRANS64 P0, [R47+URZ+0xe0c0], R0 ;  /* 0x00e0c0002f0085a7 */ /* 0x000ee400080010ff */
[----:B---3--:R-:W-:Y:S05]  /*1a2f0*/  @!P0 BRA `(.L_x_201) ;  /* 0xfffffffc00f08947 */ /* 0x008fea000383ffff */
[----:B------:R-:W-:Y:S05]  /*1a300*/  BRA `(.L_x_426) ;  /* 0xfffffee800587947 */ /* 0x000fea000383ffff */
.L_x_209:
[----:B-1----:R1:W2:Y:S02]  /*1a310*/  SYNCS.PHASECHK.TRANS64.TRYWAIT P0, [R47+URZ+0xe080], R4 ;  /* 0x00e080042f0075a7 */ /* 0x0022a400080011ff */
[----:B--2---:R-:W-:Y:S05]  /*1a320*/  @!P0 NANOSLEEP.SYNCS 0x989680 ;  /* 0x009896800000895d */ /* 0x004fea0003900000 */
[----:B------:R-:W2:Y:S02]  /*1a330*/  @!P0 SYNCS.PHASECHK.TRANS64 P0, [R47+URZ+0xe080], R4 ;  /* 0x00e080042f0085a7 */ /* 0x000ea400080010ff */
[----:B--2---:R-:W-:Y:S05]  /*1a340*/  @!P0 BRA `(.L_x_209) ;  /* 0xfffffffc00f08947 */ /* 0x004fea000383ffff */
[----:B------:R-:W-:Y:S05]  /*1a350*/  BRA `(.L_x_427) ;  /* 0xfffffef400947947 */ /* 0x000fea000383ffff */
.L_x_212:
[----:B------:R1:W1:Y:S02]  /*1a360*/  SYNCS.PHASECHK.TRANS64.TRYWAIT P0, [R47+URZ+0xe098], R0 ;  /* 0x00e098002f0075a7 */ /* 0x00026400080011ff */
[----:B-1----:R-:W-:Y:S05]  /*1a370*/  @!P0 NANOSLEEP.SYNCS 0x989680 ;  /* 0x009896800000895d */ /* 0x002fea0003900000 */
[----:B------:R-:W1:Y:S02]  /*1a380*/  @!P0 SYNCS.PHASECHK.TRANS64 P0, [R47+URZ+0xe098], R0 ;  /* 0x00e098002f0085a7 */ /* 0x000e6400080010ff */
[----:B-1----:R-:W-:Y:S05]  /*1a390*/  @!P0 BRA `(.L_x_212) ;  /* 0xfffffffc00f08947 */ /* 0x002fea000383ffff */
[----:B------:R-:W-:Y:S05]  /*1a3a0*/  BRA `(.L_x_428) ;  /* 0xfffffef400b87947 */ /* 0x000fea000383ffff */
.L_x_215:
[----:B------:R1:W1:Y:S02]  /*1a3b0*/  SYNCS.PHASECHK.TRANS64.TRYWAIT P0, [R47+URZ+0xe0c8], R0 ;  /* 0x00e0c8002f0075a7 */ /* 0x00026400080011ff */
[----:B-1----:R-:W-:Y:S05]  /*1a3c0*/  @!P0 NANOSLEEP.SYNCS 0x989680 ;  /* 0x009896800000895d */ /* 0x002fea0003900000 */
[----:B------:R-:W1:Y:S02]  /*1a3d0*/  @!P0 SYNCS.PHASECHK.TRANS64 P0, [R47+URZ+0xe0c8], R0 ;  /* 0x00e0c8002f0085a7 */ /* 0x000e6400080010ff */
[----:B-1----:R-:W-:Y:S05]  /*1a3e0*/  @!P0 BRA `(.L_x_215) ;  /* 0xfffffffc00f08947 */ /* 0x002fea000383ffff */
[----:B------:R-:W-:Y:S05]  /*1a3f0*/  BRA `(.L_x_429) ;  /* 0xfffffef400c47947 */ /* 0x000fea000383ffff */
.L_x_225:
[----:B------:R-:W-:-:S07]  /*1a400*/  MOV R0, UR6 ;  /* 0x0000000600007c02 */ /* 0x000fce0008000f00 */
.L_x_430:
[----:B-1----:R1:W2:Y:S02]  /*1a410*/  SYNCS.PHASECHK.TRANS64.TRYWAIT P0, [R0+URZ], R3 ;  /* 0x00000003000075a7 */ /* 0x0022a400080011ff */
[----:B--2---:R-:W-:Y:S05]  /*1a420*/  @!P0 NANOSLEEP.SYNCS 0x989680 ;  /* 0x009896800000895d */ /* 0x004fea0003900000 */
[----:B------:R-:W2:Y:S02]  /*1a430*/  @!P0 SYNCS.PHASECHK.TRANS64 P0, [R0+URZ], R3 ;  /* 0x00000003000085a7 */ /* 0x000ea400080010ff */
[----:B--2---:R-:W-:Y:S05]  /*1a440*/  @!P0 BRA `(.L_x_430) ;  /* 0xfffffffc00f08947 */ /* 0x004fea000383ffff */
[----:B------:R-:W-:Y:S05]  /*1a450*/  BRA `(.L_x_431) ;  /* 0xffffff0400e47947 */ /* 0x000fea000383ffff */
.L_x_228:
[----:B------:R-:W-:-:S07]  /*1a460*/  MOV R0, UR5 ;  /* 0x0000000500007c02 */ /* 0x000fce0008000f00 */
.L_x_432:
[----:B-1----:R1:W3:Y:S02]  /*1a470*/  SYNCS.PHASECHK.TRANS64.TRYWAIT P1, [R0+URZ], R3 ;  /* 0x00000003000075a7 */ /* 0x0022e400080211ff */
[----:B---3--:R-:W-:Y:S05]  /*1a480*/  @!P1 NANOSLEEP.SYNCS 0x989680 ;  /* 0x009896800000995d */ /* 0x008fea0003900000 */
[----:B------:R-:W3:Y:S02]  /*1a490*/  @!P1 SYNCS.PHASECHK.TRANS64 P1, [R0+URZ], R3 ;  /* 0x00000003000095a7 */ /* 0x000ee400080210ff */
[----:B---3--:R-:W-:Y:S05]  /*1a4a0*/  @!P1 BRA `(.L_x_432) ;  /* 0xfffffffc00f09947 */ /* 0x008fea000383ffff */
[----:B------:R-:W-:Y:S05]  /*1a4b0*/  BRA `(.L_x_433) ;  /* 0xffffff0800687947 */ /* 0x000fea000383ffff */
.L_x_235:
[----:B-1----:R-:W-:-:S04]  /*1a4c0*/  MOV R4, UR46 ;  /* 0x0000002e00047c02 */ /* 0x002fc80008000f00 */
[----:B------:R1:W2:Y:S03]  /*1a4d0*/  SYNCS.PHASECHK.TRANS64.TRYWAIT P5, [R4+URZ], R3 ;  /* 0x00000003040075a7 */ /* 0x0002a600080a11ff */
[----:B--2---:R-:W-:Y:S05]  /*1a4e0*/  @!P5 NANOSLEEP.SYNCS 0x989680 ;  /* 0x009896800000d95d */ /* 0x004fea0003900000 */
[----:B------:R-:W2:Y:S02]  /*1a4f0*/  @!P5 SYNCS.PHASECHK.TRANS64 P5, [R4+URZ], R3 ;  /* 0x000000030400d5a7 */ /* 0x000ea400080a10ff */
[----:B--2---:R-:W-:Y:S05]  /*1a500*/  @!P5 BRA `(.L_x_235) ;  /* 0xfffffffc00ecd947 */ /* 0x004fea000383ffff */
[----:B------:R-:W-:Y:S05]  /*1a510*/  BRA `(.L_x_434) ;  /* 0xffffff1400a07947 */ /* 0x000fea000383ffff */
.L_x_240:
[----:B------:R-:W-:-:S07]  /*1a520*/  MOV R5, UR6 ;  /* 0x0000000600057c02 */ /* 0x000fce0008000f00 */
.L_x_435:
[----:B---3--:R3:W4:Y:S02]  /*1a530*/  SYNCS.PHASECHK.TRANS64.TRYWAIT P2, [R5+URZ], R0 ;  /* 0x00000000050075a7 */ /* 0x00872400080411ff */
[----:B----4-:R-:W-:Y:S05]  /*1a540*/  @!P2 NANOSLEEP.SYNCS 0x989680 ;  /* 0x009896800000a95d */ /* 0x010fea0003900000 */
[----:B------:R-:W4:Y:S02]  /*1a550*/  @!P2 SYNCS.PHASECHK.TRANS64 P2, [R5+URZ], R0 ;  /* 0x000000000500a5a7 */ /* 0x000f2400080410ff */
[----:B----4-:R-:W-:Y:S05]  /*1a560*/  @!P2 BRA `(.L_x_435) ;  /* 0xfffffffc00f0a947 */ /* 0x010fea000383ffff */
[----:B------:R-:W-:Y:S05]  /*1a570*/  BRA `(.L_x_436) ;  /* 0xffffff4400387947 */ /* 0x000fea000383ffff */
.L_x_245:
[----:B------:R-:W-:-:S07]  /*1a580*/  MOV R3, UR6 ;  /* 0x0000000600037c02 */ /* 0x000fce0008000f00 */
.L_x_437:
[----:B-1----:R1:W2:Y:S02]  /*1a590*/  SYNCS.PHASECHK.TRANS64.TRYWAIT P1, [R3+URZ], R0 ;  /* 0x00000000030075a7 */ /* 0x0022a400080211ff */
[----:B--2---:R-:W-:Y:S05]  /*1a5a0*/  @!P1 NANOSLEEP.SYNCS 0x989680 ;  /* 0x009896800000995d */ /* 0x004fea0003900000 */
[----:B------:R-:W2:Y:S02]  /*1a5b0*/  @!P1 SYNCS.PHASECHK.TRANS64 P1, [R3+URZ], R0 ;  /* 0x00000000030095a7 */ /* 0x000ea400080210ff */
[----:B--2---:R-:W-:Y:S05]  /*1a5c0*/  @!P1 BRA `(.L_x_437) ;  /* 0xfffffffc00f09947 */ /* 0x004fea000383ffff */
[----:B------:R-:W-:Y:S05]  /*1a5d0*/  BRA `(.L_x_438) ;  /* 0xffffff4800987947 */ /* 0x000fea000383ffff */
.L_x_250:
[----:B------:R-:W-:-:S07]  /*1a5e0*/  MOV R0, UR4 ;  /* 0x0000000400007c02 */ /* 0x000fce0008000f00 */
.L_x_439:
[----:B------:R1:W1:Y:S02]  /*1a5f0*/  SYNCS.PHASECHK.TRANS64.TRYWAIT P1, [R0+URZ], R3 ;  /* 0x00000003000075a7 */ /* 0x00026400080211ff */
[----:B-1----:R-:W-:Y:S05]  /*1a600*/  @!P1 NANOSLEEP.SYNCS 0x989680 ;  /* 0x009896800000995d */ /* 0x002fea0003900000 */
[----:B------:R-:W1:Y:S02]  /*1a610*/  @!P1 SYNCS.PHASECHK.TRANS64 P1, [R0+URZ], R3 ;  /* 0x00000003000095a7 */ /* 0x000e6400080210ff */
[----:B-1----:R-:W-:Y:S05]  /*1a620*/  @!P1 BRA `(.L_x_439) ;  /* 0xfffffffc00f09947 */ /* 0x002fea000383ffff */
[----:B------:R-:W-:Y:S05]  /*1a630*/  BRA `(.L_x_440) ;  /* 0xffffff4c00707947 */ /* 0x000fea000383ffff */
.L_x_257:
[----:B-1----:R-:W-:-:S04]  /*1a640*/  MOV R4, UR46 ;  /* 0x0000002e00047c02 */ /* 0x002fc80008000f00 */
[----:B------:R1:W4:Y:S03]  /*1a650*/  SYNCS.PHASECHK.TRANS64.TRYWAIT P5, [R4+URZ], R3 ;  /* 0x00000003040075a7 */ /* 0x00032600080a11ff */
[----:B----4-:R-:W-:Y:S05]  /*1a660*/  @!P5 NANOSLEEP.SYNCS 0x989680 ;  /* 0x009896800000d95d */ /* 0x010fea0003900000 */
[----:B------:R-:W4:Y:S02]  /*1a670*/  @!P5 SYNCS.PHASECHK.TRANS64 P5, [R4+URZ], R3 ;  /* 0x000000030400d5a7 */ /* 0x000f2400080a10ff */
[----:B----4-:R-:W-:Y:S05]  /*1a680*/  @!P5 BRA `(.L_x_257) ;  /* 0xfffffffc00ecd947 */ /* 0x010fea000383ffff */
[----:B------:R-:W-:Y:S05]  /*1a690*/  BRA `(.L_x_441) ;  /* 0xffffff8000f87947 */ /* 0x000fea000383ffff */
.L_x_262:
[----:B------:R-:W-:-:S07]  /*1a6a0*/  MOV R9, UR6 ;  /* 0x0000000600097c02 */ /* 0x000fce0008000f00 */
.L_x_442:
[----:B-1----:R1:W2:Y:S02]  /*1a6b0*/  SYNCS.PHASECHK.TRANS64.TRYWAIT P2, [R9+URZ], R0 ;  /* 0x00000000090075a7 */ /* 0x0022a400080411ff */
[----:B--2---:R-:W-:Y:S05]  /*1a6c0*/  @!P2 NANOSLEEP.SYNCS 0x989680 ;  /* 0x009896800000a95d */ /* 0x004fea0003900000 */
[----:B------:R-:W2:Y:S02]  /*1a6d0*/  @!P2 SYNCS.PHASECHK.TRANS64 P2, [R9+URZ], R0 ;  /* 0x000000000900a5a7 */ /* 0x000ea400080410ff */
[----:B--2---:R-:W-:Y:S05]  /*1a6e0*/  @!P2 BRA `(.L_x_442) ;  /* 0xfffffffc00f0a947 */ /* 0x004fea000383ffff */
[----:B------:R-:W-:Y:S05]  /*1a6f0*/  BRA `(.L_x_443) ;  /* 0xffffffb000e47947 */ /* 0x000fea000383ffff */
.L_x_267:
[----:B------:R-:W-:-:S07]  /*1a700*/  MOV R3, UR6 ;  /* 0x0000000600037c02 */ /* 0x000fce0008000f00 */
.L_x_444:
[----:B-1----:R1:W2:Y:S02]  /*1a710*/  SYNCS.PHASECHK.TRANS64.TRYWAIT P1, [R3+URZ], R0 ;  /* 0x00000000030075a7 */ /* 0x0022a400080211ff */
[----:B--2---:R-:W-:Y:S05]  /*1a720*/  @!P1 NANOSLEEP.SYNCS 0x989680 ;  /* 0x009896800000995d */ /* 0x004fea0003900000 */
[----:B------:R-:W2:Y:S02]  /*1a730*/  @!P1 SYNCS.PHASECHK.TRANS64 P1, [R3+URZ], R0 ;  /* 0x00000000030095a7 */ /* 0x000ea400080210ff */
[----:B--2---:R-:W-:Y:S05]  /*1a740*/  @!P1 BRA `(.L_x_444) ;  /* 0xfffffffc00f09947 */ /* 0x004fea000383ffff */
[----:B------:R-:W-:Y:S05]  /*1a750*/  BRA `(.L_x_445) ;  /* 0xffffffb800207947 */ /* 0x000fea000383ffff */
.L_x_272:
[----:B------:R-:W-:-:S07]  /*1a760*/  MOV R0, UR4 ;  /* 0x0000000400007c02 */ /* 0x000fce0008000f00 */
.L_x_446:
[----:B------:R1:W1:Y:S02]  /*1a770*/  SYNCS.PHASECHK.TRANS64.TRYWAIT P0, [R0+URZ], R3 ;  /* 0x00000003000075a7 */ /* 0x00026400080011ff */
[----:B-1----:R-:W-:Y:S05]  /*1a780*/  @!P0 NANOSLEEP.SYNCS 0x989680 ;  /* 0x009896800000895d */ /* 0x002fea0003900000 */
[----:B------:R-:W1:Y:S02]  /*1a790*/  @!P0 SYNCS.PHASECHK.TRANS64 P0, [R0+URZ], R3 ;  /* 0x00000003000085a7 */ /* 0x000e6400080010ff */
[----:B-1----:R-:W-:Y:S05]  /*1a7a0*/  @!P0 BRA `(.L_x_446) ;  /* 0xfffffffc00f08947 */ /* 0x002fea000383ffff */
[----:B------:R-:W-:Y:S05]  /*1a7b0*/  BRA `(.L_x_447) ;  /* 0xffffffb800d47947 */ /* 0x000fea000383ffff */
.L_x_278:
[----:B------:R-:W-:-:S07]  /*1a7c0*/  MOV R0, UR8 ;  /* 0x0000000800007c02 */ /* 0x000fce0008000f00 */
.L_x_448:
[----:B-1----:R1:W2:Y:S02]  /*1a7d0*/  SYNCS.PHASECHK.TRANS64.TRYWAIT P1, [R0+URZ+0xe010], R5 ;  /* 0x00e01005000075a7 */ /* 0x0022a400080211ff */
[----:B--2---:R-:W-:Y:S05]  /*1a7e0*/  @!P1 NANOSLEEP.SYNCS 0x989680 ;  /* 0x009896800000995d */ /* 0x004fea0003900000 */
[----:B------:R-:W2:Y:S02]  /*1a7f0*/  @!P1 SYNCS.PHASECHK.TRANS64 P1, [R0+URZ+0xe010], R5 ;  /* 0x00e01005000095a7 */ /* 0x000ea400080210ff */
[----:B--2---:R-:W-:Y:S05]  /*1a800*/  @!P1 BRA `(.L_x_448) ;  /* 0xfffffffc00f09947 */ /* 0x004fea000383ffff */
[----:B------:R-:W-:Y:S05]  /*1a810*/  BRA `(.L_x_449) ;  /* 0xffffffc000a47947 */ /* 0x000fea000383ffff */
.L_x_284:
[----:B------:R-:W-:-:S07]  /*1a820*/  MOV R0, UR17 ;  /* 0x0000001100007c02 */ /* 0x000fce0008000f00 */
.L_x_450:
[----:B-1----:R1:W2:Y:S02]  /*1a830*/  SYNCS.PHASECHK.TRANS64.TRYWAIT P1, [R0+URZ+0xe038], R3 ;  /* 0x00e03803000075a7 */ /* 0x0022a400080211ff */
[----:B--2---:R-:W-:Y:S05]  /*1a840*/  @!P1 NANOSLEEP.SYNCS 0x989680 ;  /* 0x009896800000995d */ /* 0x004fea0003900000 */
[----:B------:R-:W2:Y:S02]  /*1a850*/  @!P1 SYNCS.PHASECHK.TRANS64 P1, [R0+URZ+0xe038], R3 ;  /* 0x00e03803000095a7 */ /* 0x000ea400080210ff */
[----:B--2---:R-:W-:Y:S05]  /*1a860*/  @!P1 BRA `(.L_x_450) ;  /* 0xfffffffc00f09947 */ /* 0x004fea000383ffff */
[----:B------:R-:W-:Y:S05]  /*1a870*/  BRA `(.L_x_451) ;  /* 0xffffffc000f87947 */ /* 0x000fea000383ffff */
.L_x_290:
[----:B-1----:R-:W-:-:S07]  /*1a880*/  MOV R0, UR8 ;  /* 0x0000000800007c02 */ /* 0x002fce0008000f00 */
.L_x_452:
[----:B-1----:R1:W2:Y:S02]  /*1a890*/  SYNCS.PHASECHK.TRANS64.TRYWAIT P1, [R0+URZ+0xe018], R5 ;  /* 0x00e01805000075a7 */ /* 0x0022a400080211ff */
[----:B--2---:R-:W-:Y:S05]  /*1a8a0*/  @!P1 NANOSLEEP.SYNCS 0x989680 ;  /* 0x009896800000995d */ /* 0x004fea0003900000 */
[----:B------:R-:W2:Y:S02]  /*1a8b0*/  @!P1 SYNCS.PHASECHK.TRANS64 P1, [R0+URZ+0xe018], R5 ;  /* 0x00e01805000095a7 */ /* 0x000ea400080210ff */
[----:B--2---:R-:W-:Y:S05]  /*1a8c0*/  @!P1 BRA `(.L_x_452) ;  /* 0xfffffffc00f09947 */ /* 0x004fea000383ffff */
[----:B------:R-:W-:Y:S05]  /*1a8d0*/  BRA `(.L_x_453) ;  /* 0xffffffc4005c7947 */ /* 0x000fea000383ffff */
.L_x_296:
[----:B------:R-:W-:-:S07]  /*1a8e0*/  MOV R0, UR17 ;  /* 0x0000001100007c02 */ /* 0x000fce0008000f00 */
.L_x_454:
[----:B-1----:R1:W2:Y:S02]  /*1a8f0*/  SYNCS.PHASECHK.TRANS64.TRYWAIT P1, [R0+URZ+0xe038], R3 ;  /* 0x00e03803000075a7 */ /* 0x0022a400080211ff */
[----:B--2---:R-:W-:Y:S05]  /*1a900*/  @!P1 NANOSLEEP.SYNCS 0x989680 ;  /* 0x009896800000995d */ /* 0x004fea0003900000 */
[----:B------:R-:W2:Y:S02]  /*1a910*/  @!P1 SYNCS.PHASECHK.TRANS64 P1, [R0+URZ+0xe038], R3 ;  /* 0x00e03803000095a7 */ /* 0x000ea400080210ff */
[----:B--2---:R-:W-:Y:S05]  /*1a920*/  @!P1 BRA `(.L_x_454) ;  /* 0xfffffffc00f09947 */ /* 0x004fea000383ffff */
[----:B------:R-:W-:Y:S05]  /*1a930*/  BRA `(.L_x_455) ;  /* 0xffffffc400b87947 */ /* 0x000fea000383ffff */
.L_x_302:
[----:B------:R-:W-:-:S07]  /*1a940*/  MOV R0, UR17 ;  /* 0x0000001100007c02 */ /* 0x000fce0008000f00 */
.L_x_456:
[----:B-1----:R1:W2:Y:S02]  /*1a950*/  SYNCS.PHASECHK.TRANS64.TRYWAIT P1, [R0+URZ+0xe038], R3 ;  /* 0x00e03803000075a7 */ /* 0x0022a400080211ff */
[----:B--2---:R-:W-:Y:S05]  /*1a960*/  @!P1 NANOSLEEP.SYNCS 0x989680 ;  /* 0x009896800000995d */ /* 0x004fea0003900000 */
[----:B------:R-:W2:Y:S02]  /*1a970*/  @!P1 SYNCS.PHASECHK.TRANS64 P1, [R0+URZ+0xe038], R3 ;  /* 0x00e03803000095a7 */ /* 0x000ea400080210ff */
[----:B--2---:R-:W-:Y:S05]  /*1a980*/  @!P1 BRA `(.L_x_456) ;  /* 0xfffffffc00f09947 */ /* 0x004fea000383ffff */
[----:B------:R-:W-:Y:S05]  /*1a990*/  BRA `(.L_x_457) ;  /* 0xffffffc800587947 */ /* 0x000fea000383ffff */
.L_x_307:
[----:B------:R-:W-:-:S07]  /*1a9a0*/  MOV R0, UR17 ;  /* 0x0000001100007c02 */ /* 0x000fce0008000f00 */
.L_x_458:
[----:B-1----:R1:W2:Y:S02]  /*1a9b0*/  SYNCS.PHASECHK.TRANS64.TRYWAIT P1, [R0+URZ+0xe038], R3 ;  /* 0x00e03803000075a7 */ /* 0x0022a400080211ff */
[----:B--2---:R-:W-:Y:S05]  /*1a9c0*/  @!P1 NANOSLEEP.SYNCS 0x989680 ;  /* 0x009896800000995d */ /* 0x004fea0003900000 */
[----:B------:R-:W2:Y:S02]  /*1a9d0*/  @!P1 SYNCS.PHASECHK.TRANS64 P1, [R0+URZ+0xe038], R3 ;  /* 0x00e03803000095a7 */ /* 0x000ea400080210ff */
[----:B--2---:R-:W-:Y:S05]  /*1a9e0*/  @!P1 BRA `(.L_x_458) ;  /* 0xfffffffc00f09947 */ /* 0x004fea000383ffff */
[----:B------:R-:W-:Y:S05]  /*1a9f0*/  BRA `(.L_x_459) ;  /* 0xffffffc800cc7947 */ /* 0x000fea000383ffff */
.L_x_312:
[----:B------:R-:W-:-:S07]  /*1aa00*/  MOV R0, UR17 ;  /* 0x0000001100007c02 */ /* 0x000fce0008000f00 */
.L_x_460:
[----:B-1----:R1:W2:Y:S02]  /*1aa10*/  SYNCS.PHASECHK.TRANS64.TRYWAIT P1, [R0+URZ+0xe038], R3 ;  /* 0x00e03803000075a7 */ /* 0x0022a400080211ff */
[----:B--2---:R-:W-:Y:S05]  /*1aa20*/  @!P1 NANOSLEEP.SYNCS 0x989680 ;  /* 0x009896800000995d */ /* 0x004fea0003900000 */
[----:B------:R-:W2:Y:S02]  /*1aa30*/  @!P1 SYNCS.PHASECHK.TRANS64 P1, [R0+URZ+0xe038], R3 ;  /* 0x00e03803000095a7 */ /* 0x000ea400080210ff */
[----:B--2---:R-:W-:Y:S05]  /*1aa40*/  @!P1 BRA `(.L_x_460) ;  /* 0xfffffffc00f09947 */ /* 0x004fea000383ffff */
[----:B------:R-:W-:Y:S05]  /*1aa50*/  BRA `(.L_x_461) ;  /* 0xffffffcc00347947 */ /* 0x000fea000383ffff */
.L_x_317:
[----:B------:R-:W-:-:S07]  /*1aa60*/  MOV R0, UR17 ;  /* 0x0000001100007c02 */ /* 0x000fce0008000f00 */
.L_x_462:
[----:B-1----:R1:W2:Y:S02]  /*1aa70*/  SYNCS.PHASECHK.TRANS64.TRYWAIT P1, [R0+URZ+0xe038], R3 ;  /* 0x00e03803000075a7 */ /* 0x0022a400080211ff */
[----:B--2---:R-:W-:Y:S05]  /*1aa80*/  @!P1 NANOSLEEP.SYNCS 0x989680 ;  /* 0x009896800000995d */ /* 0x004fea0003900000 */
[----:B------:R-:W2:Y:S02]  /*1aa90*/  @!P1 SYNCS.PHASECHK.TRANS64 P1, [R0+URZ+0xe038], R3 ;  /* 0x00e03803000095a7 */ /* 0x000ea400080210ff */
[----:B--2---:R-:W-:Y:S05]  /*1aaa0*/  @!P1 BRA `(.L_x_462) ;  /* 0xfffffffc00f09947 */ /* 0x004fea000383ffff */
[----:B------:R-:W-:Y:S05]  /*1aab0*/  BRA `(.L_x_463) ;  /* 0xffffffcc009c7947 */ /* 0x000fea000383ffff */
.L_x_322:
[----:B------:R-:W-:-:S07]  /*1aac0*/  MOV R0, UR17 ;  /* 0x0000001100007c02 */ /* 0x000fce0008000f00 */
.L_x_464:
[----:B-1----:R1:W2:Y:S02]  /*1aad0*/  SYNCS.PHASECHK.TRANS64.TRYWAIT P1, [R0+URZ+0xe038], R3 ;  /* 0x00e03803000075a7 */ /* 0x0022a400080211ff */
[----:B--2---:R-:W-:Y:S05]  /*1aae0*/  @!P1 NANOSLEEP.SYNCS 0x989680 ;  /* 0x009896800000995d */ /* 0x004fea0003900000 */
[----:B------:R-:W2:Y:S02]  /*1aaf0*/  @!P1 SYNCS.PHASECHK.TRANS64 P1, [R0+URZ+0xe038], R3 ;  /* 0x00e03803000095a7 */ /* 0x000ea400080210ff */
[----:B--2---:R-:W-:Y:S05]  /*1ab00*/  @!P1 BRA `(.L_x_464) ;  /* 0xfffffffc00f09947 */ /* 0x004fea000383ffff */
[----:B------:R-:W-:Y:S05]  /*1ab10*/  BRA `(.L_x_465) ;  /* 0xffffffd000047947 */ /* 0x000fea000383ffff */
.L_x_327:
[----:B------:R-:W-:-:S07]  /*1ab20*/  MOV R0, UR17 ;  /* 0x0000001100007c02 */ /* 0x000fce0008000f00 */
.L_x_466:
[----:B-1----:R1:W2:Y:S02]  /*1ab30*/  SYNCS.PHASECHK.TRANS64.TRYWAIT P1, [R0+URZ+0xe038], R3 ;  /* 0x00e03803000075a7 */ /* 0x0022a400080211ff */
[----:B--2---:R-:W-:Y:S05]  /*1ab40*/  @!P1 NANOSLEEP.SYNCS 0x989680 ;  /* 0x009896800000995d */ /* 0x004fea0003900000 */
[----:B------:R-:W2:Y:S02]  /*1ab50*/  @!P1 SYNCS.PHASECHK.TRANS64 P1, [R0+URZ+0xe038], R3 ;  /* 0x00e03803000095a7 */ /* 0x000ea400080210ff */
[----:B--2---:R-:W-:Y:S05]  /*1ab60*/  @!P1 BRA `(.L_x_466) ;  /* 0xfffffffc00f09947 */ /* 0x004fea000383ffff */
[----:B------:R-:W-:Y:S05]  /*1ab70*/  BRA `(.L_x_467) ;  /* 0xffffffd0006c7947 */ /* 0x000fea000383ffff */
.L_x_332:
[----:B------:R-:W-:-:S07]  /*1ab80*/  MOV R0, UR17 ;  /* 0x0000001100007c02 */ /* 0x000fce0008000f00 */
.L_x_468:
[----:B-1----:R1:W2:Y:S02]  /*1ab90*/  SYNCS.PHASECHK.TRANS64.TRYWAIT P1, [R0+URZ+0xe038], R3 ;  /* 0x00e03803000075a7 */ /* 0x0022a400080211ff */
[----:B--2---:R-:W-:Y:S05]  /*1aba0*/  @!P1 NANOSLEEP.SYNCS 0x989680 ;  /* 0x009896800000995d */ /* 0x004fea0003900000 */
[----:B------:R-:W2:Y:S02]  /*1abb0*/  @!P1 SYNCS.PHASECHK.TRANS64 P1, [R0+URZ+0xe038], R3 ;  /* 0x00e03803000095a7 */ /* 0x000ea400080210ff */
[----:B--2---:R-:W-:Y:S05]  /*1abc0*/  @!P1 BRA `(.L_x_468) ;  /* 0xfffffffc00f09947 */ /* 0x004fea000383ffff */
[----:B------:R-:W-:Y:S05]  /*1abd0*/  BRA `(.L_x_469) ;  /* 0xffffffd000d87947 */ /* 0x000fea000383ffff */
.L_x_337:
[----:B------:R-:W-:-:S07]  /*1abe0*/  MOV R0, UR17 ;  /* 0x0000001100007c02 */ /* 0x000fce0008000f00 */
.L_x_470:
[----:B-1----:R1:W2:Y:S02]  /*1abf0*/  SYNCS.PHASECHK.TRANS64.TRYWAIT P1, [R0+URZ+0xe038], R3 ;  /* 0x00e03803000075a7 */ /* 0x0022a400080211ff */
[----:B--2---:R-:W-:Y:S05]  /*1ac00*/  @!P1 NANOSLEEP.SYNCS 0x989680 ;  /* 0x009896800000995d */ /* 0x004fea0003900000 */
[----:B------:R-:W2:Y:S02]  /*1ac10*/  @!P1 SYNCS.PHASECHK.TRANS64 P1, [R0+URZ+0xe038], R3 ;  /* 0x00e03803000095a7 */ /* 0x000ea400080210ff */
[----:B--2---:R-:W-:Y:S05]  /*1ac20*/  @!P1 BRA `(.L_x_470) ;  /* 0xfffffffc00f09947 */ /* 0x004fea000383ffff */
[----:B------:R-:W-:Y:S05]  /*1ac30*/  BRA `(.L_x_471) ;  /* 0xffffffd400407947 */ /* 0x000fea000383ffff */
.L_x_343:
[----:B------:R-:W-:-:S07]  /*1ac40*/  MOV R0, UR17 ;  /* 0x0000001100007c02 */ /* 0x000fce0008000f00 */
.L_x_472:
[----:B-1----:R1:W2:Y:S02]  /*1ac50*/  SYNCS.PHASECHK.TRANS64.TRYWAIT P1, [R0+URZ+0xe038], R3 ;  /* 0x00e03803000075a7 */ /* 0x0022a400080211ff */
[----:B--2---:R-:W-:Y:S05]  /*1ac60*/  @!P1 NANOSLEEP.SYNCS 0x989680 ;  /* 0x009896800000995d */ /* 0x004fea0003900000 */
[----:B------:R-:W2:Y:S02]  /*1ac70*/  @!P1 SYNCS.PHASECHK.TRANS64 P1, [R0+URZ+0xe038], R3 ;  /* 0x00e03803000095a7 */ /* 0x000ea400080210ff */
[----:B--2---:R-:W-:Y:S05]  /*1ac80*/  @!P1 BRA `(.L_x_472) ;  /* 0xfffffffc00f09947 */ /* 0x004fea000383ffff */
[----:B------:R-:W-:Y:S05]  /*1ac90*/  BRA `(.L_x_473) ;  /* 0xffffffd400bc7947 */ /* 0x000fea000383ffff */
.L_x_348:
[----:B------:R-:W-:-:S07]  /*1aca0*/  MOV R0, UR17 ;  /* 0x0000001100007c02 */ /* 0x000fce0008000f00 */
.L_x_474:
[----:B-1----:R1:W2:Y:S02]  /*1acb0*/  SYNCS.PHASECHK.TRANS64.TRYWAIT P1, [R0+URZ+0xe038], R3 ;  /* 0x00e03803000075a7 */ /* 0x0022a400080211ff */
[----:B--2---:R-:W-:Y:S05]  /*1acc0*/  @!P1 NANOSLEEP.SYNCS 0x989680 ;  /* 0x009896800000995d */ /* 0x004fea0003900000 */
[----:B------:R-:W2:Y:S02]  /*1acd0*/  @!P1 SYNCS.PHASECHK.TRANS64 P1, [R0+URZ+0xe038], R3 ;  /* 0x00e03803000095a7 */ /* 0x000ea400080210ff */
[----:B--2---:R-:W-:Y:S05]  /*1ace0*/  @!P1 BRA `(.L_x_474) ;  /* 0xfffffffc00f09947 */ /* 0x004fea000383ffff */
[----:B------:R-:W-:Y:S05]  /*1acf0*/  BRA `(.L_x_475) ;  /* 0xffffffd800247947 */ /* 0x000fea000383ffff */
.L_x_353:
[----:B------:R-:W-:-:S07]  /*1ad00*/  MOV R0, UR17 ;  /* 0x0000001100007c02 */ /* 0x000fce0008000f00 */
.L_x_476:
[----:B-1----:R1:W2:Y:S02]  /*1ad10*/  SYNCS.PHASECHK.TRANS64.TRYWAIT P1, [R0+URZ+0xe038], R3 ;  /* 0x00e03803000075a7 */ /* 0x0022a400080211ff */
[----:B--2---:R-:W-:Y:S05]  /*1ad20*/  @!P1 NANOSLEEP.SYNCS 0x989680 ;  /* 0x009896800000995d */ /* 0x004fea0003900000 */
[----:B------:R-:W2:Y:S02]  /*1ad30*/  @!P1 SYNCS.PHASECHK.TRANS64 P1, [R0+URZ+0xe038], R3 ;  /* 0x00e03803000095a7 */ /* 0x000ea400080210ff */
[----:B--2---:R-:W-:Y:S05]  /*1ad40*/  @!P1 BRA `(.L_x_476) ;  /* 0xfffffffc00f09947 */ /* 0x004fea000383ffff */
[----:B------:R-:W-:Y:S05]  /*1ad50*/  BRA `(.L_x_477) ;  /* 0xffffffd800947947 */ /* 0x000fea000383ffff */
.L_x_358:
[----:B------:R-:W-:-:S07]  /*1ad60*/  MOV R0, UR17 ;  /* 0x0000001100007c02 */ /* 0x000fce0008000f00 */
.L_x_478:
[----:B-1----:R1:W2:Y:S02]  /*1ad70*/  SYNCS.PHASECHK.TRANS64.TRYWAIT P1, [R0+URZ+0xe038], R3 ;  /* 0x00e03803000075a7 */ /* 0x0022a400080211ff */
[----:B--2---:R-:W-:Y:S05]  /*1ad80*/  @!P1 NANOSLEEP.SYNCS 0x989680 ;  /* 0x009896800000995d */ /* 0x004fea0003900000 */
[----:B------:R-:W2:Y:S02]  /*1ad90*/  @!P1 SYNCS.PHASECHK.TRANS64 P1, [R0+URZ+0xe038], R3 ;  /* 0x00e03803000095a7 */ /* 0x000ea400080210ff */
[----:B--2---:R-:W-:Y:S05]  /*1ada0*/  @!P1 BRA `(.L_x_478) ;  /* 0xfffffffc00f09947 */ /* 0x004fea000383ffff */
[----:B------:R-:W-:Y:S05]  /*1adb0*/  BRA `(.L_x_479) ;  /* 0xffffffd800fc7947 */ /* 0x000fea000383ffff */
.L_x_363:
[----:B------:R-:W-:-:S07]  /*1adc0*/  MOV R0, UR17 ;  /* 0x0000001100007c02 */ /* 0x000fce0008000f00 */
.L_x_480:
[----:B-1----:R1:W2:Y:S02]  /*1add0*/  SYNCS.PHASECHK.TRANS64.TRYWAIT P1, [R0+URZ+0xe038], R3 ;  /* 0x00e03803000075a7 */ /* 0x0022a400080211ff */
[----:B--2---:R-:W-:Y:S05]  /*1ade0*/  @!P1 NANOSLEEP.SYNCS 0x989680 ;  /* 0x009896800000995d */ /* 0x004fea0003900000 */
[----:B------:R-:W2:Y:S02]  /*1adf0*/  @!P1 SYNCS.PHASECHK.TRANS64 P1, [R0+URZ+0xe038], R3 ;  /* 0x00e03803000095a7 */ /* 0x000ea400080210ff */
[----:B--2---:R-:W-:Y:S05]  /*1ae00*/  @!P1 BRA `(.L_x_480) ;  /* 0xfffffffc00f09947 */ /* 0x004fea000383ffff */
[----:B------:R-:W-:Y:S05]  /*1ae10*/  BRA `(.L_x_481) ;  /* 0xffffffdc00707947 */ /* 0x000fea000383ffff */
.L_x_368:
[----:B------:R-:W-:-:S07]  /*1ae20*/  MOV R0, UR9 ;  /* 0x0000000900007c02 */ /* 0x000fce0008000f00 */
.L_x_482:
[----:B-1----:R1:W2:Y:S02]  /*1ae30*/  SYNCS.PHASECHK.TRANS64.TRYWAIT P1, [R0+URZ+0xe038], R3 ;  /* 0x00e03803000075a7 */ /* 0x0022a400080211ff */
[----:B--2---:R-:W-:Y:S05]  /*1ae40*/  @!P1 NANOSLEEP.SYNCS 0x989680 ;  /* 0x009896800000995d */ /* 0x004fea0003900000 */
[----:B------:R-:W2:Y:S02]  /*1ae50*/  @!P1 SYNCS.PHASECHK.TRANS64 P1, [R0+URZ+0xe038], R3 ;  /* 0x00e03803000095a7 */ /* 0x000ea400080210ff */
[----:B--2---:R-:W-:Y:S05]  /*1ae60*/  @!P1 BRA `(.L_x_482) ;  /* 0xfffffffc00f09947 */ /* 0x004fea000383ffff */
[----:B------:R-:W-:Y:S05]  /*1ae70*/  BRA `(.L_x_483) ;  /* 0xffffffdc00d87947 */ /* 0x000fea000383ffff */
.L_x_375:
[----:B------:R-:W-:-:S07]  /*1ae80*/  MOV R0, UR17 ;  /* 0x0000001100007c02 */ /* 0x000fce0008000f00 */
.L_x_484:
[----:B-1----:R1:W3:Y:S02]  /*1ae90*/  SYNCS.PHASECHK.TRANS64.TRYWAIT P0, [R0+URZ+0xe0b0], R3 ;  /* 0x00e0b003000075a7 */ /* 0x0022e400080011ff */
[----:B---3--:R-:W-:Y:S05]  /*1aea0*/  @!P0 NANOSLEEP.SYNCS 0x989680 ;  /* 0x009896800000895d */ /* 0x008fea0003900000 */
[----:B------:R-:W3:Y:S02]  /*1aeb0*/  @!P0 SYNCS.PHASECHK.TRANS64 P0, [R0+URZ+0xe0b0], R3 ;  /* 0x00e0b003000085a7 */ /* 0x000ee400080010ff */
[----:B---3--:R-:W-:Y:S05]  /*1aec0*/  @!P0 BRA `(.L_x_484) ;  /* 0xfffffffc00f08947 */ /* 0x008fea000383ffff */
[----:B------:R-:W-:Y:S05]  /*1aed0*/  BRA `(.L_x_485) ;  /* 0xffffffe400687947 */ /* 0x000fea000383ffff */
.L_x_377:
[----:B-1----:R-:W-:-:S07]  /*1aee0*/  MOV R0, UR17 ;  /* 0x0000001100007c02 */ /* 0x002fce0008000f00 */
.L_x_486:
[----:B-1----:R1:W3:Y:S02]  /*1aef0*/  SYNCS.PHASECHK.TRANS64.TRYWAIT P0, [R0+URZ+0xe0b8], R3 ;  /* 0x00e0b803000075a7 */ /* 0x0022e400080011ff */
[----:B---3--:R-:W-:Y:S05]  /*1af00*/  @!P0 NANOSLEEP.SYNCS 0x989680 ;  /* 0x009896800000895d */ /* 0x008fea0003900000 */
[----:B------:R-:W3:Y:S02]  /*1af10*/  @!P0 SYNCS.PHASECHK.TRANS64 P0, [R0+URZ+0xe0b8], R3 ;  /* 0x00e0b803000085a7 */ /* 0x000ee400080010ff */
[----:B---3--:R-:W-:Y:S05]  /*1af20*/  @!P0 BRA `(.L_x_486) ;  /* 0xfffffffc00f08947 */ /* 0x008fea000383ffff */
[----:B------:R-:W-:Y:S05]  /*1af30*/  BRA `(.L_x_487) ;  /* 0xffffffe400787947 */ /* 0x000fea000383ffff */
        .weak           $__internal_0_$__cuda_sm10x_tcgen05_guardrail_trap_col_being_dealloced_not_returned_by_alloc
        .type           $__internal_0_$__cuda_sm10x_tcgen05_guardrail_trap_col_being_dealloced_not_returned_by_alloc,@function
        .size           $__internal_0_$__cuda_sm10x_tcgen05_guardrail_trap_col_being_dealloced_not_returned_by_alloc,($__internal_1_$__cuda_sm10x_tcgen05_guardrail_trap_phase_invalid_during_alloc - $__internal_0_$__cuda_sm10x_tcgen05_guardrail_trap_col_being_dealloced_not_returned_by_alloc)
$__internal_0_$__cuda_sm10x_tcgen05_guardrail_trap_col_being_dealloced_not_returned_by_alloc:
[----:B------:R-:W-:Y:S05]  /*1af40*/  BPT.TRAP 0x1 ;  /* 0x000000040000795c */ /* 0x000fea0000300000 */
[----:B------:R-:W-:-:S04]  /*1af50*/  MOV R3, 0x0 ;  /* 0x0000000000037802 */ /* 0x000fc80000000f00 */
[----:B------:R-:W-:Y:S05]  /*1af60*/  RET.REL.NODEC R2 `(_ZN7cutlass13device_kernelINS_4fmha6kernel36Sm100FmhaFwdKernelTmaWarpspecializedIN4cute5tupleIJiiiNS5_IJNS5_IJiiEEEiEEEEEENS1_10collective38Sm100FmhaFwdMainloopTmaWarpspecializedINS_6half_tEffNS5_IJNS4_1CILi256EEENSC_ILi128EEENSC_ILi32EEEEEENS5_IJiNSC_ILi1EEES7_EEENS5_IJiSH_NS5_IJNS5_IJNSC_ILi0EEEiEEEiEEEEEESM_NS9_10CausalMaskILb1EEENS5_IJNSC_ILi2EEESH_SH_EEENSC_ILb0EEEEENS9_38Sm100FmhaFwdEpilogueTmaWarpspecializedISB_fNS5_IJSE_SF_SE_EEESI_NS5_IJSH_S7_EEESR_EENS2_23PersistentTileSchedulerENS2_41Sm100FmhaCtxKernelWarpspecializedScheduleEEEEEvNT_6ParamsE) ;  /* 0xfffffe5002247950 */ /* 0x000fea0003c3ffff */
        .weak           $__internal_1_$__cuda_sm10x_tcgen05_guardrail_trap_phase_invalid_during_alloc
        .type           $__internal_1_$__cuda_sm10x_tcgen05_guardrail_trap_phase_invalid_during_alloc,@function
        .size           $__internal_1_$__cuda_sm10x_tcgen05_guardrail_trap_phase_invalid_during_alloc,($__internal_2_$__cuda_sm10x_tcgen05_guardrail_trap_unallocated_columns_being_dealloced - $__internal_1_$__cuda_sm10x_tcgen05_guardrail_trap_phase_invalid_during_alloc)
$__internal_1_$__cuda_sm10x_tcgen05_guardrail_trap_phase_invalid_during_alloc:
[----:B------:R-:W-:Y:S05]  /*1af70*/  BPT.TRAP 0x1 ;  /* 0x000000040000795c */ /* 0x000fea0000300000 */
[----:B------:R-:W-:-:S04]  /*1af80*/  HFMA2 R3, -RZ, RZ, 0, 0 ;  /* 0x00000000ff037431 */ /* 0x000fc800000001ff */
[----:B------:R-:W-:Y:S05]  /*1af90*/  RET.REL.NODEC R2 `(_ZN7cutlass13device_kernelINS_4fmha6kernel36Sm100FmhaFwdKernelTmaWarpspecializedIN4cute5tupleIJiiiNS5_IJNS5_IJiiEEEiEEEEEENS1_10collective38Sm100FmhaFwdMainloopTmaWarpspecializedINS_6half_tEffNS5_IJNS4_1CILi256EEENSC_ILi128EEENSC_ILi32EEEEEENS5_IJiNSC_ILi1EEES7_EEENS5_IJiSH_NS5_IJNS5_IJNSC_ILi0EEEiEEEiEEEEEESM_NS9_10CausalMaskILb1EEENS5_IJNSC_ILi2EEESH_SH_EEENSC_ILb0EEEEENS9_38Sm100FmhaFwdEpilogueTmaWarpspecializedISB_fNS5_IJSE_SF_SE_EEESI_NS5_IJSH_S7_EEESR_EENS2_23PersistentTileSchedulerENS2_41Sm100FmhaCtxKernelWarpspecializedScheduleEEEEEvNT_6ParamsE) ;  /* 0xfffffe5002187950 */ /* 0x000fea0003c3ffff */
        .weak           $__internal_2_$__cuda_sm10x_tcgen05_guardrail_trap_unallocated_columns_being_dealloced
        .type           $__internal_2_$__cuda_sm10x_tcgen05_guardrail_trap_unallocated_columns_being_dealloced,@function
        .size           $__internal_2_$__cuda_sm10x_tcgen05_guardrail_trap_unallocated_columns_being_dealloced,($__internal_3_$__cuda_sm3x_div_rn_noftz_f32_slowpath - $__internal_2_$__cuda_sm10x_tcgen05_guardrail_trap_unallocated_columns_being_dealloced)
$__internal_2_$__cuda_sm10x_tcgen05_guardrail_trap_unallocated_columns_being_dealloced:
[----:B------:R-:W-:Y:S05]  /*1afa0*/  BPT.TRAP 0x1 ;  /* 0x000000040000795c */ /* 0x000fea0000300000 */
[----:B------:R-:W-:-:S04]  /*1afb0*/  MOV R3, 0x0 ;  /* 0x0000000000037802 */ /* 0x000fc80000000f00 */
[----:B------:R-:W-:Y:S05]  /*1afc0*/  RET.REL.NODEC R2 `(_ZN7cutlass13device_kernelINS_4fmha6kernel36Sm100FmhaFwdKernelTmaWarpspecializedIN4cute5tupleIJiiiNS5_IJNS5_IJiiEEEiEEEEEENS1_10collective38Sm100FmhaFwdMainloopTmaWarpspecializedINS_6half_tEffNS5_IJNS4_1CILi256EEENSC_ILi128EEENSC_ILi32EEEEEENS5_IJiNSC_ILi1EEES7_EEENS5_IJiSH_NS5_IJNS5_IJNSC_ILi0EEEiEEEiEEEEEESM_NS9_10CausalMaskILb1EEENS5_IJNSC_ILi2EEESH_SH_EEENSC_ILb0EEEEENS9_38Sm100FmhaFwdEpilogueTmaWarpspecializedISB_fNS5_IJSE_SF_SE_EEESI_NS5_IJSH_S7_EEESR_EENS2_23PersistentTileSchedulerENS2_41Sm100FmhaCtxKernelWarpspecializedScheduleEEEEEvNT_6ParamsE) ;  /* 0xfffffe50020c7950 */ /* 0x000fea0003c3ffff */
        .weak           $__internal_3_$__cuda_sm3x_div_rn_noftz_f32_slowpath
        .type           $__internal_3_$__cuda_sm3x_div_rn_noftz_f32_slowpath,@function
        .size           $__internal_3_$__cuda_sm3x_div_rn_noftz_f32_slowpath,(.L_x_504 - $__internal_3_$__cuda_sm3x_div_rn_noftz_f32_slowpath)
$__internal_3_$__cuda_sm3x_div_rn_noftz_f32_slowpath:
[----:B------:R-:W-:Y:S01]  /*1afd0*/  SHF.R.U32.HI R3, RZ, 0x17, R22 ;  /* 0x00000017ff037819 */ /* 0x000fe20000011616 */
[----:B------:R-:W-:Y:S01]  /*1afe0*/  BSSY B1, `(.L_x_488) ;  /* 0x0000065000017945 */ /* 0x000fe20003800000 */
[--C-:B------:R-:W-:Y:S01]  /*1aff0*/  SHF.R.U32.HI R8, RZ, 0x17, R30.reuse ;  /* 0x00000017ff087819 */ /* 0x100fe2000001161e */
[----:B------:R-:W-:Y:S01]  /*1b000*/  IMAD.MOV.U32 R7, RZ, RZ, R30 ;  /* 0x000000ffff077224 */ /* 0x000fe200078e001e */
[----:B------:R-:W-:Y:S01]  /*1b010*/  LOP3.LUT R3, R3, 0xff, RZ, 0xc0, !PT ;  /* 0x000000ff03037812 */ /* 0x000fe200078ec0ff */
[----:B------:R-:W-:Y:S01]  /*1b020*/  IMAD.MOV.U32 R6, RZ, RZ, R22 ;  /* 0x000000ffff067224 */ /* 0x000fe200078e0016 */
[----:B------:R-:W-:-:S03]  /*1b030*/  LOP3.LUT R8, R8, 0xff, RZ, 0xc0, !PT ;  /* 0x000000ff08087812 */ /* 0x000fc600078ec0ff */
[----:B------:R-:W-:Y:S02]  /*1b040*/  VIADD R0, R3, 0xffffffff ;  /* 0xffffffff03007836 */ /* 0x000fe40000000000 */
[----:B------:R-:W-:-:S03]  /*1b050*/  VIADD R5, R8, 0xffffffff ;  /* 0xffffffff08057836 */ /* 0x000fc60000000000 */
[----:B------:R-:W-:-:S04]  /*1b060*/  ISETP.GT.U32.AND P0, PT, R0, 0xfd, PT ;  /* 0x000000fd0000780c */ /* 0x000fc80003f04070 */
[----:B------:R-:W-:-:S13]  /*1b070*/  ISETP.GT.U32.OR P0, PT, R5, 0xfd, P0 ;  /* 0x000000fd0500780c */ /* 0x000fda0000704470 */
[----:B------:R-:W-:Y:S01]  /*1b080*/  @!P0 IMAD.MOV.U32 R10, RZ, RZ, RZ ;  /* 0x000000ffff0a8224 */ /* 0x000fe200078e00ff */
[----:B------:R-:W-:Y:S06]  /*1b090*/  @!P0 BRA `(.L_x_489) ;  /* 0x00000000005c8947 */ /* 0x000fec0003800000 */
[----:B------:R-:W-:Y:S02]  /*1b0a0*/  FSETP.GTU.FTZ.AND P1, PT, |R30|, +INF , PT ;  /* 0x7f8000001e00780b */ /* 0x000fe40003f3c200 */
[----:B------:R-:W-:-:S04]  /*1b0b0*/  FSETP.GTU.FTZ.AND P0, PT, |R22|, +INF , PT ;  /* 0x7f8000001600780b */ /* 0x000fc80003f1c200 */
[----:B------:R-:W-:-:S13]  /*1b0c0*/  PLOP3.LUT P0, PT, P1, P0, PT, 0xf8, 0x8f ;  /* 0x00000000008f781c */ /* 0x000fda0000f01f70 */
[----:B------:R-:W-:Y:S05]  /*1b0d0*/  @P0 BRA `(.L_x_490) ;  /* 0x0000000400500947 */ /* 0x000fea0003800000 */
[----:B------:R-:W-:-:S13]  /*1b0e0*/  LOP3.LUT P0, RZ, R6, 0x7fffffff, R7, 0xc8, !PT ;  /* 0x7fffffff06ff7812 */ /* 0x000fda000780c807 */
[----:B------:R-:W-:Y:S05]  /*1b0f0*/  @!P0 BRA `(.L_x_491) ;  /* 0x0000000400408947 */ /* 0x000fea0003800000 */
[----:B------:R-:W-:Y:S02]  /*1b100*/  FSETP.NEU.FTZ.AND P0, PT, |R30|, +INF , PT ;  /* 0x7f8000001e00780b */ /* 0x000fe40003f1d200 */
[----:B------:R-:W-:Y:S02]  /*1b110*/  FSETP.NEU.FTZ.AND P1, PT, |R22|, +INF , PT ;  /* 0x7f8000001600780b */ /* 0x000fe40003f3d200 */
[----:B------:R-:W-:-:S11]  /*1b120*/  FSETP.NEU.FTZ.AND P2, PT, |R30|, +INF , PT ;  /* 0x7f8000001e00780b */ /* 0x000fd60003f5d200 */
[----:B------:R-:W-:Y:S05]  /*1b130*/  @!P1 BRA !P0, `(.L_x_491) ;  /* 0x0000000400309947 */ /* 0x000fea0004000000 */
[----:B------:R-:W-:-:S04]  /*1b140*/  LOP3.LUT P0, RZ, R7, 0x7fffffff, RZ, 0xc0, !PT ;  /* 0x7fffffff07ff7812 */ /* 0x000fc8000780c0ff */
[----:B------:R-:W-:-:S13]  /*1b150*/  PLOP3.LUT P0, PT, P1, P0, PT, 0x2f, 0xf2 ;  /* 0x0000000000f2781c */ /* 0x000fda0000f00577 */
[----:B------:R-:W-:Y:S05]  /*1b160*/  @P0 BRA `(.L_x_492) ;  /* 0x00000004001c0947 */ /* 0x000fea0003800000 */
[----:B------:R-:W-:-:S04]  /*1b170*/  LOP3.LUT P0, RZ, R6, 0x7fffffff, RZ, 0xc0, !PT ;  /* 0x7fffffff06ff7812 */ /* 0x000fc8000780c0ff */
[----:B------:R-:W-:-:S13]  /*1b180*/  PLOP3.LUT P0, PT, P2, P0, PT, 0x2f, 0xf2 ;  /* 0x0000000000f2781c */ /* 0x000fda0001700577 */
[----:B------:R-:W-:Y:S05]  /*1b190*/  @P0 BRA `(.L_x_493) ;  /* 0x0000000400040947 */ /* 0x000fea0003800000 */
[----:B------:R-:W-:Y:S02]  /*1b1a0*/  ISETP.GE.AND P1, PT, R5, RZ, PT ;  /* 0x000000ff0500720c */ /* 0x000fe40003f26270 */
[----:B------:R-:W-:-:S11]  /*1b1b0*/  ISETP.GE.AND P0, PT, R0, RZ, PT ;  /* 0x000000ff0000720c */ /* 0x000fd60003f06270 */
[----:B------:R-:W-:Y:S01]  /*1b1c0*/  @P1 MOV R10, RZ ;  /* 0x000000ff000a1202 */ /* 0x000fe20000000f00 */
[----:B------:R-:W-:Y:S01]  /*1b1d0*/  @!P1 FFMA R7, R30, 1.84467440737095516160e+19, RZ ;  /* 0x5f8000001e079823 */ /* 0x000fe200000000ff */
[----:B------:R-:W-:Y:S01]  /*1b1e0*/  @!P1 MOV R10, 0xffffffc0 ;  /* 0xffffffc0000a9802 */ /* 0x000fe20000000f00 */
[----:B------:R-:W-:-:S03]  /*1b1f0*/  @!P0 FFMA R6, R22, 1.84467440737095516160e+19, RZ ;  /* 0x5f80000016068823 */ /* 0x000fc600000000ff */
[----:B------:R-:W-:-:S07]  /*1b200*/  @!P0 IADD3 R10, PT, PT, R10, 0x40, RZ ;  /* 0x000000400a0a8810 */ /* 0x000fce0007ffe0ff */
.L_x_489:
[----:B------:R-:W-:Y:S01]  /*1b210*/  LEA R11, R3, 0xc0800000, 0x17 ;  /* 0xc0800000030b7811 */ /* 0x000fe200078eb8ff */
[----:B------:R-:W-:Y:S01]  /*1b220*/  BSSY B0, `(.L_x_494) ;  /* 0x0000036000007945 */ /* 0x000fe20003800000 */
[----:B------:R-:W-:Y:S02]  /*1b230*/  IADD3 R8, PT, PT, R8, -0x7f, RZ ;  /* 0xffffff8108087810 */ /* 0x000fe40007ffe0ff */
[----:B------:R-:W-:-:S03]  /*1b240*/  IADD3 R11, PT, PT, -R11, R6, RZ ;  /* 0x000000060b0b7210 */ /* 0x000fc60007ffe1ff */
[----:B------:R-:W-:Y:S01]  /*1b250*/  IMAD R9, R8, -0x800000, R7 ;  /* 0xff80000008097824 */ /* 0x000fe200078e0207 */
[----:B------:R-:W1:Y:S01]  /*1b260*/  MUFU.RCP R5, R11 ;  /* 0x0000000b00057308 */ /* 0x000e620000001000 */
[----:B------:R-:W-:-:S04]  /*1b270*/  FADD.FTZ R6, -R11, -RZ ;  /* 0x800000ff0b067221 */ /* 0x000fc80000010100 */
[----:B-1----:R-:W-:-:S04]  /*1b280*/  FFMA R0, R5, R6, 1 ;  /* 0x3f80000005007423 */ /* 0x002fc80000000006 */
[----:B------:R-:W-:-:S04]  /*1b290*/  FFMA R0, R5, R0, R5 ;  /* 0x0000000005007223 */ /* 0x000fc80000000005 */
[----:B------:R-:W-:-:S04]  /*1b2a0*/  FFMA R7, R9, R0, RZ ;  /* 0x0000000009077223 */ /* 0x000fc800000000ff */
[----:B------:R-:W-:-:S04]  /*1b2b0*/  FFMA R5, R6, R7, R9 ;  /* 0x0000000706057223 */ /* 0x000fc80000000009 */
[----:B------:R-:W-:-:S04]  /*1b2c0*/  FFMA R5, R0, R5, R7 ;  /* 0x0000000500057223 */ /* 0x000fc80000000007 */
[----:B------:R-:W-:Y:S01]  /*1b2d0*/  FFMA R6, R6, R5, R9 ;  /* 0x0000000506067223 */ /* 0x000fe20000000009 */
[----:B------:R-:W-:-:S03]  /*1b2e0*/  IADD3 R9, PT, PT, R8, 0x7f, -R3 ;  /* 0x0000007f08097810 */ /* 0x000fc60007ffe803 */
[----:B------:R-:W-:Y:S01]  /*1b2f0*/  FFMA R7, R0, R6, R5 ;  /* 0x0000000600077223 */ /* 0x000fe20000000005 */
[----:B------:R-:W-:-:S04]  /*1b300*/  IADD3 R10, PT, PT, R9, R10, RZ ;  /* 0x0000000a090a7210 */ /* 0x000fc80007ffe0ff */
[----:B------:R-:W-:-:S04]  /*1b310*/  SHF.R.U32.HI R3, RZ, 0x17, R7 ;  /* 0x00000017ff037819 */ /* 0x000fc80000011607 */
[----:B------:R-:W-:-:S04]  /*1b320*/  LOP3.LUT R3, R3, 0xff, RZ, 0xc0, !PT ;  /* 0x000000ff03037812 */ /* 0x000fc800078ec0ff */
[----:B------:R-:W-:-:S04]  /*1b330*/  IADD3 R3, PT, PT, R3, R10, RZ ;  /* 0x0000000a03037210 */ /* 0x000fc80007ffe0ff */
[----:B------:R-:W-:-:S04]  /*1b340*/  IADD3 R8, PT, PT, R3, -0x1, RZ ;  /* 0xffffffff03087810 */ /* 0x000fc80007ffe0ff */
[----:B------:R-:W-:-:S13]  /*1b350*/  ISETP.GE.U32.AND P0, PT, R8, 0xfe, PT ;  /* 0x000000fe0800780c */ /* 0x000fda0003f06070 */
[----:B------:R-:W-:Y:S05]  /*1b360*/  @!P0 BRA `(.L_x_495) ;  /* 0x0000000000808947 */ /* 0x000fea0003800000 */
[----:B------:R-:W-:-:S13]  /*1b370*/  ISETP.GT.AND P0, PT, R3, 0xfe, PT ;  /* 0x000000fe0300780c */ /* 0x000fda0003f04270 */
[----:B------:R-:W-:Y:S05]  /*1b380*/  @P0 BRA `(.L_x_496) ;  /* 0x00000000006c0947 */ /* 0x000fea0003800000 */
[----:B------:R-:W-:-:S13]  /*1b390*/  ISETP.GE.AND P0, PT, R3, 0x1, PT ;  /* 0x000000010300780c */ /* 0x000fda0003f06270 */
[----:B------:R-:W-:Y:S05]  /*1b3a0*/  @P0 BRA `(.L_x_497) ;  /* 0x0000000000740947 */ /* 0x000fea0003800000 */
[----:B------:R-:W-:Y:S02]  /*1b3b0*/  ISETP.GE.AND P0, PT, R3, -0x18, PT ;  /* 0xffffffe80300780c */ /* 0x000fe40003f06270 */
[----:B------:R-:W-:-:S11]  /*1b3c0*/  LOP3.LUT R7, R7, 0x80000000, RZ, 0xc0, !PT ;  /* 0x8000000007077812 */ /* 0x000fd600078ec0ff */
[----:B------:R-:W-:Y:S05]  /*1b3d0*/  @!P0 BRA `(.L_x_497) ;  /* 0x0000000000688947 */ /* 0x000fea0003800000 */
[CCC-:B------:R-:W-:Y:S01]  /*1b3e0*/  FFMA.RZ R8, R0.reuse, R6.reuse, R5.reuse ;  /* 0x0000000600087223 */ /* 0x1c0fe2000000c005 */
[CCC-:B------:R-:W-:Y:S01]  /*1b3f0*/  FFMA.RP R9, R0.reuse, R6.reuse, R5.reuse ;  /* 0x0000000600097223 */ /* 0x1c0fe20000008005 */
[----:B------:R-:W-:Y:S01]  /*1b400*/  FFMA.RM R6, R0, R6, R5 ;  /* 0x0000000600067223 */ /* 0x000fe20000004005 */
[C---:B------:R-:W-:Y:S01]  /*1b410*/  VIADD R0, R3.reuse, 0x20 ;  /* 0x0000002003007836 */ /* 0x040fe20000000000 */
[C---:B------:R-:W-:Y:S02]  /*1b420*/  ISETP.NE.AND P0, PT, R3.reuse, RZ, PT ;  /* 0x000000ff0300720c */ /* 0x040fe40003f05270 */
[----:B------:R-:W-:Y:S02]  /*1b430*/  LOP3.LUT R8, R8, 0x7fffff, RZ, 0xc0, !PT ;  /* 0x007fffff08087812 */ /* 0x000fe400078ec0ff */
[----:B------:R-:W-:Y:S01]  /*1b440*/  ISETP.NE.AND P1, PT, R3, RZ, PT ;  /* 0x000000ff0300720c */ /* 0x000fe20003f25270 */
[----:B------:R-:W-:Y:S01]  /*1b450*/  IMAD.MOV R3, RZ, RZ, -R3 ;  /* 0x000000ffff037224 */ /* 0x000fe200078e0a03 */
[----:B------:R-:W-:-:S02]  /*1b460*/  LOP3.LUT R5, R8, 0x800000, RZ, 0xfc, !PT ;  /* 0x0080000008057812 */ /* 0x000fc400078efcff */
[----:B------:R-:W-:Y:S02]  /*1b470*/  FSETP.NEU.FTZ.AND P2, PT, R9, R6, PT ;  /* 0x000000060900720b */ /* 0x000fe40003f5d000 */
[----:B------:R-:W-:Y:S02]  /*1b480*/  SHF.L.U32 R0, R5, R0, RZ ;  /* 0x0000000005007219 */ /* 0x000fe400000006ff */
[----:B------:R-:W-:Y:S02]  /*1b490*/  SEL R6, R3, RZ, P0 ;  /* 0x000000ff03067207 */ /* 0x000fe40000000000 */
[----:B------:R-:W-:Y:S02]  /*1b4a0*/  ISETP.NE.AND P1, PT, R0, RZ, P1 ;  /* 0x000000ff0000720c */ /* 0x000fe40000f25270 */
[----:B------:R-:W-:Y:S02]  /*1b4b0*/  SHF.R.U32.HI R5, RZ, R6, R5 ;  /* 0x00000006ff057219 */ /* 0x000fe40000011605 */
[----:B------:R-:W-:-:S02]  /*1b4c0*/  PLOP3.LUT P1, PT, P2, P1, PT, 0xf8, 0x8f ;  /* 0x00000000008f781c */ /* 0x000fc40001723f70 */
[----:B------:R-:W-:Y:S02]  /*1b4d0*/  SHF.R.U32.HI R3, RZ, 0x1, R5 ;  /* 0x00000001ff037819 */ /* 0x000fe40000011605 */
[----:B------:R-:W-:-:S04]  /*1b4e0*/  SEL R0, RZ, 0x1, !P1 ;  /* 0x00000001ff007807 */ /* 0x000fc80004800000 */
[----:B------:R-:W-:-:S04]  /*1b4f0*/  LOP3.LUT R0, R0, 0x1, R3, 0xf8, !PT ;  /* 0x0000000100007812 */ /* 0x000fc800078ef803 */
[----:B------:R-:W-:-:S05]  /*1b500*/  LOP3.LUT R0, R0, R5, RZ, 0xc0, !PT ;  /* 0x0000000500007212 */ /* 0x000fca00078ec0ff */
[----:B------:R-:W-:-:S05]  /*1b510*/  IMAD.IADD R0, R3, 0x1, R0 ;  /* 0x0000000103007824 */ /* 0x000fca00078e0200 */
[----:B------:R-:W-:Y:S01]  /*1b520*/  LOP3.LUT R7, R0, R7, RZ, 0xfc, !PT ;  /* 0x0000000700077212 */ /* 0x000fe200078efcff */
[----:B------:R-:W-:Y:S05]  /*1b530*/  BRA `(.L_x_497) ;  /* 0x0000000000107947 */ /* 0x000fea0003800000 */
.L_x_496:
[----:B------:R-:W-:-:S04]  /*1b540*/  LOP3.LUT R7, R7, 0x80000000, RZ, 0xc0, !PT ;  /* 0x8000000007077812 */ /* 0x000fc800078ec0ff */
[----:B------:R-:W-:Y:S01]  /*1b550*/  LOP3.LUT R7, R7, 0x7f800000, RZ, 0xfc, !PT ;  /* 0x7f80000007077812 */ /* 0x000fe200078efcff */
[----:B------:R-:W-:Y:S05]  /*1b560*/  BRA `(.L_x_497) ;  /* 0x0000000000047947 */ /* 0x000fea0003800000 */
.L_x_495:
[----:B------:R-:W-:Y:S02]  /*1b570*/  LEA R7, R10, R7, 0x17 ;  /* 0x000000070a077211 */ /* 0x000fe400078eb8ff */
.L_x_497:
[----:B------:R-:W-:Y:S05]  /*1b580*/  BSYNC B0 ;  /* 0x0000000000007941 */ /* 0x000fea0003800000 */
.L_x_494:
[----:B------:R-:W-:Y:S01]  /*1b590*/  MOV R32, R7 ;  /* 0x0000000700207202 */ /* 0x000fe20000000f00 */
[----:B------:R-:W-:Y:S05]  /*1b5a0*/  BRA `(.L_x_498) ;  /* 0x0000000000207947 */ /* 0x000fea0003800000 */
.L_x_493:
[----:B------:R-:W-:-:S04]  /*1b5b0*/  LOP3.LUT R6, R6, 0x80000000, R7, 0x48, !PT ;  /* 0x8000000006067812 */ /* 0x000fc800078e4807 */
[----:B------:R-:W-:Y:S01]  /*1b5c0*/  LOP3.LUT R32, R6, 0x7f800000, RZ, 0xfc, !PT ;  /* 0x7f80000006207812 */ /* 0x000fe200078efcff */
[----:B------:R-:W-:Y:S05]  /*1b5d0*/  BRA `(.L_x_498) ;  /* 0x0000000000147947 */ /* 0x000fea0003800000 */
.L_x_492:
[----:B------:R-:W-:Y:S01]  /*1b5e0*/  LOP3.LUT R32, R6, 0x80000000, R7, 0x48, !PT ;  /* 0x8000000006207812 */ /* 0x000fe200078e4807 */
[----:B------:R-:W-:Y:S05]  /*1b5f0*/  BRA `(.L_x_498) ;  /* 0x00000000000c7947 */ /* 0x000fea0003800000 */
.L_x_491:
[----:B------:R-:W1:Y:S01]  /*1b600*/  MUFU.RSQ R32, -QNAN ;  /* 0xffc0000000207908 */ /* 0x000e620000001400 */
[----:B------:R-:W-:Y:S05]  /*1b610*/  BRA `(.L_x_498) ;  /* 0x0000000000047947 */ /* 0x000fea0003800000 */
.L_x_490:
[----:B------:R-:W-:-:S07]  /*1b620*/  FADD.FTZ R32, R30, R22 ;  /* 0x000000161e207221 */ /* 0x000fce0000010000 */
.L_x_498:
[----:B------:R-:W-:Y:S05]  /*1b630*/  BSYNC B1 ;  /* 0x0000000000017941 */ /* 0x000fea0003800000 */
.L_x_488:
[----:B------:R-:W-:-:S04]  /*1b640*/  HFMA2 R5, -RZ, RZ, 0, 0 ;  /* 0x00000000ff057431 */ /* 0x000fc800000001ff */
[----:B-1----:R-:W-:Y:S05]  /*1b650*/  RET.REL.NODEC R4 `(_ZN7cutlass13device_kernelINS_4fmha6kernel36Sm100FmhaFwdKernelTmaWarpspecializedIN4cute5tupleIJiiiNS5_IJNS5_IJiiEEEiEEEEEENS1_10collective38Sm100FmhaFwdMainloopTmaWarpspecializedINS_6half_tEffNS5_IJNS4_1CILi256EEENSC_ILi128EEENSC_ILi32EEEEEENS5_IJiNSC_ILi1EEES7_EEENS5_IJiSH_NS5_IJNS5_IJNSC_ILi0EEEiEEEiEEEEEESM_NS9_10CausalMaskILb1EEENS5_IJNSC_ILi2EEESH_SH_EEENSC_ILb0EEEEENS9_38Sm100FmhaFwdEpilogueTmaWarpspecializedISB_fNS5_IJSE_SF_SE_EEESI_NS5_IJSH_S7_EEESR_EENS2_23PersistentTileSchedulerENS2_41Sm100FmhaCtxKernelWarpspecializedScheduleEEEEEvNT_6ParamsE) ;  /* 0xfffffe4804687950 */ /* 0x002fea0003c3ffff */
.L_x_499:
[----:B------:R-:W-:-:S00]  /*1b660*/  BRA `(.L_x_499) ;  /* 0xfffffffc00fc7947 */ /* 0x000fc0000383ffff */
[----:B------:R-:W-:-:S00]  /*1b670*/  NOP ;  /* 0x0000000000007918 */ /* 0x000fc00000000000 */
        /* <DEDUP_REMOVED lines=8> */
.L_x_504:


//--------------------- .nv.global.init           --------------------------
	.section	.nv.global.init,"aw",@progbits
.nv.global.init:
	.type		$str$23,@object
	.size		$str$23,($str$37 - $str$23)
$str$23:
        /*0000*/ 	.byte	0x0a, 0x00
	.type		$str$37,@object
	.size		$str$37,($str$32 - $str$37)
$str$37:
        /*0002*/ 	.byte	0x3a, 0x00
	.type		$str$32,@object
	.size		$str$32,($str$29 - $str$32)
$str$32:
        /*0004*/ 	.byte	0x5f, 0x00
	.type		$str$29,@object
	.size		$str$29,($str$28 - $str$29)
$str$29:
        /*0006*/ 	.byte	0x25, 0x64, 0x00
	.type		$str$28,@object
	.size		$str$28,($str$30 - $str$28)
$str$28:
        /*0009*/ 	.byte	0x25, 0x63, 0x00
	.type		$str$30,@object
	.size		$str$30,($str$31 - $str$30)
$str$30:
        /*000c*/ 	.byte	0x25, 0x73, 0x00
	.type		$str$31,@object
	.size		$str$31,($str$35 - $str$31)
$str$31:
        /*000f*/ 	.byte	0x20, 0x6f, 0x20, 0x00
	.type		$str$35,@object
	.size		$str$35,($str$22 - $str$35)
$str$35:
        /*0013*/ 	.byte	0x70, 0x74, 0x72, 0x5b, 0x00
	.type		$str$22,@object
	.size		$str$22,($str$34 - $str$22)
$str$22:
        /*0018*/ 	.byte	0x73, 0x4f, 0x3a, 0x20, 0x00
	.type		$str$34,@object
	.size		$str$34,($str$36 - $str$34)
$str$34:
        /*001d*/ 	.byte	0x73, 0x6d, 0x65, 0x6d, 0x5f, 0x00
	.type		$str$36,@object
	.size		$str$36,($str$33 - $str$36)
$str$36:
        /*0023*/ 	.byte	0x62, 0x5d, 0x28, 0x25, 0x70, 0x29, 0x00
	.type		$str$33,@object
	.size		$str$33,($str$27 - $str$33)
$str$33:
        /*002a*/ 	.byte	0x53, 0x77, 0x3c, 0x25, 0x64, 0x2c, 0x25, 0x64, 0x2c, 0x25, 0x64, 0x3e, 0x00
	.type		$str$27,@object
	.size		$str$27,($str$26 - $str$27)
$str$27:
        /*0037*/ 	.byte	0x2f, 0x74, 0x6d, 0x70, 0x2f, 0x63, 0x75, 0x74, 0x6c, 0x61, 0x73, 0x73, 0x5f, 0x73, 0x77, 0x65
        /*0047*/ 	.byte	0x65, 0x70, 0x5f, 0x73, 0x72, 0x63, 0x2f, 0x69, 0x6e, 0x63, 0x6c, 0x75, 0x64, 0x65, 0x2f, 0x63
        /*0057*/ 	.byte	0x75, 0x74, 0x65, 0x2f, 0x61, 0x74, 0x6f, 0x6d, 0x2f, 0x63, 0x6f, 0x70, 0x79, 0x5f, 0x74, 0x72
        /*0067*/ 	.byte	0x61, 0x69, 0x74, 0x73, 0x5f, 0x73, 0x6d, 0x31, 0x30, 0x30, 0x2e, 0x68, 0x70, 0x70, 0x00
	.type		$str$26,@object
	.size		$str$26,(__unnamed_4 - $str$26)
$str$26:
        /*0076*/ 	.byte	0x28, 0x28, 0x75, 0x69, 0x6e, 0x74, 0x33, 0x32, 0x5f, 0x74, 0x28, 0x74, 0x68, 0x72, 0x65, 0x61
        /*0086*/ 	.byte	0x64, 0x49, 0x64, 0x78, 0x2e, 0x78, 0x29, 0x20, 0x2f, 0x20, 0x33, 0x32, 0x29, 0x20, 0x25, 0x20
        /*0096*/ 	.byte	0x34, 0x29, 0x20, 0x3d, 0x3d, 0x20, 0x28, 0x28, 0x28, 0x74, 0x6d, 0x65, 0x6d, 0x5f, 0x61, 0x64
        /*00a6*/ 	.byte	0x64, 0x72, 0x20, 0x3e, 0x3e, 0x20, 0x31, 0x36, 0x29, 0x20, 0x2f, 0x20, 0x33, 0x32, 0x29, 0x20
        /*00b6*/ 	.byte	0x25, 0x20, 0x34, 0x29, 0x00
	.type		__unnamed_4,@object
	.size		__unnamed_4,(__unnamed_1 - __unnamed_4)
__unnamed_4:
        /* <DEDUP_REMOVED lines=37> */
        /*030b*/ 	.byte	0x30, 0x3e, 0x3e, 0x3e, 0x3e, 0x5d, 0x00
	.type		__unnamed_1,@object
	.size		__unnamed_1,(__unnamed_5 - __unnamed_1)
__unnamed_1:
        /* <DEDUP_REMOVED lines=37> */
        /*0562*/ 	.byte	0x3a, 0x43, 0x3c, 0x30, 0x3e, 0x3e, 0x3e, 0x3e, 0x5d, 0x00
	.type		__unnamed_5,@object
	.size		__unnamed_5,(__unnamed_6 - __unnamed_5)
__unnamed_5:
        /* <DEDUP_REMOVED lines=38> */
	.type		__unnamed_6,@object
	.size		__unnamed_6,(__unnamed_7 - __unnamed_6)
__unnamed_6:
        /* <DEDUP_REMOVED lines=37> */
        /*0a16*/ 	.byte	0x74, 0x65, 0x3a, 0x3a, 0x43, 0x3c, 0x30, 0x3e, 0x3e, 0x3e, 0x3e, 0x5d, 0x00
	.type		__unnamed_7,@object
	.size		__unnamed_7,(__unnamed_2 - __unnamed_7)
__unnamed_7:
        /* <DEDUP_REMOVED lines=37> */
        /*0c73*/ 	.byte	0x63, 0x75, 0x74, 0x65, 0x3a, 0x3a, 0x43, 0x3c, 0x30, 0x3e, 0x3e, 0x3e, 0x3e, 0x5d, 0x00
	.type		__unnamed_2,@object
	.size		__unnamed_2,(__unnamed_3 - __unnamed_2)
__unnamed_2:
        /* <DEDUP_REMOVED lines=38> */
	.type		__unnamed_3,@object
	.size		__unnamed_3,(.L_3 - __unnamed_3)
__unnamed_3:
        /* <DEDUP_REMOVED lines=39> */
.L_3:


//--------------------- .nv.shared._ZN7cutlass13device_kernelINS_4fmha6kernel36Sm100FmhaFwdKernelTmaWarpspecializedIN4cute5tupleIJiiiNS5_IJNS5_IJiiEEEiEEEEEENS1_10collective38Sm100FmhaFwdMainloopTmaWarpspecializedINS_6half_tEffNS5_IJNS4_1CILi256EEENSC_ILi128EEENSC_ILi32EEEEEENS5_IJiNSC_ILi1EEES7_EEENS5_IJiSH_NS5_IJNS5_IJNSC_ILi0EEEiEEEiEEEEEESM_NS9_10CausalMaskILb1EEENS5_IJNSC_ILi2EEESH_SH_EEENSC_ILb0EEEEENS9_38Sm100FmhaFwdEpilogueTmaWarpspecializedISB_fNS5_IJSE_SF_SE_EEESI_NS5_IJSH_S7_EEESR_EENS2_23PersistentTileSchedulerENS2_41Sm100FmhaCtxKernelWarpspecializedScheduleEEEEEvNT_6ParamsE --------------------------
	.section	.nv.shared._ZN7cutlass13device_kernelINS_4fmha6kernel36Sm100FmhaFwdKernelTmaWarpspecializedIN4cute5tupleIJiiiNS5_IJNS5_IJiiEEEiEEEEEENS1_10collective38Sm100FmhaFwdMainloopTmaWarpspecializedINS_6half_tEffNS5_IJNS4_1CILi256EEENSC_ILi128EEENSC_ILi32EEEEEENS5_IJiNSC_ILi1EEES7_EEENS5_IJiSH_NS5_IJNS5_IJNSC_ILi0EEEiEEEiEEEEEESM_NS9_10CausalMaskILb1EEENS5_IJNSC_ILi2EEESH_SH_EEENSC_ILb0EEEEENS9_38Sm100FmhaFwdEpilogueTmaWarpspecializedISB_fNS5_IJSE_SF_SE_EEESI_NS5_IJSH_S7_EEESR_EENS2_23PersistentTileSchedulerENS2_41Sm100FmhaCtxKernelWarpspecializedScheduleEEEEEvNT_6ParamsE,"aw",@nobits
	.sectionflags	@""
	.align	16
	.zero		1024


//--------------------- .nv.shared.reserved.0     --------------------------
	.section	.nv.shared.reserved.0,"aw",@nobits
	.weak		__nv_reservedSMEM_offset_0_alias
	.size		__nv_reservedSMEM_offset_0_alias, 0, 64
	.other		__nv_reservedSMEM_offset_0_alias,@"STO_CUDA_RESERVED_SHARED STV_DEFAULT"
__nv_reservedSMEM_offset_0_alias:
	.zero		0
.nv.shared.reserved.0:
	.zero		64
	.weak		__nv_reservedSMEM_tcgen05_partition
	.type		__nv_reservedSMEM_tcgen05_partition,@object
	.size		__nv_reservedSMEM_tcgen05_partition,(.L_0 - __nv_reservedSMEM_tcgen05_partition)
__nv_reservedSMEM_tcgen05_partition:
	.zero		32
.L_0:


//--------------------- .nv.global                --------------------------
	.section	.nv.global,"aw",@nobits
.nv.global:
	.type		_ZN39_INTERNAL_7de164fb_4_k_cu_7cd3260e_36744cute1_E,@object
	.size		_ZN39_INTERNAL_7de164fb_4_k_cu_7cd3260e_36744cute1_E,(_ZN39_INTERNAL_7de164fb_4_k_cu_7cd3260e_36744cuda3std3__45__cpo6cbeginE - _ZN39_INTERNAL_7de164fb_4_k_cu_7cd3260e_36744cute1_E)
_ZN39_INTERNAL_7de164fb_4_k_cu_7cd3260e_36744cute1_E:
	.zero		1
	.type		_ZN39_INTERNAL_7de164fb_4_k_cu_7cd3260e_36744cuda3std3__45__cpo6cbeginE,@object
	.size		_ZN39_INTERNAL_7de164fb_4_k_cu_7cd3260e_36744cuda3std3__45__cpo6cbeginE,(_ZN39_INTERNAL_7de164fb_4_k_cu_7cd3260e_36744cuda3std3__48in_placeE - _ZN39_INTERNAL_7de164fb_4_k_cu_7cd3260e_36744cuda3std3__45__cpo6cbeginE)
_ZN39_INTERNAL_7de164fb_4_k_cu_7cd3260e_36744cuda3std3__45__cpo6cbeginE:
	.zero		1
	.type		_ZN39_INTERNAL_7de164fb_4_k_cu_7cd3260e_36744cuda3std3__48in_placeE,@object
	.size		_ZN39_INTERNAL_7de164fb_4_k_cu_7cd3260e_36744cuda3std3__48in_placeE,(_ZN39_INTERNAL_7de164fb_4_k_cu_7cd3260e_36744cuda3std6ranges3__45__cpo9iter_moveE - _ZN39_INTERNAL_7de164fb_4_k_cu_7cd3260e_36744cuda3std3__48in_placeE)
_ZN39_INTERNAL_7de164fb_4_k_cu_7cd3260e_36744cuda3std3__48in_placeE:
	.zero		1
	.type		_ZN39_INTERNAL_7de164fb_4_k_cu_7cd3260e_36744cuda3std6ranges3__45__cpo9iter_moveE,@object
	.size		_ZN39_INTERNAL_7de164fb_4_k_cu_7cd3260e_36744cuda3std6ranges3__45__cpo9iter_moveE,(_ZN39_INTERNAL_7de164fb_4_k_cu_7cd3260e_36744cuda3std3__45__cpo5beginE - _ZN39_INTERNAL_7de164fb_4_k_cu_7cd3260e_36744cuda3std6ranges3__45__cpo9iter_moveE)
_ZN39_INTERNAL_7de164fb_4_k_cu_7cd3260e_36744cuda3std6ranges3__45__cpo9iter_moveE:
	.zero		1
	.type		_ZN39_INTERNAL_7de164fb_4_k_cu_7cd3260e_36744cuda3std3__45__cpo5beginE,@object
	.size		_ZN39_INTERNAL_7de164fb_4_k_cu_7cd3260e_36744cuda3std3__45__cpo5beginE,(_ZN39_INTERNAL_7de164fb_4_k_cu_7cd3260e_36744cuda3std3__441_GLOBAL__N__7de164fb_4_k_cu_7cd3260e_36746ignoreE - _ZN39_INTERNAL_7de164fb_4_k_cu_7cd3260e_36744cuda3std3__45__cpo5beginE)
_ZN39_INTERNAL_7de164fb_4_k_cu_7cd3260e_36744cuda3std3__45__cpo5beginE:
	.zero		1
	.type		_ZN39_INTERNAL_7de164fb_4_k_cu_7cd3260e_36744cuda3std3__441_GLOBAL__N__7de164fb_4_k_cu_7cd3260e_36746ignoreE,@object
	.size		_ZN39_INTERNAL_7de164fb_4_k_cu_7cd3260e_36744cuda3std3__441_GLOBAL__N__7de164fb_4_k_cu_7cd3260e_36746ignoreE,(_ZN39_INTERNAL_7de164fb_4_k_cu_7cd3260e_36744cute7productE - _ZN39_INTERNAL_7de164fb_4_k_cu_7cd3260e_36744cuda3std3__441_GLOBAL__N__7de164fb_4_k_cu_7cd3260e_36746ignoreE)
_ZN39_INTERNAL_7de164fb_4_k_cu_7cd3260e_36744cuda3std3__441_GLOBAL__N__7de164fb_4_k_cu_7cd3260e_36746ignoreE:
	.zero		1
	.type		_ZN39_INTERNAL_7de164fb_4_k_cu_7cd3260e_36744cute7productE,@object
	.size		_ZN39_INTERNAL_7de164fb_4_k_cu_7cd3260e_36744cute7productE,(_ZN39_INTERNAL_7de164fb_4_k_cu_7cd3260e_36744cuda3std3__45__cpo3endE - _ZN39_INTERNAL_7de164fb_4_k_cu_7cd3260e_36744cute7productE)
_ZN39_INTERNAL_7de164fb_4_k_cu_7cd3260e_36744cute7productE:
	.zero		1
	.type		_ZN39_INTERNAL_7de164fb_4_k_cu_7cd3260e_36744cuda3std3__45__cpo3endE,@object
	.size		_ZN39_INTERNAL_7de164fb_4_k_cu_7cd3260e_36744cuda3std3__45__cpo3endE,(_ZN39_INTERNAL_7de164fb_4_k_cu_7cd3260e_36744cuda3std3__419piecewise_constructE - _ZN39_INTERNAL_7de164fb_4_k_cu_7cd3260e_36744cuda3std3__45__cpo3endE)
_ZN39_INTERNAL_7de164fb_4_k_cu_7cd3260e_36744cuda3std3__45__cpo3endE:
	.zero		1
	.type		_ZN39_INTERNAL_7de164fb_4_k_cu_7cd3260e_36744cuda3std3__419piecewise_constructE,@object
	.size		_ZN39_INTERNAL_7de164fb_4_k_cu_7cd3260e_36744cuda3std3__419piecewise_constructE,(_ZN39_INTERNAL_7de164fb_4_k_cu_7cd3260e_36744cuda3std3__45__cpo4cendE - _ZN39_INTERNAL_7de164fb_4_k_cu_7cd3260e_36744cuda3std3__419piecewise_constructE)
_ZN39_INTERNAL_7de164fb_4_k_cu_7cd3260e_36744cuda3std3__419piecewise_constructE:
	.zero		1
	.type		_ZN39_INTERNAL_7de164fb_4_k_cu_7cd3260e_36744cuda3std3__45__cpo4cendE,@object
	.size		_ZN39_INTERNAL_7de164fb_4_k_cu_7cd3260e_36744cuda3std3__45__cpo4cendE,(_ZN39_INTERNAL_7de164fb_4_k_cu_7cd3260e_36744cuda3std6ranges3__45__cpo4swapE - _ZN39_INTERNAL_7de164fb_4_k_cu_7cd3260e_36744cuda3std3__45__cpo4cendE)
_ZN39_INTERNAL_7de164fb_4_k_cu_7cd3260e_36744cuda3std3__45__cpo4cendE:
	.zero		1
	.type		_ZN39_INTERNAL_7de164fb_4_k_cu_7cd3260e_36744cuda3std6ranges3__45__cpo4swapE,@object
	.size		_ZN39_INTERNAL_7de164fb_4_k_cu_7cd3260e_36744cuda3std6ranges3__45__cpo4swapE,(.L_15 - _ZN39_INTERNAL_7de164fb_4_k_cu_7cd3260e_36744cuda3std6ranges3__45__cpo4swapE)
_ZN39_INTERNAL_7de164fb_4_k_cu_7cd3260e_36744cuda3std6ranges3__45__cpo4swapE:
	.zero		1
.L_15:


//--------------------- .nv.constant0._ZN7cutlass13device_kernelINS_4fmha6kernel36Sm100FmhaFwdKernelTmaWarpspecializedIN4cute5tupleIJiiiNS5_IJNS5_IJiiEEEiEEEEEENS1_10collective38Sm100FmhaFwdMainloopTmaWarpspecializedINS_6half_tEffNS5_IJNS4_1CILi256EEENSC_ILi128EEENSC_ILi32EEEEEENS5_IJiNSC_ILi1EEES7_EEENS5_IJiSH_NS5_IJNS5_IJNSC_ILi0EEEiEEEiEEEEEESM_NS9_10CausalMaskILb1EEENS5_IJNSC_ILi2EEESH_SH_EEENSC_ILb0EEEEENS9_38Sm100FmhaFwdEpilogueTmaWarpspecializedISB_fNS5_IJSE_SF_SE_EEESI_NS5_IJSH_S7_EEESR_EENS2_23PersistentTileSchedulerENS2_41Sm100FmhaCtxKernelWarpspecializedScheduleEEEEEvNT_6ParamsE --------------------------
	.section	.nv.constant0._ZN7cutlass13device_kernelINS_4fmha6kernel36Sm100FmhaFwdKernelTmaWarpspecializedIN4cute5tupleIJiiiNS5_IJNS5_IJiiEEEiEEEEEENS1_10collective38Sm100FmhaFwdMainloopTmaWarpspecializedINS_6half_tEffNS5_IJNS4_1CILi256EEENSC_ILi128EEENSC_ILi32EEEEEENS5_IJiNSC_ILi1EEES7_EEENS5_IJiSH_NS5_IJNS5_IJNSC_ILi0EEEiEEEiEEEEEESM_NS9_10CausalMaskILb1EEENS5_IJNSC_ILi2EEESH_SH_EEENSC_ILb0EEEEENS9_38Sm100FmhaFwdEpilogueTmaWarpspecializedISB_fNS5_IJSE_SF_SE_EEESI_NS5_IJSH_S7_EEESR_EENS2_23PersistentTileSchedulerENS2_41Sm100FmhaCtxKernelWarpspecializedScheduleEEEEEvNT_6ParamsE,"a",@progbits
	.sectionflags	@""
	.align	4
.nv.constant0._ZN7cutlass13device_kernelINS_4fmha6kernel36Sm100FmhaFwdKernelTmaWarpspecializedIN4cute5tupleIJiiiNS5_IJNS5_IJiiEEEiEEEEEENS1_10collective38Sm100FmhaFwdMainloopTmaWarpspecializedINS_6half_tEffNS5_IJNS4_1CILi256EEENSC_ILi128EEENSC_ILi32EEEEEENS5_IJiNSC_ILi1EEES7_EEENS5_IJiSH_NS5_IJNS5_IJNSC_ILi0EEEiEEEiEEEEEESM_NS9_10CausalMaskILb1EEENS5_IJNSC_ILi2EEESH_SH_EEENSC_ILb0EEEEENS9_38Sm100FmhaFwdEpilogueTmaWarpspecializedISB_fNS5_IJSE_SF_SE_EEESI_NS5_IJSH_S7_EEESR_EENS2_23PersistentTileSchedulerENS2_41Sm100FmhaCtxKernelWarpspecializedScheduleEEEEEvNT_6ParamsE:
	.zero		2432


//--------------------- SYMBOLS --------------------------

	.type		.nv.reservedSmem.offset0,@object
	.size		.nv.reservedSmem.offset0,0x4
	.type		.nv.reservedSmem.cap,@object
	.size		.nv.reservedSmem.cap,0x4
	.type		vprintf,@function
	.type		__assertfail,@function
